def matmul_kernel(
    a_ptr,
    b_ptr,
    c_ptr,
    M,
    N,
    K,
    stride_am,
    stride_ak,
    stride_bk,
    stride_bn,
    stride_cm,
    stride_cn,
    BLOCK_M: tl.constexpr,
    BLOCK_N: tl.constexpr,
    BLOCK_K: tl.constexpr,
    GROUP_M: tl.constexpr,
):
    pid = tl.program_id(axis=0)
    num_pid_m = tl.cdiv(M, BLOCK_M)
    num_pid_n = tl.cdiv(N, BLOCK_N)
    num_pid_in_group = GROUP_M * num_pid_n
    group_id = pid // num_pid_in_group
    first_pid_m = group_id * GROUP_M
    group_size_m = min(num_pid_m - first_pid_m, GROUP_M)
    pid_m = first_pid_m + ((pid % num_pid_in_group) % group_size_m)
    pid_n = (pid % num_pid_in_group) // group_size_m

    offs_am = (pid_m * BLOCK_M + tl.arange(0, BLOCK_M)) % M
    offs_bn = (pid_n * BLOCK_N + tl.arange(0, BLOCK_N)) % N
    offs_k = tl.arange(0, BLOCK_K)
    a_ptrs = a_ptr + offs_am[:, None] * stride_am + offs_k[None, :] * stride_ak
    b_ptrs = b_ptr + offs_k[:, None] * stride_bk + offs_bn[None, :] * stride_bn

    acc = tl.zeros((BLOCK_M, BLOCK_N), dtype=tl.float32)
    for kk in range(0, tl.cdiv(K, BLOCK_K)):
        a = tl.load(a_ptrs, mask=offs_k[None, :] < K - kk * BLOCK_K, other=0.0)
        b = tl.load(b_ptrs, mask=offs_k[:, None] < K - kk * BLOCK_K, other=0.0)
        acc = tl.dot(a, b, acc)
        a_ptrs += BLOCK_K * stride_ak
        b_ptrs += BLOCK_K * stride_bk

    c = acc.to(c_ptr.dtype.element_ty)
    offs_cm = pid_m * BLOCK_M + tl.arange(0, BLOCK_M)
    offs_cn = pid_n * BLOCK_N + tl.arange(0, BLOCK_N)
    c_ptrs = c_ptr + offs_cm[:, None] * stride_cm + offs_cn[None, :] * stride_cn
    mask = (offs_cm[:, None] < M) & (offs_cn[None, :] < N)
    tl.store(c_ptrs, c, mask=mask)

# config = {"BLOCK_K": 128, "BLOCK_M": 128, "BLOCK_N": 128, "GROUP_M": 8, "arch": "sm_100", "dtype": "fp8e4m3", "num_ctas": 1, "num_stages": 7, "num_warps": 4}
# arch = sm_100


// ===== COMPILED SASS (sm_100a) =====

	.target	sm_100a

	.elftype	@"ET_EXEC"


//--------------------- .note.nv.tkinfo           --------------------------
	.section	.note.nv.tkinfo,"",@"SHT_NOTE"
	.sectionflags	@"SHF_NOTE_NV_TKINFO"
	.tkinfo
        /*0018*/ 	.word	0x00000081
        /*0030*/ 	.string	""
        /*0030*/ 	.string	"ptxas-blackwell"
        /*0030*/ 	.string	"Cuda compilation tools, release 12.9, V12.9.86"
        /*0030*/ 	.string	"Build cuda_12.9.r12.9/compiler.36037853_0"
        /*0030*/ 	.string	"-v  -suppress-debug-info  -lineinfo  -arch sm_100a "



//--------------------- .note.nv.cuver            --------------------------
	.section	.note.nv.cuver,"",@"SHT_NOTE"
	.sectionflags	@"SHF_NOTE_NV_CUVER"
        /*0018*/ 	.short	0x0001
        /*001a*/ 	.short	0x0064
        /*001c*/ 	.short	0x0001
        /*001e*/ 	.short	0x0000
        /*0020*/ 	.short	0x0001
        /*0022*/ 	.short	0x0000


//--------------------- .nv.info                  --------------------------
	.section	.nv.info,"",@"SHT_CUDA_INFO"
	.align	4


	//----- nvinfo : EIATTR_REGCOUNT
	.align		4
        /*0000*/ 	.byte	0x04, 0x2f
        /*0002*/ 	.short	(.L_4 - .L_3)
	.align		4
.L_3:
        /*0004*/ 	.word	index@(matmul_kernel)
        /*0008*/ 	.word	0x000000a8


	//----- nvinfo : EIATTR_FRAME_SIZE
	.align		4
.L_4:
        /*000c*/ 	.byte	0x04, 0x11
        /*000e*/ 	.short	(.L_6 - .L_5)
	.align		4
.L_5:
        /*0010*/ 	.word	index@($__internal_2_$__cuda_sm10x_tcgen05_guardrail_trap_unallocated_columns_being_dealloced)
        /*0014*/ 	.word	0x00000c60


	//----- nvinfo : EIATTR_FRAME_SIZE
	.align		4
.L_6:
        /*0018*/ 	.byte	0x04, 0x11
        /*001a*/ 	.short	(.L_8 - .L_7)
	.align		4
.L_7:
        /*001c*/ 	.word	index@($__internal_1_$__cuda_sm10x_tcgen05_guardrail_trap_phase_invalid_during_alloc)
        /*0020*/ 	.word	0x00000c60


	//----- nvinfo : EIATTR_FRAME_SIZE
	.align		4
.L_8:
        /*0024*/ 	.byte	0x04, 0x11
        /*0026*/ 	.short	(.L_10 - .L_9)
	.align		4
.L_9:
        /*0028*/ 	.word	index@($__internal_0_$__cuda_sm10x_tcgen05_guardrail_trap_col_being_dealloced_not_returned_by_alloc)
        /*002c*/ 	.word	0x00000c60


	//----- nvinfo : EIATTR_FRAME_SIZE
	.align		4
.L_10:
        /*0030*/ 	.byte	0x04, 0x11
        /*0032*/ 	.short	(.L_12 - .L_11)
	.align		4
.L_11:
        /*0034*/ 	.word	index@(matmul_kernel)
        /*0038*/ 	.word	0x00000c60


	//----- nvinfo : EIATTR_MIN_STACK_SIZE
	.align		4
.L_12:
        /*003c*/ 	.byte	0x04, 0x12
        /*003e*/ 	.short	(.L_14 - .L_13)
	.align		4
.L_13:
        /*0040*/ 	.word	index@(matmul_kernel)
        /*0044*/ 	.word	0x00000c60
.L_14:


//--------------------- .nv.info.matmul_kernel    --------------------------
	.section	.nv.info.matmul_kernel,"",@"SHT_CUDA_INFO"
	.sectionflags	@""
	.align	4


	//----- nvinfo : EIATTR_CUDA_API_VERSION
	.align		4
        /*0000*/ 	.byte	0x04, 0x37
        /*0002*/ 	.short	(.L_16 - .L_15)
.L_15:
        /*0004*/ 	.word	0x00000081


	//----- nvinfo : EIATTR_KPARAM_INFO
	.align		4
.L_16:
        /*0008*/ 	.byte	0x04, 0x17
        /*000a*/ 	.short	(.L_18 - .L_17)
.L_17:
        /*000c*/ 	.word	0x00000000
        /*0010*/ 	.short	0x000d
        /*0012*/ 	.short	0x0048
        /*0014*/ 	.byte	0x00, 0xf4, 0x21, 0x00


	//----- nvinfo : EIATTR_KPARAM_INFO
	.align		4
.L_18:
        /*0018*/ 	.byte	0x04, 0x17
        /*001a*/ 	.short	(.L_20 - .L_19)
.L_19:
        /*001c*/ 	.word	0x00000000
        /*0020*/ 	.short	0x000c
        /*0022*/ 	.short	0x0040
        /*0024*/ 	.byte	0x00, 0xf4, 0x21, 0x00


	//----- nvinfo : EIATTR_KPARAM_INFO
	.align		4
.L_20:
        /*0028*/ 	.byte	0x04, 0x17
        /*002a*/ 	.short	(.L_22 - .L_21)
.L_21:
        /*002c*/ 	.word	0x00000000
        /*0030*/ 	.short	0x000b
        /*0032*/ 	.short	0x0038
        /*0034*/ 	.byte	0x00, 0xf0, 0x11, 0x00


	//----- nvinfo : EIATTR_KPARAM_INFO
	.align		4
.L_22:
        /*0038*/ 	.byte	0x04, 0x17
        /*003a*/ 	.short	(.L_24 - .L_23)
.L_23:
        /*003c*/ 	.word	0x00000000
        /*0040*/ 	.short	0x000a
        /*0042*/ 	.short	0x0034
        /*0044*/ 	.byte	0x00, 0xf0, 0x11, 0x00


	//----- nvinfo : EIATTR_KPARAM_INFO
	.align		4
.L_24:
        /*0048*/ 	.byte	0x04, 0x17
        /*004a*/ 	.short	(.L_26 - .L_25)
.L_25:
        /*004c*/ 	.word	0x00000000
        /*0050*/ 	.short	0x0009
        /*0052*/ 	.short	0x0030
        /*0054*/ 	.byte	0x00, 0xf0, 0x11, 0x00


	//----- nvinfo : EIATTR_KPARAM_INFO
	.align		4
.L_26:
        /*0058*/ 	.byte	0x04, 0x17
        /*005a*/ 	.short	(.L_28 - .L_27)
.L_27:
        /*005c*/ 	.word	0x00000000
        /*0060*/ 	.short	0x0008
        /*0062*/ 	.short	0x002c
        /*0064*/ 	.byte	0x00, 0xf0, 0x11, 0x00


	//----- nvinfo : EIATTR_KPARAM_INFO
	.align		4
.L_28:
        /*0068*/ 	.byte	0x04, 0x17
        /*006a*/ 	.short	(.L_30 - .L_29)
.L_29:
        /*006c*/ 	.word	0x00000000
        /*0070*/ 	.short	0x0007
        /*0072*/ 	.short	0x0028
        /*0074*/ 	.byte	0x00, 0xf0, 0x11, 0x00


	//----- nvinfo : EIATTR_KPARAM_INFO
	.align		4
.L_30:
        /*0078*/ 	.byte	0x04, 0x17
        /*007a*/ 	.short	(.L_32 - .L_31)
.L_31:
        /*007c*/ 	.word	0x00000000
        /*0080*/ 	.short	0x0006
        /*0082*/ 	.short	0x0024
        /*0084*/ 	.byte	0x00, 0xf0, 0x11, 0x00


	//----- nvinfo : EIATTR_KPARAM_INFO
	.align		4
.L_32:
        /*0088*/ 	.byte	0x04, 0x17
        /*008a*/ 	.short	(.L_34 - .L_33)
.L_33:
        /*008c*/ 	.word	0x00000000
        /*0090*/ 	.short	0x0005
        /*0092*/ 	.short	0x0020
        /*0094*/ 	.byte	0x00, 0xf0, 0x11, 0x00


	//----- nvinfo : EIATTR_KPARAM_INFO
	.align		4
.L_34:
        /*0098*/ 	.byte	0x04, 0x17
        /*009a*/ 	.short	(.L_36 - .L_35)
.L_35:
        /*009c*/ 	.word	0x00000000
        /*00a0*/ 	.short	0x0004
        /*00a2*/ 	.short	0x001c
        /*00a4*/ 	.byte	0x00, 0xf0, 0x11, 0x00


	//----- nvinfo : EIATTR_KPARAM_INFO
	.align		4
.L_36:
        /*00a8*/ 	.byte	0x04, 0x17
        /*00aa*/ 	.short	(.L_38 - .L_37)
.L_37:
        /*00ac*/ 	.word	0x00000000
        /*00b0*/ 	.short	0x0003
        /*00b2*/ 	.short	0x0018
        /*00b4*/ 	.byte	0x00, 0xf0, 0x11, 0x00


	//----- nvinfo : EIATTR_KPARAM_INFO
	.align		4
.L_38:
        /*00b8*/ 	.byte	0x04, 0x17
        /*00ba*/ 	.short	(.L_40 - .L_39)
.L_39:
        /*00bc*/ 	.word	0x00000000
        /*00c0*/ 	.short	0x0002
        /*00c2*/ 	.short	0x0010
        /*00c4*/ 	.byte	0x00, 0xf4, 0x21, 0x00


	//----- nvinfo : EIATTR_KPARAM_INFO
	.align		4
.L_40:
        /*00c8*/ 	.byte	0x04, 0x17
        /*00ca*/ 	.short	(.L_42 - .L_41)
.L_41:
        /*00cc*/ 	.word	0x00000000
        /*00d0*/ 	.short	0x0001
        /*00d2*/ 	.short	0x0008
        /*00d4*/ 	.byte	0x00, 0xf4, 0x21, 0x00


	//----- nvinfo : EIATTR_KPARAM_INFO
	.align		4
.L_42:
        /*00d8*/ 	.byte	0x04, 0x17
        /*00da*/ 	.short	(.L_44 - .L_43)
.L_43:
        /*00dc*/ 	.word	0x00000000
        /*00e0*/ 	.short	0x0000
        /*00e2*/ 	.short	0x0000
        /*00e4*/ 	.byte	0x00, 0xf4, 0x21, 0x00


	//----- nvinfo : EIATTR_AT_ENTRY_FRAGMENTS
	.align		4
.L_44:
        /*00e8*/ 	.byte	0x04, 0x4f
        /*00ea*/ 	.short	(.L_46 - .L_45)


	//   ....[0]....
.L_45:
        /*00ec*/ 	.word	0x00000004


	//----- nvinfo : EIATTR_RESERVED_SMEM_USED
	.align		4
.L_46:
        /*00f0*/ 	.byte	0x01, 0x41
	.zero		2


	//----- nvinfo : EIATTR_SPARSE_MMA_MASK
	.align		4
        /*00f4*/ 	.byte	0x03, 0x50
        /*00f6*/ 	.short	0x0000


	//----- nvinfo : EIATTR_TCGEN05_1CTA_USED
	.align		4
        /*00f8*/ 	.byte	0x01, 0x51
	.zero		2


	//----- nvinfo : EIATTR_MAXREG_COUNT
	.align		4
        /*00fc*/ 	.byte	0x03, 0x1b
        /*00fe*/ 	.short	0x00ff


	//----- nvinfo : EIATTR_NUM_BARRIERS
	.align		4
        /*0100*/ 	.byte	0x02, 0x4c
        /*0102*/ 	.byte	0x01
	.zero		1


	//----- nvinfo : EIATTR_ANNOTATIONS
	.align		4
        /*0104*/ 	.byte	0x04, 0x55
        /*0106*/ 	.short	(.L_48 - .L_47)


	//   ....[0]....
.L_47:
        /*0108*/ 	.word	0x00000001
        /*010c*/ 	.byte	0x90, 0x09, 0x00, 0x00, 0x01, 0x00, 0x00, 0x00, 0x10, 0x0b, 0x00, 0x00, 0x01, 0x00, 0x00, 0x00
        /* <DEDUP_REMOVED lines=1179> */
        /*4acc*/ 	.byte	0xc0, 0x57, 0x02, 0x00, 0x01, 0x00, 0x00, 0x00, 0xf0, 0x57, 0x02, 0x00


	//----- nvinfo : EIATTR_INT_WARP_WIDE_INSTR_OFFSETS
	.align		4
.L_48:
        /*4ad8*/ 	.byte	0x04, 0x31
        /*4ada*/ 	.short	(.L_50 - .L_49)


	//   ....[0]....
.L_49:
        /*4adc*/ 	.word	0x00002390


	//   ....[1]....
        /*4ae0*/ 	.word	0x000023c0


	//   ....[2]....
        /*4ae4*/ 	.word	0x0000ec70


	//   ....[3]....
        /*4ae8*/ 	.word	0x00025e30


	//   ....[4]....
        /*4aec*/ 	.word	0x00025e80


	//----- nvinfo : EIATTR_COOP_GROUP_MASK_REGIDS
	.align		4
.L_50:
        /*4af0*/ 	.byte	0x04, 0x29
        /*4af2*/ 	.short	(.L_52 - .L_51)


	//   ....[0]....
.L_51:
        /*4af4*/ 	.word	0xffffffff


	//   ....[1]....
        /*4af8*/ 	.word	0xffffffff


	//   ....[2]....
        /*4afc*/ 	.word	0xffffffff


	//   ....[3]....
        /*4b00*/ 	.word	0xffffffff


	//----- nvinfo : EIATTR_COOP_GROUP_INSTR_OFFSETS
	.align		4
.L_52:
        /*4b04*/ 	.byte	0x04, 0x28
        /*4b06*/ 	.short	(.L_54 - .L_53)


	//   ....[0]....
.L_53:
        /*4b08*/ 	.word	0x00000070


	//   ....[1]....
        /*4b0c*/ 	.word	0x00000330


	//   ....[2]....
        /*4b10*/ 	.word	0x00025cc0


	//   ....[3]....
        /*4b14*/ 	.word	0x00025f30


	//----- nvinfo : EIATTR_VRC_CTA_INIT_COUNT
	.align		4
.L_54:
        /*4b18*/ 	.byte	0x02, 0x4a
        /*4b1a*/ 	.byte	0x80
	.zero		1


	//----- nvinfo : EIATTR_MBARRIER_INSTR_OFFSETS
	.align		4
        /*4b1c*/ 	.byte	0x04, 0x39
        /*4b1e*/ 	.short	(.L_56 - .L_55)


	//   ....[0]....
.L_55:
        /*4b20*/ 	.word	0x000025b0
        /*4b24*/ 	.word	0x000000ff
        /*4b28*/ 	.word	0x00000000
        /*4b2c*/ 	.short	0x0100
        /*4b2e*/ 	.byte	0x06
	.zero		1


	//   ....[1]....
        /*4b30*/ 	.word	0x0000ecb0
        /*4b34*/ 	.word	0x000000ff
        /*4b38*/ 	.word	0x00010008
        /*4b3c*/ 	.short	0x0100
        /*4b3e*/ 	.byte	0x09
	.zero		1


	//   ....[2]....
        /*4b40*/ 	.word	0x00015d20
        /*4b44*/ 	.word	0x000000ff
        /*4b48*/ 	.word	0x00000000
        /*4b4c*/ 	.short	0x010a
        /*4b4e*/ 	.byte	0x06
	.zero		1


	//   ....[3]....
        /*4b50*/ 	.word	0x00021760
        /*4b54*/ 	.word	0x000000ff
        /*4b58*/ 	.word	0x00000000
        /*4b5c*/ 	.short	0x010a
        /*4b5e*/ 	.byte	0x06
	.zero		1


	//   ....[4]....
        /*4b60*/ 	.word	0x000218e0
        /*4b64*/ 	.word	0x000000ff
        /*4b68*/ 	.word	0x00010000
        /*4b6c*/ 	.short	0x0108
        /*4b6e*/ 	.byte	0x09
	.zero		1


	//   ....[5]....
        /*4b70*/ 	.word	0x00021910
        /*4b74*/ 	.word	0x000000ff
        /*4b78*/ 	.word	0x00010008
        /*4b7c*/ 	.short	0x0108
        /*4b7e*/ 	.byte	0x09
	.zero		1


	//   ....[6]....
        /*4b80*/ 	.word	0x00025f50
        /*4b84*/ 	.word	0x000000ff
        /*4b88*/ 	.word	0x00000000
        /*4b8c*/ 	.short	0x010a
        /*4b8e*/ 	.byte	0x06
	.zero		1


	//   ....[7]....
        /*4b90*/ 	.word	0x00025f80
        /*4b94*/ 	.word	0x000000ff
        /*4b98*/ 	.word	0x00000000
        /*4b9c*/ 	.short	0x010a
        /*4b9e*/ 	.byte	0x06
	.zero		1


	//----- nvinfo : EIATTR_NUM_MBARRIERS
	.align		4
.L_56:
        /*4ba0*/ 	.byte	0x03, 0x38
        /*4ba2*/ 	.short	0x0002


	//----- nvinfo : EIATTR_EXIT_INSTR_OFFSETS
	.align		4
        /*4ba4*/ 	.byte	0x04, 0x1c
        /*4ba6*/ 	.short	(.L_58 - .L_57)


	//   ....[0]....
.L_57:
        /*4ba8*/ 	.word	0x00025f40


	//----- nvinfo : EIATTR_REQNTID
	.align		4
.L_58:
        /*4bac*/ 	.byte	0x04, 0x10
        /*4bae*/ 	.short	(.L_60 - .L_59)
.L_59:
        /*4bb0*/ 	.word	0x00000080
        /*4bb4*/ 	.word	0x00000001
        /*4bb8*/ 	.word	0x00000001


	//----- nvinfo : EIATTR_CRS_STACK_SIZE
	.align		4
.L_60:
        /*4bbc*/ 	.byte	0x04, 0x1e
        /*4bbe*/ 	.short	(.L_62 - .L_61)
.L_61:
        /*4bc0*/ 	.word	0x00000000


	//----- nvinfo : EIATTR_CBANK_PARAM_SIZE
	.align		4
.L_62:
        /*4bc4*/ 	.byte	0x03, 0x19
        /*4bc6*/ 	.short	0x0050


	//----- nvinfo : EIATTR_PARAM_CBANK
	.align		4
        /*4bc8*/ 	.byte	0x04, 0x0a
        /*4bca*/ 	.short	(.L_64 - .L_63)
	.align		4
.L_63:
        /*4bcc*/ 	.word	index@(.nv.constant0.matmul_kernel)
        /*4bd0*/ 	.short	0x0380
        /*4bd2*/ 	.short	0x0050


	//----- nvinfo : EIATTR_SW_WAR
	.align		4
.L_64:
        /*4bd4*/ 	.byte	0x04, 0x36
        /*4bd6*/ 	.short	(.L_66 - .L_65)
.L_65:
        /*4bd8*/ 	.word	0x00000008
.L_66:


//--------------------- .nv.compat                --------------------------
	.section	.nv.compat,"",@"SHT_CUDA_COMPAT_INFO"
	.align	4
        /*0000*/ 	.byte	0x02, 0x02, 0x02, 0x00, 0x02, 0x05, 0x05, 0x00, 0x02, 0x03, 0x00, 0x00, 0x02, 0x06, 0x01, 0x00


//--------------------- .nv.callgraph             --------------------------
	.section	.nv.callgraph,"",@"SHT_CUDA_CALLGRAPH"
	.align	4
	.sectionentsize	8
	.align		4
        /*0000*/ 	.word	0x00000000
	.align		4
        /*0004*/ 	.word	0xffffffff
	.align		4
        /*0008*/ 	.word	0x00000000
	.align		4
        /*000c*/ 	.word	0xfffffffe
	.align		4
        /*0010*/ 	.word	0x00000000
	.align		4
        /*0014*/ 	.word	0xfffffffd
	.align		4
        /*0018*/ 	.word	0x00000000
	.align		4
        /*001c*/ 	.word	0xfffffffc


//--------------------- .text.matmul_kernel       --------------------------
	.section	.text.matmul_kernel,"ax",@progbits
	.align	128
        .global         matmul_kernel
        .type           matmul_kernel,@function
        .size           matmul_kernel,(.L_x_20 - matmul_kernel)
        .other          matmul_kernel,@"STO_CUDA_ENTRY STV_DEFAULT"
matmul_kernel:
.text.matmul_kernel:
[----:B------:R-:W0:Y:S01]  /*0000*/  LDC R1, c[0x0][0x37c] ;  /* 0x0000df00ff017b82 */ /* 0x000e220000000800 */
[----:B------:R-:W1:Y:S01]  /*0010*/  S2R R2, SR_TID.X ;  /* 0x0000000000027919 */ /* 0x000e620000002100 */
[----:B0-----:R-:W-:Y:S01]  /*0020*/  VIADD R1, R1, 0xfffff3a0 ;  /* 0xfffff3a001017836 */ /* 0x001fe20000000000 */
[----:B-1----:R-:W-:-:S13]  /*0030*/  ISETP.GE.U32.AND P0, PT, R2, 0x20, PT ;  /* 0x000000200200780c */ /* 0x002fda0003f06070 */
[----:B------:R-:W-:Y:S02]  /*0040*/  VOTEU.ANY UP0, P0 ;  /* 0x0000000000ff7886 */ /* 0x000fe40000000100 */
[----:B------:R-:W-:Y:S05]  /*0050*/  BRA.U UP0, `(.L_x_0) ;  /* 0x0000000100b87547 */ /* 0x000fea000b800000 */
[----:B------:R-:W0:Y:S01]  /*0060*/  S2UR UR6, SR_CgaCtaId ;  /* 0x00000000000679c3 */ /* 0x000e220000008800 */
[----:B------:R-:W-:Y:S01]  /*0070*/  NOP ;  /* 0x0000000000007918 */ /* 0x000fe20000000000 */
[----:B------:R-:W-:Y:S02]  /*0080*/  UMOV UR4, 0x40 ;  /* 0x0000004000047882 */ /* 0x000fe40000000000 */
[----:B0-----:R-:W-:-:S09]  /*0090*/  ULEA UR4, UR6, UR4, 0x18 ;  /* 0x0000000406047291 */ /* 0x001fd2000f8ec0ff */
[----:B------:R-:W0:Y:S01]  /*00a0*/  LDS.U8 R0, [UR4] ;  /* 0x00000004ff007984 */ /* 0x000e220008000000 */
[----:B------:R-:W-:Y:S02]  /*00b0*/  UMOV UR4, 0x400 ;  /* 0x0000040000047882 */ /* 0x000fe40000000000 */
[----:B------:R-:W-:Y:S01]  /*00c0*/  ULEA UR4, UR6, UR4, 0x18 ;  /* 0x0000000406047291 */ /* 0x000fe2000f8ec0ff */
[----:B0-----:R-:W-:-:S13]  /*00d0*/  ISETP.NE.AND P0, PT, R0, RZ, PT ;  /* 0x000000ff0000720c */ /* 0x001fda0003f05270 */
[----:B------:R-:W-:Y:S05]  /*00e0*/  @P0 BRA `(.L_x_1) ;  /* 0x00000000007c0947 */ /* 0x000fea0003800000 */
[----:B------:R-:W-:-:S13]  /*00f0*/  ELECT P0, URZ, PT ;  /* 0x0000000000ff782f */ /* 0x000fda0003800000 */
[----:B------:R-:W-:Y:S05]  /*0100*/  @!P0 BRA `(.L_x_2) ;  /* 0x0000000000848947 */ /* 0x000fea0003800000 */
[----:B------:R-:W-:Y:S01]  /*0110*/  UMOV UR5, 0x4 ;  /* 0x0000000400057882 */ /* 0x000fe20000000000 */
[----:B------:R-:W-:Y:S02]  /*0120*/  IMAD.MOV.U32 R5, RZ, RZ, 0x1 ;  /* 0x00000001ff057424 */ /* 0x000fe400078e00ff */
[----:B------:R-:W-:Y:S02]  /*0130*/  IMAD.MOV.U32 R3, RZ, RZ, 0xf ;  /* 0x0000000fff037424 */ /* 0x000fe400078e00ff */
[----:B------:R-:W-:Y:S04]  /*0140*/  DEPBAR.LE SB0, 0x36 ;  /* 0x00008d800000791a */ /* 0x000fe80000000000 */
[----:B------:R-:W0:Y:S02]  /*0150*/  UTCATOMSWS.FIND_AND_SET.ALIGN UP1, UR5, UR5 ;  /* 0x00000005000575e3 */ /* 0x000e240008020800 */
[----:B0-----:R-:W-:-:S04]  /*0160*/  PLOP3.LUT P0, PT, PT, PT, UP1, 0x80, 0x8 ;  /* 0x000000000008781c */ /* 0x001fc80003f0f018 */
[----:B------:R-:W-:-:S04]  /*0170*/  SEL R0, RZ, 0xffffffff, !P0 ;  /* 0xffffffffff007807 */ /* 0x000fc80004000000 */
[----:B------:R-:W-:Y:S01]  /*0180*/  ISETP.NE.AND P0, PT, R0, RZ, PT ;  /* 0x000000ff0000720c */ /* 0x000fe20003f05270 */
[----:B------:R-:W-:-:S12]  /*0190*/  IMAD.U32 R0, RZ, RZ, UR5 ;  /* 0x00000005ff007e24 */ /* 0x000fd8000f8e00ff */
[----:B------:R-:W-:Y:S05]  /*01a0*/  @P0 BRA `(.L_x_3) ;  /* 0x0000000000240947 */ /* 0x000fea0003800000 */
.L_x_4:
[----:B------:R-:W-:Y:S05]  /*01b0*/  NANOSLEEP 0x64 ;  /* 0x000000640000795d */ /* 0x000fea0003800000 */
[----:B------:R-:W-:-:S05]  /*01c0*/  UMOV UR5, 0x4 ;  /* 0x0000000400057882 */ /* 0x000fca0000000000 */
[----:B------:R-:W-:Y:S04]  /*01d0*/  DEPBAR.LE SB0, 0x36 ;  /* 0x00008d800000791a */ /* 0x000fe80000000000 */
[----:B------:R-:W0:Y:S02]  /*01e0*/  UTCATOMSWS.FIND_AND_SET.ALIGN UP1, UR5, UR5 ;  /* 0x00000005000575e3 */ /* 0x000e240008020800 */
[----:B0-----:R-:W-:-:S04]  /*01f0*/  PLOP3.LUT P0, PT, PT, PT, UP1, 0x80, 0x8 ;  /* 0x000000000008781c */ /* 0x001fc80003f0f018 */
[----:B------:R-:W-:-:S04]  /*0200*/  SEL R0, RZ, 0xffffffff, !P0 ;  /* 0xffffffffff007807 */ /* 0x000fc80004000000 */
[----:B------:R-:W-:Y:S01]  /*0210*/  ISETP.NE.AND P0, PT, R0, RZ, PT ;  /* 0x000000ff0000720c */ /* 0x000fe20003f05270 */
[----:B------:R-:W-:-:S12]  /*0220*/  IMAD.U32 R0, RZ, RZ, UR5 ;  /* 0x00000005ff007e24 */ /* 0x000fd8000f8e00ff */
[----:B------:R-:W-:Y:S05]  /*0230*/  @!P0 BRA `(.L_x_4) ;  /* 0xfffffffc00dc8947 */ /* 0x000fea000383ffff */
.L_x_3:
[C---:B------:R-:W-:Y:S01]  /*0240*/  VIADD R4, R0.reuse, 0x10 ;  /* 0x0000001000047836 */ /* 0x040fe20000000000 */
[----:B------:R-:W-:Y:S01]  /*0250*/  UMOV UR5, 0x50 ;  /* 0x0000005000057882 */ /* 0x000fe20000000000 */
[----:B------:R-:W-:Y:S01]  /*0260*/  SHF.L.U32 R3, R3, R0, RZ ;  /* 0x0000000003037219 */ /* 0x000fe200000006ff */
[----:B------:R-:W-:Y:S01]  /*0270*/  ULEA UR5, UR6, UR5, 0x18 ;  /* 0x0000000506057291 */ /* 0x000fe2000f8ec0ff */
[----:B------:R-:W-:Y:S01]  /*0280*/  IMAD.SHL.U32 R0, R0, 0x20, RZ ;  /* 0x0000002000007824 */ /* 0x000fe200078e00ff */
[----:B------:R-:W-:-:S04]  /*0290*/  SHF.L.U32 R4, R5, R4, RZ ;  /* 0x0000000405047219 */ /* 0x000fc800000006ff */
[----:B------:R-:W-:-:S05]  /*02a0*/  LOP3.LUT R3, R4, R3, RZ, 0xfc, !PT ;  /* 0x0000000304037212 */ /* 0x000fca00078efcff */
[----:B------:R0:W-:Y:S04]  /*02b0*/  ATOMS.OR RZ, [UR5], R3 ;  /* 0x00000003ffff798c */ /* 0x0001e8000b000005 */
[----:B------:R0:W-:Y:S01]  /*02c0*/  STS [UR4], R0 ;  /* 0x00000000ff007988 */ /* 0x0001e20008000804 */
[----:B------:R-:W-:Y:S05]  /*02d0*/  BRA `(.L_x_2) ;  /* 0x0000000000107947 */ /* 0x000fea0003800000 */
.L_x_1:
[----:B------:R-:W-:Y:S01]  /*02e0*/  IMAD.MOV.U32 R0, RZ, RZ, -0x1 ;  /* 0xffffffffff007424 */ /* 0x000fe200078e00ff */
[----:B------:R-:W-:-:S04]  /*02f0*/  MOV R4, 0x320 ;  /* 0x0000032000047802 */ /* 0x000fc80000000f00 */
[----:B------:R0:W-:Y:S03]  /*0300*/  STS [UR4], R0 ;  /* 0x00000000ff007988 */ /* 0x0001e60008000804 */
[----:B0-----:R-:W-:Y:S05]  /*0310*/  CALL.REL.NOINC `($__internal_1_$__cuda_sm10x_tcgen05_guardrail_trap_phase_invalid_during_alloc) ;  /* 0x0000025c00307944 */ /* 0x001fea0003c00000 */
.L_x_2:
[----:B------:R-:W-:Y:S05]  /*0320*/  WARPSYNC.ALL ;  /* 0x0000000000007948 */ /* 0x000fea0003800000 */
[----:B------:R-:W-:Y:S01]  /*0330*/  NOP ;  /* 0x0000000000007918 */ /* 0x000fe20000000000 */
.L_x_0:
[----:B------:R-:W1:Y:S01]  /*0340*/  LDC.64 R28, c[0x0][0x398] ;  /* 0x0000e600ff1c7b82 */ /* 0x000e620000000a00 */
[----:B------:R-:W2:Y:S01]  /*0350*/  S2R R7, SR_CTAID.X ;  /* 0x0000000000077919 */ /* 0x000ea20000002500 */
[----:B------:R-:W-:Y:S01]  /*0360*/  UMOV UR9, 0x400 ;  /* 0x0000040000097882 */ /* 0x000fe20000000000 */
[----:B------:R-:W-:Y:S01]  /*0370*/  LOP3.LUT R107, R2, 0x7f, RZ, 0xc0, !PT ;  /* 0x0000007f026b7812 */ /* 0x000fe200078ec0ff */
[----:B------:R-:W3:Y:S04]  /*0380*/  LDCU UR11, c[0x0][0x3a4] ;  /* 0x00007480ff0b77ac */ /* 0x000ee80008000800 */
[----:B------:R-:W4:Y:S01]  /*0390*/  S2UR UR5, SR_CgaCtaId ;  /* 0x00000000000579c3 */ /* 0x000f220000008800 */
[----:B------:R-:W0:Y:S01]  /*03a0*/  LDCU.64 UR18, c[0x0][0x358] ;  /* 0x00006b00ff1277ac */ /* 0x000e220008000a00 */
[----:B------:R-:W0:Y:S06]  /*03b0*/  LDCU.128 UR12, c[0x0][0x380] ;  /* 0x00007000ff0c77ac */ /* 0x000e2c0008000c00 */
[----:B------:R-:W0:Y:S02]  /*03c0*/  LDC.64 R36, c[0x0][0x3a8] ;  /* 0x0000ea00ff247b82 */ /* 0x000e240000000a00 */
[----:B01----:R-:W-:Y:S01]  /*03d0*/  VIADD R0, R29, 0x7f ;  /* 0x0000007f1d007836 */ /* 0x003fe20000000000 */
[----:B------:R-:W-:-:S05]  /*03e0*/  IABS R39, R29 ;  /* 0x0000001d00277213 */ /* 0x000fca0000000000 */
[----:B------:R-:W-:Y:S01]  /*03f0*/  BAR.SYNC.DEFER_BLOCKING 0x0 ;  /* 0x0000000000007b1d */ /* 0x000fe20000010000 */
[----:B------:R-:W-:Y:S02]  /*0400*/  ISETP.NE.AND P3, PT, R28, RZ, PT ;  /* 0x000000ff1c00720c */ /* 0x000fe40003f65270 */
[----:B------:R-:W-:Y:S01]  /*0410*/  SHF.R.S32.HI R3, RZ, 0x1f, R0 ;  /* 0x0000001fff037819 */ /* 0x000fe20000011400 */
[----:B----4-:R-:W-:-:S03]  /*0420*/  ULEA UR9, UR5, UR9, 0x18 ;  /* 0x0000000905097291 */ /* 0x010fc6000f8ec0ff */
[----:B------:R-:W-:Y:S02]  /*0430*/  LEA.HI R3, R3, R0, RZ, 0x7 ;  /* 0x0000000003037211 */ /* 0x000fe400078f38ff */
[----:B--2---:R-:W-:Y:S02]  /*0440*/  IABS R10, R7 ;  /* 0x00000007000a7213 */ /* 0x004fe40000000000 */
[----:B------:R-:W-:-:S05]  /*0450*/  SHF.R.S32.HI R3, RZ, 0x7, R3 ;  /* 0x00000007ff037819 */ /* 0x000fca0000011403 */
[----:B------:R-:W-:-:S05]  /*0460*/  IMAD.SHL.U32 R6, R3, 0x8, RZ ;  /* 0x0000000803067824 */ /* 0x000fca00078e00ff */
[-C--:B------:R-:W-:Y:S02]  /*0470*/  IABS R3, R6.reuse ;  /* 0x0000000600037213 */ /* 0x080fe40000000000 */
[----:B------:R-:W-:Y:S02]  /*0480*/  IABS R11, R6 ;  /* 0x00000006000b7213 */ /* 0x000fe40000000000 */
[----:B------:R-:W0:Y:S08]  /*0490*/  I2F.RP R0, R3 ;  /* 0x0000000300007306 */ /* 0x000e300000209400 */
[----:B0-----:R-:W0:Y:S02]  /*04a0*/  MUFU.RCP R0, R0 ;  /* 0x0000000000007308 */ /* 0x001e240000001000 */
[----:B0-----:R-:W-:-:S02]  /*04b0*/  VIADD R4, R0, 0xffffffe ;  /* 0x0ffffffe00047836 */ /* 0x001fc40000000000 */
[----:B------:R-:W-:-:S04]  /*04c0*/  IMAD.MOV R0, RZ, RZ, -R11 ;  /* 0x000000ffff007224 */ /* 0x000fc800078e0a0b */
[----:B------:R0:W1:Y:S02]  /*04d0*/  F2I.FTZ.U32.TRUNC.NTZ R5, R4 ;  /* 0x0000000400057305 */ /* 0x000064000021f000 */
[----:B0-----:R-:W-:Y:S02]  /*04e0*/  IMAD.MOV.U32 R4, RZ, RZ, RZ ;  /* 0x000000ffff047224 */ /* 0x001fe400078e00ff */
[----:B-1----:R-:W-:-:S04]  /*04f0*/  IMAD.MOV R8, RZ, RZ, -R5 ;  /* 0x000000ffff087224 */ /* 0x002fc800078e0a05 */
[----:B------:R-:W-:Y:S02]  /*0500*/  IMAD R9, R8, R3, RZ ;  /* 0x0000000308097224 */ /* 0x000fe400078e02ff */
[----:B------:R-:W-:Y:S02]  /*0510*/  IMAD.MOV.U32 R8, RZ, RZ, R10 ;  /* 0x000000ffff087224 */ /* 0x000fe400078e000a */
[----:B------:R-:W-:-:S06]  /*0520*/  IMAD.HI.U32 R5, R5, R9, R4 ;  /* 0x0000000905057227 */ /* 0x000fcc00078e0004 */
[----:B------:R-:W-:-:S04]  /*0530*/  IMAD.HI.U32 R5, R5, R8, RZ ;  /* 0x0000000805057227 */ /* 0x000fc800078e00ff */
[----:B------:R-:W-:-:S05]  /*0540*/  IMAD R0, R5, R0, R8 ;  /* 0x0000000005007224 */ /* 0x000fca00078e0208 */
[----:B------:R-:W-:-:S13]  /*0550*/  ISETP.GT.U32.AND P1, PT, R3, R0, PT ;  /* 0x000000000300720c */ /* 0x000fda0003f24070 */
[----:B------:R-:W-:Y:S02]  /*0560*/  @!P1 IMAD.IADD R0, R0, 0x1, -R3 ;  /* 0x0000000100009824 */ /* 0x000fe400078e0a03 */
[----:B------:R-:W-:Y:S01]  /*0570*/  @!P1 VIADD R5, R5, 0x1 ;  /* 0x0000000105059836 */ /* 0x000fe20000000000 */
[----:B------:R-:W-:Y:S02]  /*0580*/  ISETP.NE.AND P1, PT, R6, RZ, PT ;  /* 0x000000ff0600720c */ /* 0x000fe40003f25270 */
[----:B------:R-:W-:Y:S02]  /*0590*/  ISETP.GE.U32.AND P0, PT, R0, R3, PT ;  /* 0x000000030000720c */ /* 0x000fe40003f06070 */
[----:B------:R-:W-:-:S04]  /*05a0*/  LOP3.LUT R0, R7, R6, RZ, 0x3c, !PT ;  /* 0x0000000607007212 */ /* 0x000fc800078e3cff */
[----:B------:R-:W-:Y:S01]  /*05b0*/  ISETP.GE.AND P2, PT, R0, RZ, PT ;  /* 0x000000ff0000720c */ /* 0x000fe20003f46270 */
[----:B------:R-:W-:-:S05]  /*05c0*/  VIADD R0, R28, 0x7f ;  /* 0x0000007f1c007836 */ /* 0x000fca0000000000 */
[----:B------:R-:W-:Y:S01]  /*05d0*/  SHF.R.S32.HI R3, RZ, 0x1f, R0 ;  /* 0x0000001fff037819 */ /* 0x000fe20000011400 */
[----:B------:R-:W-:-:S03]  /*05e0*/  @P0 VIADD R5, R5, 0x1 ;  /* 0x0000000105050836 */ /* 0x000fc60000000000 */
[----:B------:R-:W-:Y:S01]  /*05f0*/  LEA.HI R3, R3, R0, RZ, 0x7 ;  /* 0x0000000003037211 */ /* 0x000fe200078f38ff */
[----:B------:R-:W-:-:S04]  /*0600*/  IMAD.MOV.U32 R4, RZ, RZ, R5 ;  /* 0x000000ffff047224 */ /* 0x000fc800078e0005 */
[----:B------:R-:W-:Y:S01]  /*0610*/  @!P2 IMAD.MOV R4, RZ, RZ, -R4 ;  /* 0x000000ffff04a224 */ /* 0x000fe200078e0a04 */
[----:B------:R-:W-:-:S05]  /*0620*/  @!P1 LOP3.LUT R4, RZ, R6, RZ, 0x33, !PT ;  /* 0x00000006ff049212 */ /* 0x000fca00078e33ff */
[----:B------:R-:W-:Y:S02]  /*0630*/  IMAD.SHL.U32 R10, R4, 0x8, RZ ;  /* 0x00000008040a7824 */ /* 0x000fe400078e00ff */
[----:B------:R-:W-:-:S03]  /*0640*/  IMAD.MOV R4, RZ, RZ, -R4 ;  /* 0x000000ffff047224 */ /* 0x000fc600078e0a04 */
[----:B------:R-:W-:Y:S01]  /*0650*/  LEA.HI.SX32 R3, R3, -R10, 0x19 ;  /* 0x8000000a03037211 */ /* 0x000fe200078fcaff */
[----:B------:R-:W-:Y:S02]  /*0660*/  IMAD R8, R6, R4, R7 ;  /* 0x0000000406087224 */ /* 0x000fe400078e0207 */
[----:B------:R-:W-:Y:S01]  /*0670*/  IMAD.MOV.U32 R4, RZ, RZ, RZ ;  /* 0x000000ffff047224 */ /* 0x000fe200078e00ff */
[----:B------:R-:W-:Y:S02]  /*0680*/  VIMNMX R11, PT, PT, R3, 0x8, PT ;  /* 0x00000008030b7848 */ /* 0x000fe40003fe0100 */
[----:B------:R-:W-:Y:S02]  /*0690*/  IABS R6, R8 ;  /* 0x0000000800067213 */ /* 0x000fe40000000000 */
[-C--:B------:R-:W-:Y:S02]  /*06a0*/  IABS R9, R11.reuse ;  /* 0x0000000b00097213 */ /* 0x080fe40000000000 */
[----:B------:R-:W-:-:S02]  /*06b0*/  IABS R7, R11 ;  /* 0x0000000b00077213 */ /* 0x000fc40000000000 */
[----:B------:R-:W0:Y:S08]  /*06c0*/  I2F.RP R0, R9 ;  /* 0x0000000900007306 */ /* 0x000e300000209400 */
[----:B0-----:R-:W0:Y:S02]  /*06d0*/  MUFU.RCP R0, R0 ;  /* 0x0000000000007308 */ /* 0x001e240000001000 */
[----:B0-----:R-:W-:-:S02]  /*06e0*/  VIADD R5, R0, 0xffffffe ;  /* 0x0ffffffe00057836 */ /* 0x001fc40000000000 */
[----:B------:R-:W-:-:S04]  /*06f0*/  IMAD.MOV R0, RZ, RZ, -R7 ;  /* 0x000000ffff007224 */ /* 0x000fc800078e0a07 */
[----:B------:R-:W0:Y:S02]  /*0700*/  F2I.FTZ.U32.TRUNC.NTZ R5, R5 ;  /* 0x0000000500057305 */ /* 0x000e24000021f000 */
[----:B0-----:R-:W-:-:S04]  /*0710*/  IMAD.MOV R12, RZ, RZ, -R5 ;  /* 0x000000ffff0c7224 */ /* 0x001fc800078e0a05 */
[----:B------:R-:W-:-:S04]  /*0720*/  IMAD R3, R12, R9, RZ ;  /* 0x000000090c037224 */ /* 0x000fc800078e02ff */
[----:B------:R-:W-:Y:S01]  /*0730*/  IMAD.HI.U32 R4, R5, R3, R4 ;  /* 0x0000000305047227 */ /* 0x000fe200078e0004 */
[----:B------:R-:W-:-:S03]  /*0740*/  IABS R5, R28 ;  /* 0x0000001c00057213 */ /* 0x000fc60000000000 */
[----:B------:R-:W-:Y:S02]  /*0750*/  IMAD.MOV.U32 R3, RZ, RZ, R6 ;  /* 0x000000ffff037224 */ /* 0x000fe400078e0006 */
[----:B------:R-:W0:Y:S02]  /*0760*/  I2F.RP R6, R39 ;  /* 0x0000002700067306 */ /* 0x000e240000209400 */
[----:B------:R-:W-:-:S04]  /*0770*/  IMAD.HI.U32 R4, R4, R3, RZ ;  /* 0x0000000304047227 */ /* 0x000fc800078e00ff */
[----:B------:R-:W-:Y:S02]  /*0780*/  IMAD R0, R4, R0, R3 ;  /* 0x0000000004007224 */ /* 0x000fe400078e0203 */
[----:B------:R-:W-:-:S03]  /*0790*/  IMAD.MOV.U32 R3, RZ, RZ, R5 ;  /* 0x000000ffff037224 */ /* 0x000fc600078e0005 */
[----:B------:R-:W-:Y:S01]  /*07a0*/  ISETP.GT.U32.AND P1, PT, R9, R0, PT ;  /* 0x000000000900720c */ /* 0x000fe20003f24070 */
[----:B------:R-:W1:Y:S08]  /*07b0*/  I2F.RP R5, R3 ;  /* 0x0000000300057306 */ /* 0x000e700000209400 */
[----:B0-----:R-:W0:Y:S04]  /*07c0*/  MUFU.RCP R6, R6 ;  /* 0x0000000600067308 */ /* 0x001e280000001000 */
[----:B------:R-:W-:-:S02]  /*07d0*/  @!P1 IMAD.IADD R0, R0, 0x1, -R9 ;  /* 0x0000000100009824 */ /* 0x000fc400078e0a09 */
[----:B------:R-:W-:Y:S01]  /*07e0*/  @!P1 VIADD R4, R4, 0x1 ;  /* 0x0000000104049836 */ /* 0x000fe20000000000 */
[----:B------:R-:W-:Y:S01]  /*07f0*/  ISETP.NE.AND P1, PT, R11, RZ, PT ;  /* 0x000000ff0b00720c */ /* 0x000fe20003f25270 */
[----:B-1----:R-:W1:Y:S01]  /*0800*/  MUFU.RCP R5, R5 ;  /* 0x0000000500057308 */ /* 0x002e620000001000 */
[----:B------:R-:W-:Y:S02]  /*0810*/  ISETP.GE.U32.AND P0, PT, R0, R9, PT ;  /* 0x000000090000720c */ /* 0x000fe40003f06070 */
[----:B------:R-:W-:Y:S01]  /*0820*/  LOP3.LUT R0, R8, R11, RZ, 0x3c, !PT ;  /* 0x0000000b08007212 */ /* 0x000fe200078e3cff */
[----:B------:R-:W2:Y:S01]  /*0830*/  LDS R9, [UR9] ;  /* 0x00000009ff097984 */ /* 0x000ea20008000800 */
[----:B------:R-:W-:Y:S01]  /*0840*/  BAR.SYNC.DEFER_BLOCKING 0x0 ;  /* 0x0000000000007b1d */ /* 0x000fe20000010000 */
[----:B0-----:R-:W-:Y:S01]  /*0850*/  VIADD R40, R6, 0xffffffe ;  /* 0x0ffffffe06287836 */ /* 0x001fe20000000000 */
[----:B------:R-:W-:-:S04]  /*0860*/  ISETP.GE.AND P2, PT, R0, RZ, PT ;  /* 0x000000ff0000720c */ /* 0x000fc80003f46270 */
[----:B------:R0:W4:Y:S03]  /*0870*/  F2I.FTZ.U32.TRUNC.NTZ R41, R40 ;  /* 0x0000002800297305 */ /* 0x000126000021f000 */
[----:B------:R-:W-:Y:S02]  /*0880*/  @P0 VIADD R4, R4, 0x1 ;  /* 0x0000000104040836 */ /* 0x000fe40000000000 */
[----:B-1----:R-:W-:-:S04]  /*0890*/  VIADD R5, R5, 0xffffffe ;  /* 0x0ffffffe05057836 */ /* 0x002fc80000000000 */
[----:B------:R-:W-:Y:S01]  /*08a0*/  @!P2 IMAD.MOV R4, RZ, RZ, -R4 ;  /* 0x000000ffff04a224 */ /* 0x000fe200078e0a04 */
[----:B------:R-:W-:Y:S01]  /*08b0*/  @!P1 LOP3.LUT R4, RZ, R11, RZ, 0x33, !PT ;  /* 0x0000000bff049212 */ /* 0x000fe200078e33ff */
[----:B0-----:R-:W-:Y:S01]  /*08c0*/  IMAD.MOV.U32 R40, RZ, RZ, RZ ;  /* 0x000000ffff287224 */ /* 0x001fe200078e00ff */
[----:B------:R-:W0:Y:S01]  /*08d0*/  F2I.FTZ.U32.TRUNC.NTZ R5, R5 ;  /* 0x0000000500057305 */ /* 0x000e22000021f000 */
[----:B------:R-:W-:Y:S01]  /*08e0*/  ISETP.NE.U32.AND P1, PT, R107, RZ, PT ;  /* 0x000000ff6b00720c */ /* 0x000fe20003f25070 */
[--C-:B----4-:R-:W-:Y:S02]  /*08f0*/  IMAD.MOV R6, RZ, RZ, -R41.reuse ;  /* 0x000000ffff067224 */ /* 0x110fe400078e0a29 */
[----:B------:R-:W-:Y:S02]  /*0900*/  IMAD.SHL.U32 R0, R4, 0x80, RZ ;  /* 0x0000008004007824 */ /* 0x000fe400078e00ff */
[----:B------:R-:W-:Y:S01]  /*0910*/  IMAD R7, R6, R39, RZ ;  /* 0x0000002706077224 */ /* 0x000fe200078e02ff */
[----:B------:R-:W-:Y:S01]  /*0920*/  SHF.R.U32.HI R6, RZ, 0x5, R2 ;  /* 0x00000005ff067819 */ /* 0x000fe20000011602 */
[----:B------:R-:W-:Y:S01]  /*0930*/  VIADD R101, R0, 0x1 ;  /* 0x0000000100657836 */ /* 0x000fe20000000000 */
[----:B------:R-:W-:Y:S01]  /*0940*/  IABS R47, R0 ;  /* 0x00000000002f7213 */ /* 0x000fe20000000000 */
[----:B------:R-:W-:Y:S01]  /*0950*/  IMAD.HI.U32 R40, R41, R7, R40 ;  /* 0x0000000729287227 */ /* 0x000fe200078e0028 */
[----:B------:R-:W-:-:S02]  /*0960*/  R2UR UR7, R6 ;  /* 0x00000000060772ca */ /* 0x000fc400000e0000 */
[----:B------:R-:W-:Y:S01]  /*0970*/  IABS R46, R101 ;  /* 0x00000065002e7213 */ /* 0x000fe20000000000 */
[----:B------:R-:W-:Y:S01]  /*0980*/  IMAD.MOV R6, RZ, RZ, -R4 ;  /* 0x000000ffff067224 */ /* 0x000fe200078e0a04 */
[----:B------:R-:W-:Y:S01]  /*0990*/  STL [R1+0x8e8], R101 ;  /* 0x0008e86501007387 */ /* 0x000fe20000100800 */
[----:B------:R-:W-:Y:S01]  /*09a0*/  VIADD R22, R0, 0x4 ;  /* 0x0000000400167836 */ /* 0x000fe20000000000 */
[----:B--2---:R-:W-:Y:S01]  /*09b0*/  R2UR UR8, R9 ;  /* 0x00000000090872ca */ /* 0x004fe200000e0000 */
[----:B------:R-:W-:-:S03]  /*09c0*/  IMAD.HI.U32 R4, R40, R47, RZ ;  /* 0x0000002f28047227 */ /* 0x000fc600078e00ff */
[----:B------:R-:W-:Y:S01]  /*09d0*/  IABS R43, R22 ;  /* 0x00000016002b7213 */ /* 0x000fe20000000000 */
[----:B------:R-:W-:Y:S02]  /*09e0*/  IMAD R6, R11, R6, R8 ;  /* 0x000000060b067224 */ /* 0x000fe400078e0208 */
[----:B------:R-:W-:Y:S01]  /*09f0*/  IMAD.MOV R8, RZ, RZ, -R4 ;  /* 0x000000ffff087224 */ /* 0x000fe200078e0a04 */
[----:B------:R-:W-:Y:S01]  /*0a00*/  USHF.L.U32 UR4, UR7, 0x15, URZ ;  /* 0x0000001507047899 */ /* 0x000fe200080006ff */
[C---:B------:R-:W-:Y:S02]  /*0a10*/  VIADD R15, R0.reuse, 0x3 ;  /* 0x00000003000f7836 */ /* 0x040fe40000000000 */
[----:B------:R-:W-:Y:S01]  /*0a20*/  IMAD R47, R39, R8, R47 ;  /* 0x00000008272f7224 */ /* 0x000fe200078e022f */
[----:B------:R-:W-:Y:S01]  /*0a30*/  ULOP3.LUT UR10, UR4, 0x600000, URZ, 0xc0, !UPT ;  /* 0x00600000040a7892 */ /* 0x000fe2000f8ec0ff */
[----:B------:R-:W-:Y:S01]  /*0a40*/  VIADD R16, R0, 0xc ;  /* 0x0000000c00107836 */ /* 0x000fe20000000000 */
[----:B------:R-:W-:Y:S01]  /*0a50*/  IABS R44, R15 ;  /* 0x0000000f002c7213 */ /* 0x000fe20000000000 */
[----:B------:R-:W-:Y:S01]  /*0a60*/  IMAD.HI.U32 R7, R40, R46, RZ ;  /* 0x0000002e28077227 */ /* 0x000fe200078e00ff */
[----:B------:R-:W-:-:S02]  /*0a70*/  UMOV UR4, 0x1 ;  /* 0x0000000100047882 */ /* 0x000fc40000000000 */
[----:B------:R-:W-:Y:S01]  /*0a80*/  IABS R32, R16 ;  /* 0x0000001000207213 */ /* 0x000fe20000000000 */
[----:B------:R-:W-:-:S04]  /*0a90*/  IMAD.HI.U32 R8, R40, R43, RZ ;  /* 0x0000002b28087227 */ /* 0x000fc800078e00ff */
[C---:B------:R-:W-:Y:S02]  /*0aa0*/  VIADD R13, R0.reuse, 0x8 ;  /* 0x00000008000d7836 */ /* 0x040fe40000000000 */
[----:B0-----:R-:W-:Y:S02]  /*0ab0*/  IMAD.MOV R12, RZ, RZ, -R5 ;  /* 0x000000ffff0c7224 */ /* 0x001fe400078e0a05 */
[----:B------:R-:W-:Y:S01]  /*0ac0*/  IMAD.MOV R7, RZ, RZ, -R7 ;  /* 0x000000ffff077224 */ /* 0x000fe200078e0a07 */
[----:B------:R-:W-:Y:S01]  /*0ad0*/  IABS R42, R13 ;  /* 0x0000000d002a7213 */ /* 0x000fe20000000000 */
[C---:B------:R-:W-:Y:S02]  /*0ae0*/  VIADD R25, R0.reuse, 0x2 ;  /* 0x0000000200197836 */ /* 0x040fe40000000000 */
[----:B------:R-:W-:Y:S02]  /*0af0*/  VIADD R14, R0, 0x9 ;  /* 0x00000009000e7836 */ /* 0x000fe40000000000 */
[----:B------:R-:W-:Y:S01]  /*0b00*/  IMAD.MOV R8, RZ, RZ, -R8 ;  /* 0x000000ffff087224 */ /* 0x000fe200078e0a08 */
[----:B------:R-:W-:Y:S01]  /*0b10*/  STL [R1+0x8e4], R25 ;  /* 0x0008e41901007387 */ /* 0x000fe20000100800 */
[----:B------:R-:W-:Y:S01]  /*0b20*/  IMAD R9, R12, R3, RZ ;  /* 0x000000030c097224 */ /* 0x000fe200078e02ff */
[----:B------:R-:W-:Y:S01]  /*0b30*/  IABS R41, R14 ;  /* 0x0000000e00297213 */ /* 0x000fe20000000000 */
[----:B------:R-:W-:Y:S01]  /*0b40*/  IMAD.MOV.U32 R4, RZ, RZ, RZ ;  /* 0x000000ffff047224 */ /* 0x000fe200078e00ff */
[----:B------:R0:W-:Y:S01]  /*0b50*/  STL [R1+0x8e0], R15 ;  /* 0x0008e00f01007387 */ /* 0x0001e20000100800 */
[C---:B------:R-:W-:Y:S01]  /*0b60*/  IMAD R46, R39.reuse, R7, R46 ;  /* 0x00000007272e7224 */ /* 0x040fe200078e022e */
[----:B------:R-:W-:Y:S01]  /*0b70*/  IABS R45, R25 ;  /* 0x00000019002d7213 */ /* 0x000fe20000000000 */
[----:B------:R-:W-:Y:S01]  /*0b80*/  IMAD R43, R39, R8, R43 ;  /* 0x00000008272b7224 */ /* 0x000fe200078e022b */
[----:B------:R-:W-:Y:S01]  /*0b90*/  STL [R1+0x8ec], R22 ;  /* 0x0008ec1601007387 */ /* 0x000fe20000100800 */
[----:B------:R-:W-:-:S02]  /*0ba0*/  VIADD R18, R0, 0xb ;  /* 0x0000000b00127836 */ /* 0x000fc40000000000 */
[----:B------:R-:W-:Y:S01]  /*0bb0*/  VIADD R103, R0, 0x30 ;  /* 0x0000003000677836 */ /* 0x000fe20000000000 */
[----:B------:R-:W-:Y:S01]  /*0bc0*/  STL [R1+0x8f0], R13 ;  /* 0x0008f00d01007387 */ /* 0x000fe20000100800 */
[----:B------:R-:W-:Y:S01]  /*0bd0*/  IMAD.HI.U32 R7, R40, R44, RZ ;  /* 0x0000002c28077227 */ /* 0x000fe200078e00ff */
[----:B------:R-:W-:Y:S02]  /*0be0*/  IABS R33, R18 ;  /* 0x0000001200217213 */ /* 0x000fe40000000000 */
[----:B------:R1:W-:Y:S01]  /*0bf0*/  STL [R1+0x8f4], R14 ;  /* 0x0008f40e01007387 */ /* 0x0003e20000100800 */
[----:B------:R-:W-:Y:S01]  /*0c00*/  VIADD R165, R0, 0xa ;  /* 0x0000000a00a57836 */ /* 0x000fe20000000000 */
[----:B------:R-:W-:Y:S01]  /*0c10*/  IABS R84, R103 ;  /* 0x0000006700547213 */ /* 0x000fe20000000000 */
[----:B------:R-:W-:-:S03]  /*0c20*/  IMAD.HI.U32 R8, R40, R32, RZ ;  /* 0x0000002028087227 */ /* 0x000fc600078e00ff */
[----:B------:R-:W-:Y:S01]  /*0c30*/  STL [R1+0x8f8], R165 ;  /* 0x0008f8a501007387 */ /* 0x000fe20000100800 */
[----:B------:R-:W-:Y:S01]  /*0c40*/  IMAD.HI.U32 R4, R5, R9, R4 ;  /* 0x0000000905047227 */ /* 0x000fe200078e0004 */
[----:B------:R-:W-:Y:S02]  /*0c50*/  IABS R34, R165 ;  /* 0x000000a500227213 */ /* 0x000fe40000000000 */
[----:B------:R-:W-:Y:S01]  /*0c60*/  STL [R1+0x8fc], R18 ;  /* 0x0008fc1201007387 */ /* 0x000fe20000100800 */
[----:B------:R-:W-:Y:S02]  /*0c70*/  VIADD R104, R0, 0x10 ;  /* 0x0000001000687836 */ /* 0x000fe40000000000 */
[----:B------:R-:W-:Y:S01]  /*0c80*/  IMAD.IADD R5, R10, 0x1, R6 ;  /* 0x000000010a057824 */ /* 0x000fe200078e0206 */
[----:B------:R-:W-:Y:S01]  /*0c90*/  STL [R1+0x900], R16 ;  /* 0x0009001001007387 */ /* 0x000fe20000100800 */
[----:B------:R-:W-:Y:S01]  /*0ca0*/  IMAD.HI.U32 R9, R40, R42, RZ ;  /* 0x0000002a28097227 */ /* 0x000fe200078e00ff */
[----:B------:R-:W-:-:S02]  /*0cb0*/  IABS R100, R104 ;  /* 0x0000006800647213 */ /* 0x000fc40000000000 */
[----:B------:R-:W-:Y:S01]  /*0cc0*/  STL [R1+0x904], R104 ;  /* 0x0009046801007387 */ /* 0x000fe20000100800 */
[----:B------:R-:W-:Y:S02]  /*0cd0*/  IMAD.MOV R7, RZ, RZ, -R7 ;  /* 0x000000ffff077224 */ /* 0x000fe400078e0a07 */
[----:B------:R-:W-:Y:S02]  /*0ce0*/  VIADD R24, R0, 0x18 ;  /* 0x0000001800187836 */ /* 0x000fe40000000000 */
[----:B------:R-:W-:Y:S02]  /*0cf0*/  IMAD.MOV R8, RZ, RZ, -R8 ;  /* 0x000000ffff087224 */ /* 0x000fe400078e0a08 */
[----:B------:R-:W-:Y:S01]  /*0d00*/  IMAD.HI.U32 R10, R40, R41, RZ ;  /* 0x00000029280a7227 */ /* 0x000fe200078e00ff */
[----:B------:R-:W-:Y:S01]  /*0d10*/  STL [R1+0x914], R24 ;  /* 0x0009141801007387 */ /* 0x000fe20000100800 */
[----:B------:R-:W-:Y:S02]  /*0d20*/  IABS R96, R24 ;  /* 0x0000001800607213 */ /* 0x000fe40000000000 */
[----:B0-----:R-:W-:-:S02]  /*0d30*/  VIADD R15, R0, 0x20 ;  /* 0x00000020000f7836 */ /* 0x001fc40000000000 */
[C---:B-1----:R-:W-:Y:S02]  /*0d40*/  VIADD R14, R0.reuse, 0x28 ;  /* 0x00000028000e7836 */ /* 0x042fe40000000000 */
[----:B------:R-:W-:Y:S01]  /*0d50*/  IMAD.MOV R9, RZ, RZ, -R9 ;  /* 0x000000ffff097224 */ /* 0x000fe200078e0a09 */
[----:B------:R-:W-:Y:S01]  /*0d60*/  STL [R1+0x930], R15 ;  /* 0x0009300f01007387 */ /* 0x000fe20000100800 */
[C---:B------:R-:W-:Y:S01]  /*0d70*/  IMAD R44, R39.reuse, R7, R44 ;  /* 0x00000007272c7224 */ /* 0x040fe200078e022c */
[----:B------:R-:W-:Y:S01]  /*0d80*/  IABS R88, R14 ;  /* 0x0000000e00587213 */ /* 0x000fe20000000000 */
[----:B------:R-:W-:Y:S01]  /*0d90*/  IMAD R32, R39, R8, R32 ;  /* 0x0000000827207224 */ /* 0x000fe200078e0220 */
[----:B------:R-:W-:Y:S01]  /*0da0*/  STL [R1+0x934], R14 ;  /* 0x0009340e01007387 */ /* 0x000fe20000100800 */
[C---:B------:R-:W-:Y:S01]  /*0db0*/  VIADD R11, R0.reuse, 0x38 ;  /* 0x00000038000b7836 */ /* 0x040fe20000000000 */
[----:B------:R-:W-:Y:S01]  /*0dc0*/  IABS R92, R15 ;  /* 0x0000000f005c7213 */ /* 0x000fe20000000000 */
[----:B------:R-:W-:Y:S01]  /*0dd0*/  VIADD R157, R0, 0x58 ;  /* 0x00000058009d7836 */ /* 0x000fe20000000000 */
[----:B------:R-:W-:Y:S01]  /*0de0*/  STL [R1+0x944], R103 ;  /* 0x0009446701007387 */ /* 0x000fe20000100800 */
[----:B------:R-:W-:Y:S01]  /*0df0*/  IMAD.MOV R10, RZ, RZ, -R10 ;  /* 0x000000ffff0a7224 */ /* 0x000fe200078e0a0a */
[----:B------:R-:W-:Y:S01]  /*0e00*/  IABS R80, R11 ;  /* 0x0000000b00507213 */ /* 0x000fe20000000000 */
[----:B------:R-:W-:Y:S01]  /*0e10*/  IMAD.HI.U32 R7, R40, R33, RZ ;  /* 0x0000002128077227 */ /* 0x000fe200078e00ff */
[----:B------:R0:W-:Y:S01]  /*0e20*/  STL [R1+0x964], R11 ;  /* 0x0009640b01007387 */ /* 0x0001e20000100800 */
[----:B------:R-:W-:-:S02]  /*0e30*/  IABS R64, R157 ;  /* 0x0000009d00407213 */ /* 0x000fc40000000000 */
[----:B------:R-:W-:-:S04]  /*0e40*/  IMAD.HI.U32 R8, R40, R84, RZ ;  /* 0x0000005428087227 */ /* 0x000fc800078e00ff */
[C---:B------:R-:W-:Y:S02]  /*0e50*/  VIADD R17, R0.reuse, 0x40 ;  /* 0x0000004000117836 */ /* 0x040fe40000000000 */
[C---:B------:R-:W-:Y:S02]  /*0e60*/  IMAD R42, R39.reuse, R9, R42 ;  /* 0x00000009272a7224 */ /* 0x040fe400078e022a */
[----:B------:R-:W-:Y:S01]  /*0e70*/  VIADD R20, R0, 0x48 ;  /* 0x0000004800147836 */ /* 0x000fe20000000000 */
[----:B------:R-:W-:Y:S01]  /*0e80*/  STL [R1+0x994], R17 ;  /* 0x0009941101007387 */ /* 0x000fe20000100800 */
[----:B------:R-:W-:Y:S01]  /*0e90*/  IMAD R41, R39, R10, R41 ;  /* 0x0000000a27297224 */ /* 0x000fe200078e0229 */
[----:B------:R-:W-:Y:S01]  /*0ea0*/  IABS R76, R17 ;  /* 0x00000011004c7213 */ /* 0x000fe20000000000 */
[----:B------:R-:W-:Y:S01]  /*0eb0*/  IMAD.HI.U32 R9, R40, R100, RZ ;  /* 0x0000006428097227 */ /* 0x000fe200078e00ff */
[----:B------:R-:W-:Y:S01]  /*0ec0*/  STL [R1+0x9c4], R20 ;  /* 0x0009c41401007387 */ /* 0x000fe20000100800 */
[----:B------:R-:W-:-:S02]  /*0ed0*/  IABS R72, R20 ;  /* 0x0000001400487213 */ /* 0x000fc40000000000 */
[----:B------:R-:W-:Y:S02]  /*0ee0*/  IMAD.MOV R12, RZ, RZ, -R7 ;  /* 0x000000ffff0c7224 */ /* 0x000fe400078e0a07 */
[----:B------:R-:W-:Y:S02]  /*0ef0*/  IMAD.MOV R8, RZ, RZ, -R8 ;  /* 0x000000ffff087224 */ /* 0x000fe400078e0a08 */
[----:B------:R-:W-:Y:S02]  /*0f00*/  VIADD R150, R0, 0x50 ;  /* 0x0000005000967836 */ /* 0x000fe40000000000 */
[----:B------:R-:W-:-:S03]  /*0f10*/  IMAD.HI.U32 R10, R40, R96, RZ ;  /* 0x00000060280a7227 */ /* 0x000fc600078e00ff */
[----:B------:R-:W-:Y:S01]  /*0f20*/  STL [R1+0x9cc], R150 ;  /* 0x0009cc9601007387 */ /* 0x000fe20000100800 */
[C---:B0-----:R-:W-:Y:S01]  /*0f30*/  VIADD R11, R0.reuse, 0x60 ;  /* 0x00000060000b7836 */ /* 0x041fe20000000000 */
[----:B------:R-:W-:Y:S01]  /*0f40*/  IABS R68, R150 ;  /* 0x0000009600447213 */ /* 0x000fe20000000000 */
[C---:B------:R-:W-:Y:S02]  /*0f50*/  VIADD R156, R0.reuse, 0x68 ;  /* 0x00000068009c7836 */ /* 0x040fe40000000000 */
[----:B------:R-:W-:Y:S01]  /*0f60*/  IMAD.MOV R9, RZ, RZ, -R9 ;  /* 0x000000ffff097224 */ /* 0x000fe200078e0a09 */
[----:B------:R0:W-:Y:S01]  /*0f70*/  STL [R1+0x99c], R11 ;  /* 0x00099c0b01007387 */ /* 0x0001e20000100800 */
        /* <DEDUP_REMOVED lines=11> */
[----:B------:R-:W-:Y:S01]  /*1030*/  STL [R1+0x978], R14 ;  /* 0x0009780e01007387 */ /* 0x000fe20000100800 */
[----:B------:R-:W-:-:S02]  /*1040*/  IABS R91, R21 ;  /* 0x00000015005b7213 */ /* 0x000fc40000000000 */
[C---:B------:R-:W-:Y:S02]  /*1050*/  VIADD R12, R0.reuse, 0x78 ;  /* 0x00000078000c7836 */ /* 0x040fe40000000000 */
[C---:B------:R-:W-:Y:S02]  /*1060*/  VIADD R102, R0.reuse, 0x11 ;  /* 0x0000001100667836 */ /* 0x040fe40000000000 */
[----:B0-----:R-:W-:Y:S01]  /*1070*/  VIADD R11, R0, 0x19 ;  /* 0x00000019000b7836 */ /* 0x001fe20000000000 */
[----:B------:R-:W-:Y:S01]  /*1080*/  STL [R1+0x95c], R12 ;  /* 0x00095c0c01007387 */ /* 0x000fe20000100800 */
[C---:B------:R-:W-:Y:S01]  /*1090*/  IMAD R100, R39.reuse, R9, R100 ;  /* 0x0000000927647224 */ /* 0x040fe200078e0264 */
[----:B------:R-:W-:Y:S01]  /*10a0*/  IABS R50, R12 ;  /* 0x0000000c00327213 */ /* 0x000fe20000000000 */
[----:B------:R-:W-:Y:S01]  /*10b0*/  IMAD R96, R39, R10, R96 ;  /* 0x0000000a27607224 */ /* 0x000fe200078e0260 */
[----:B------:R-:W-:Y:S01]  /*10c0*/  STL [R1+0x908], R102 ;  /* 0x0009086601007387 */ /* 0x000fe20000100800 */
[----:B------:R-:W-:Y:S01]  /*10d0*/  IMAD.HI.U32 R9, R40, R80, RZ ;  /* 0x0000005028097227 */ /* 0x000fe200078e00ff */
[----:B------:R-:W-:-:S02]  /*10e0*/  IABS R95, R11 ;  /* 0x0000000b005f7213 */ /* 0x000fc40000000000 */
[----:B------:R0:W-:Y:S01]  /*10f0*/  STL [R1+0x918], R11 ;  /* 0x0009180b01007387 */ /* 0x0001e20000100800 */
[----:B------:R-:W-:Y:S01]  /*1100*/  IMAD.MOV R8, RZ, RZ, -R8 ;  /* 0x000000ffff087224 */ /* 0x000fe200078e0a08 */
[----:B------:R-:W-:Y:S01]  /*1110*/  IABS R99, R102 ;  /* 0x0000006600637213 */ /* 0x000fe20000000000 */
[C---:B------:R-:W-:Y:S01]  /*1120*/  IMAD.HI.U32 R10, R40.reuse, R76, RZ ;  /* 0x0000004c280a7227 */ /* 0x040fe200078e00ff */
[----:B------:R-:W-:Y:S03]  /*1130*/  STL [R1+0x92c], R21 ;  /* 0x00092c1501007387 */ /* 0x000fe60000100800 */
[----:B------:R-:W-:-:S04]  /*1140*/  IMAD.HI.U32 R7, R40, R88, RZ ;  /* 0x0000005828077227 */ /* 0x000fc800078e00ff */
[----:B------:R-:W-:Y:S02]  /*1150*/  IMAD.MOV R9, RZ, RZ, -R9 ;  /* 0x000000ffff097224 */ /* 0x000fe400078e0a09 */
[----:B------:R-:W-:Y:S02]  /*1160*/  IMAD R64, R39, R8, R64 ;  /* 0x0000000827407224 */ /* 0x000fe400078e0240 */
[----:B0-----:R-:W-:Y:S02]  /*1170*/  VIADD R11, R0, 0x39 ;  /* 0x00000039000b7836 */ /* 0x001fe40000000000 */
[----:B------:R-:W-:Y:S02]  /*1180*/  IMAD.MOV R10, RZ, RZ, -R10 ;  /* 0x000000ffff0a7224 */ /* 0x000fe400078e0a0a */
[----:B------:R-:W-:Y:S01]  /*1190*/  IMAD.HI.U32 R8, R40, R91, RZ ;  /* 0x0000005b28087227 */ /* 0x000fe200078e00ff */
[----:B------:R-:W-:-:S03]  /*11a0*/  IABS R79, R11 ;  /* 0x0000000b004f7213 */ /* 0x000fc60000000000 */
[----:B------:R-:W-:Y:S02]  /*11b0*/  IMAD.MOV R7, RZ, RZ, -R7 ;  /* 0x000000ffff077224 */ /* 0x000fe400078e0a07 */
[----:B------:R-:W-:Y:S02]  /*11c0*/  VIADD R15, R0, 0x29 ;  /* 0x00000029000f7836 */ /* 0x000fe40000000000 */
[C---:B------:R-:W-:Y:S02]  /*11d0*/  IMAD R80, R39.reuse, R9, R80 ;  /* 0x0000000927507224 */ /* 0x040fe400078e0250 */
[----:B------:R-:W-:Y:S01]  /*11e0*/  IMAD R76, R39, R10, R76 ;  /* 0x0000000a274c7224 */ /* 0x000fe200078e024c */
[----:B------:R0:W-:Y:S01]  /*11f0*/  STL [R1+0x938], R15 ;  /* 0x0009380f01007387 */ /* 0x0001e20000100800 */
[----:B------:R-:W-:Y:S01]  /*1200*/  IMAD.HI.U32 R9, R40, R60, RZ ;  /* 0x0000003c28097227 */ /* 0x000fe200078e00ff */
[----:B------:R-:W-:-:S03]  /*1210*/  IABS R87, R15 ;  /* 0x0000000f00577213 */ /* 0x000fc60000000000 */
[----:B------:R-:W-:Y:S02]  /*1220*/  IMAD.MOV R8, RZ, RZ, -R8 ;  /* 0x000000ffff087224 */ /* 0x000fe400078e0a08 */
[----:B------:R-:W-:Y:S02]  /*1230*/  VIADD R14, R0, 0x31 ;  /* 0x00000031000e7836 */ /* 0x000fe40000000000 */
[----:B------:R-:W-:-:S03]  /*1240*/  IMAD.HI.U32 R6, R40, R45, RZ ;  /* 0x0000002d28067227 */ /* 0x000fc600078e00ff */
[----:B------:R-:W-:Y:S01]  /*1250*/  STL [R1+0x948], R14 ;  /* 0x0009480e01007387 */ /* 0x000fe20000100800 */
[----:B------:R-:W-:Y:S01]  /*1260*/  IMAD R88, R39, R7, R88 ;  /* 0x0000000727587224 */ /* 0x000fe200078e0258 */
[----:B------:R-:W-:Y:S01]  /*1270*/  IABS R83, R14 ;  /* 0x0000000e00537213 */ /* 0x000fe20000000000 */
[C---:B------:R-:W-:Y:S01]  /*1280*/  IMAD.HI.U32 R10, R40.reuse, R56, RZ ;  /* 0x00000038280a7227 */ /* 0x040fe200078e00ff */
[----:B------:R1:W-:Y:S03]  /*1290*/  STL [R1+0x968], R11 ;  /* 0x0009680b01007387 */ /* 0x0003e60000100800 */
[----:B------:R-:W-:-:S04]  /*12a0*/  IMAD.HI.U32 R7, R40, R68, RZ ;  /* 0x0000004428077227 */ /* 0x000fc800078e00ff */
[C---:B------:R-:W-:Y:S02]  /*12b0*/  VIADD R158, R0.reuse, 0x41 ;  /* 0x00000041009e7836 */ /* 0x040fe40000000000 */
[C---:B------:R-:W-:Y:S02]  /*12c0*/  VIADD R118, R0.reuse, 0x49 ;  /* 0x0000004900767836 */ /* 0x040fe40000000000 */
[----:B------:R-:W-:Y:S01]  /*12d0*/  IMAD.MOV R9, RZ, RZ, -R9 ;  /* 0x000000ffff097224 */ /* 0x000fe200078e0a09 */
[----:B------:R-:W-:Y:S01]  /*12e0*/  STL [R1+0x998], R158 ;  /* 0x0009989e01007387 */ /* 0x000fe20000100800 */
[----:B------:R-:W-:Y:S01]  /*12f0*/  IMAD R91, R39, R8, R91 ;  /* 0x00000008275b7224 */ /* 0x000fe200078e025b */
[----:B------:R-:W-:Y:S01]  /*1300*/  IABS R71, R118 ;  /* 0x0000007600477213 */ /* 0x000fe20000000000 */
[C---:B------:R-:W-:Y:S01]  /*1310*/  VIADD R105, R0.reuse, 0x51 ;  /* 0x0000005100697836 */ /* 0x040fe20000000000 */
[----:B------:R-:W-:Y:S01]  /*1320*/  STL [R1+0x9c8], R118 ;  /* 0x0009c87601007387 */ /* 0x000fe20000100800 */
[----:B0-----:R-:W-:Y:S01]  /*1330*/  VIADD R15, R0, 0x61 ;  /* 0x00000061000f7836 */ /* 0x001fe20000000000 */
[----:B------:R-:W-:Y:S01]  /*1340*/  IABS R75, R158 ;  /* 0x0000009e004b7213 */ /* 0x000fe20000000000 */
[----:B------:R-:W-:Y:S01]  /*1350*/  IMAD.MOV R6, RZ, RZ, -R6 ;  /* 0x000000ffff067224 */ /* 0x000fe200078e0a06 */
[----:B------:R-:W-:Y:S01]  /*1360*/  STL [R1+0x9c0], R105 ;  /* 0x0009c06901007387 */ /* 0x000fe20000100800 */
[----:B------:R-:W-:Y:S01]  /*1370*/  IMAD.MOV R10, RZ, RZ, -R10 ;  /* 0x000000ffff0a7224 */ /* 0x000fe200078e0a0a */
[----:B------:R-:W-:Y:S01]  /*1380*/  IABS R59, R15 ;  /* 0x0000000f003b7213 */ /* 0x000fe20000000000 */
[----:B------:R-:W-:Y:S01]  /*1390*/  IMAD.HI.U32 R8, R40, R79, RZ ;  /* 0x0000004f28087227 */ /* 0x000fe200078e00ff */
[----:B------:R-:W-:-:S03]  /*13a0*/  IABS R67, R105 ;  /* 0x0000006900437213 */ /* 0x000fc60000000000 */
[C---:B------:R-:W-:Y:S02]  /*13b0*/  VIADD R19, R0.reuse, 0x59 ;  /* 0x0000005900137836 */ /* 0x040fe40000000000 */
[----:B------:R-:W-:Y:S02]  /*13c0*/  IMAD.MOV R7, RZ, RZ, -R7 ;  /* 0x000000ffff077224 */ /* 0x000fe400078e0a07 */
[----:B-1----:R-:W-:Y:S01]  /*13d0*/  VIADD R11, R0, 0x69 ;  /* 0x00000069000b7836 */ /* 0x002fe20000000000 */
[----:B------:R-:W-:Y:S01]  /*13e0*/  STL [R1+0x9b0], R19 ;  /* 0x0009b01301007387 */ /* 0x000fe20000100800 */
[C---:B------:R-:W-:Y:S01]  /*13f0*/  IMAD R60, R39.reuse, R9, R60 ;  /* 0x00000009273c7224 */ /* 0x040fe200078e023c */
[----:B------:R-:W-:Y:S01]  /*1400*/  IABS R63, R19 ;  /* 0x00000013003f7213 */ /* 0x000fe20000000000 */
[C---:B------:R-:W-:Y:S01]  /*1410*/  IMAD R45, R39.reuse, R6, R45 ;  /* 0x00000006272d7224 */ /* 0x040fe200078e022d */
[----:B------:R0:W-:Y:S01]  /*1420*/  STL [R1+0x990], R15 ;  /* 0x0009900f01007387 */ /* 0x0001e20000100800 */
[----:B------:R-:W-:Y:S01]  /*1430*/  IMAD R56, R39, R10, R56 ;  /* 0x0000000a27387224 */ /* 0x000fe200078e0238 */
[----:B------:R-:W-:Y:S01]  /*1440*/  IABS R55, R11 ;  /* 0x0000000b00377213 */ /* 0x000fe20000000000 */
[----:B------:R-:W-:Y:S01]  /*1450*/  IMAD.HI.U32 R9, R40, R53, RZ ;  /* 0x0000003528097227 */ /* 0x000fe200078e00ff */
[----:B------:R1:W-:Y:S03]  /*1460*/  STL [R1+0x980], R11 ;  /* 0x0009800b01007387 */ /* 0x0003e60000100800 */
[----:B------:R-:W-:-:S02]  /*1470*/  IMAD.MOV R8, RZ, RZ, -R8 ;  /* 0x000000ffff087224 */ /* 0x000fc400078e0a08 */
[----:B------:R-:W-:-:S04]  /*1480*/  IMAD.HI.U32 R6, R40, R34, RZ ;  /* 0x0000002228067227 */ /* 0x000fc800078e00ff */
[----:B------:R-:W-:Y:S02]  /*1490*/  IMAD R68, R39, R7, R68 ;  /* 0x0000000727447224 */ /* 0x000fe400078e0244 */
[----:B------:R-:W-:-:S04]  /*14a0*/  IMAD.HI.U32 R10, R40, R50, RZ ;  /* 0x00000032280a7227 */ /* 0x000fc800078e00ff */
[----:B------:R-:W-:-:S04]  /*14b0*/  IMAD.HI.U32 R7, R40, R95, RZ ;  /* 0x0000005f28077227 */ /* 0x000fc800078e00ff */
[C---:B------:R-:W-:Y:S02]  /*14c0*/  VIADD R164, R0.reuse, 0x71 ;  /* 0x0000007100a47836 */ /* 0x040fe40000000000 */
[----:B------:R-:W-:Y:S02]  /*14d0*/  IMAD.MOV R12, RZ, RZ, -R9 ;  /* 0x000000ffff0c7224 */ /* 0x000fe400078e0a09 */
[----:B------:R-:W-:Y:S01]  /*14e0*/  IMAD R79, R39, R8, R79 ;  /* 0x00000008274f7224 */ /* 0x000fe200078e024f */
[----:B------:R-:W-:Y:S01]  /*14f0*/  STL [R1+0x96c], R164 ;  /* 0x00096ca401007387 */ /* 0x000fe20000100800 */
[C---:B0-----:R-:W-:Y:S01]  /*1500*/  VIADD R15, R0.reuse, 0x79 ;  /* 0x00000079000f7836 */ /* 0x041fe20000000000 */
[----:B------:R-:W-:Y:S01]  /*1510*/  IABS R52, R164 ;  /* 0x000000a400347213 */ /* 0x000fe20000000000 */
[----:B-1----:R-:W-:Y:S02]  /*1520*/  VIADD R11, R0, 0x22 ;  /* 0x00000022000b7836 */ /* 0x002fe40000000000 */
[----:B------:R-:W-:Y:S01]  /*1530*/  IMAD.MOV R6, RZ, RZ, -R6 ;  /* 0x000000ffff067224 */ /* 0x000fe200078e0a06 */
[----:B------:R0:W-:Y:S01]  /*1540*/  STL [R1+0x958], R15 ;  /* 0x0009580f01007387 */ /* 0x0001e20000100800 */
[----:B------:R-:W-:Y:S01]  /*1550*/  IMAD.MOV R9, RZ, RZ, -R10 ;  /* 0x000000ffff097224 */ /* 0x000fe200078e0a0a */
[----:B------:R-:W-:Y:S01]  /*1560*/  IABS R90, R11 ;  /* 0x0000000b005a7213 */ /* 0x000fe20000000000 */
[----:B------:R-:W-:Y:S01]  /*1570*/  IMAD.HI.U32 R8, R40, R59, RZ ;  /* 0x0000003b28087227 */ /* 0x000fe200078e00ff */
[----:B------:R-:W-:-:S03]  /*1580*/  IABS R49, R15 ;  /* 0x0000000f00317213 */ /* 0x000fc60000000000 */
[C---:B------:R-:W-:Y:S02]  /*1590*/  VIADD R27, R0.reuse, 0x12 ;  /* 0x00000012001b7836 */ /* 0x040fe40000000000 */
[----:B------:R-:W-:Y:S01]  /*15a0*/  IMAD.MOV R10, RZ, RZ, -R7 ;  /* 0x000000ffff0a7224 */ /* 0x000fe200078e0a07 */
[----:B0-----:R-:W0:Y:S01]  /*15b0*/  LDC R15, c[0x0][0x3a0] ;  /* 0x0000e800ff0f7b82 */ /* 0x001e220000000800 */
[----:B------:R-:W-:Y:S01]  /*15c0*/  VIADD R146, R0, 0x1a ;  /* 0x0000001a00927836 */ /* 0x000fe20000000000 */
[----:B------:R-:W-:Y:S01]  /*15d0*/  STL [R1+0x90c], R27 ;  /* 0x00090c1b01007387 */ /* 0x000fe20000100800 */
[C---:B------:R-:W-:Y:S01]  /*15e0*/  IMAD.HI.U32 R7, R40.reuse, R83, RZ ;  /* 0x0000005328077227 */ /* 0x040fe200078e00ff */
[----:B------:R-:W-:Y:S02]  /*15f0*/  IABS R98, R27 ;  /* 0x0000001b00627213 */ /* 0x000fe40000000000 */
[----:B------:R-:W-:Y:S01]  /*1600*/  STL [R1+0x91c], R146 ;  /* 0x00091c9201007387 */ /* 0x000fe20000100800 */
[----:B------:R-:W-:Y:S01]  /*1610*/  IMAD R34, R39, R6, R34 ;  /* 0x0000000627227224 */ /* 0x000fe200078e0222 */
[----:B------:R-:W-:Y:S01]  /*1620*/  IABS R94, R146 ;  /* 0x00000092005e7213 */ /* 0x000fe20000000000 */
[----:B------:R-:W-:Y:S01]  /*1630*/  IMAD.MOV R8, RZ, RZ, -R8 ;  /* 0x000000ffff087224 */ /* 0x000fe200078e0a08 */
[----:B------:R1:W-:Y:S01]  /*1640*/  STL [R1+0x928], R11 ;  /* 0x0009280b01007387 */ /* 0x0003e20000100800 */
[----:B------:R-:W-:-:S04]  /*1650*/  IMAD.HI.U32 R6, R40, R92, RZ ;  /* 0x0000005c28067227 */ /* 0x000fc800078e00ff */
[----:B------:R-:W-:Y:S02]  /*1660*/  IMAD R53, R39, R12, R53 ;  /* 0x0000000c27357224 */ /* 0x000fe400078e0235 */
[----:B------:R-:W-:Y:S02]  /*1670*/  IMAD.MOV R12, RZ, RZ, -R7 ;  /* 0x000000ffff0c7224 */ /* 0x000fe400078e0a07 */
[----:B------:R-:W-:-:S04]  /*1680*/  IMAD.HI.U32 R7, R40, R63, RZ ;  /* 0x0000003f28077227 */ /* 0x000fc800078e00ff */
[----:B------:R-:W-:Y:S02]  /*1690*/  IMAD R59, R39, R8, R59 ;  /* 0x00000008273b7224 */ /* 0x000fe400078e023b */
[----:B-1----:R-:W-:Y:S02]  /*16a0*/  VIADD R11, R0, 0x42 ;  /* 0x00000042000b7836 */ /* 0x002fe40000000000 */
[----:B------:R-:W-:Y:S02]  /*16b0*/  IMAD.MOV R6, RZ, RZ, -R6 ;  /* 0x000000ffff067224 */ /* 0x000fe400078e0a06 */
[----:B------:R-:W-:Y:S01]  /*16c0*/  IMAD.HI.U32 R8, R40, R90, RZ ;  /* 0x0000005a28087227 */ /* 0x000fe200078e00ff */
[----:B------:R-:W-:-:S03]  /*16d0*/  IABS R74, R11 ;  /* 0x0000000b004a7213 */ /* 0x000fc60000000000 */
[C---:B------:R-:W-:Y:S02]  /*16e0*/  IMAD R83, R39.reuse, R12, R83 ;  /* 0x0000000c27537224 */ /* 0x040fe400078e0253 */
[----:B------:R-:W-:Y:S02]  /*16f0*/  IMAD.MOV R12, RZ, RZ, -R7 ;  /* 0x000000ffff0c7224 */ /* 0x000fe400078e0a07 */
[----:B------:R-:W-:Y:S02]  /*1700*/  IMAD R92, R39, R6, R92 ;  /* 0x00000006275c7224 */ /* 0x000fe400078e025c */
[----:B------:R-:W-:Y:S02]  /*1710*/  IMAD.MOV R8, RZ, RZ, -R8 ;  /* 0x000000ffff087224 */ /* 0x000fe400078e0a08 */
[----:B------:R-:W-:-:S04]  /*1720*/  IMAD.HI.U32 R6, R40, R72, RZ ;  /* 0x0000004828067227 */ /* 0x000fc800078e00ff */
[C---:B------:R-:W-:Y:S02]  /*1730*/  IMAD R63, R39.reuse, R12, R63 ;  /* 0x0000000c273f7224 */ /* 0x040fe400078e023f */
[C---:B------:R-:W-:Y:S02]  /*1740*/  VIADD R35, R0.reuse, 0x2a ;  /* 0x0000002a00237836 */ /* 0x040fe40000000000 */
[C---:B------:R-:W-:Y:S02]  /*1750*/  VIADD R12, R0.reuse, 0x32 ;  /* 0x00000032000c7836 */ /* 0x040fe40000000000 */
        /* <DEDUP_REMOVED lines=11> */
[C---:B------:R-:W-:Y:S01]  /*1810*/  VIADD R111, R0.reuse, 0x4a ;  /* 0x0000004a006f7836 */ /* 0x040fe20000000000 */
[----:B------:R1:W-:Y:S01]  /*1820*/  STL [R1+0x9a4], R11 ;  /* 0x0009a40b01007387 */ /* 0x0003e20000100800 */
[C---:B------:R-:W-:Y:S01]  /*1830*/  VIADD R19, R0.reuse, 0x52 ;  /* 0x0000005200137836 */ /* 0x040fe20000000000 */
[----:B------:R-:W-:Y:S01]  /*1840*/  IABS R78, R31 ;  /* 0x0000001f004e7213 */ /* 0x000fe20000000000 */
[C---:B------:R-:W-:Y:S01]  /*1850*/  VIADD R38, R0.reuse, 0x5a ;  /* 0x0000005a00267836 */ /* 0x040fe20000000000 */
[----:B------:R-:W-:Y:S01]  /*1860*/  STL [R1+0x9d4], R111 ;  /* 0x0009d46f01007387 */ /* 0x000fe20000100800 */
[----:B------:R-:W-:Y:S01]  /*1870*/  IMAD R72, R39, R6, R72 ;  /* 0x0000000627487224 */ /* 0x000fe200078e0248 */
[----:B------:R-:W-:Y:S01]  /*1880*/  IABS R66, R19 ;  /* 0x0000001300427213 */ /* 0x000fe20000000000 */
[----:B------:R-:W-:Y:S01]  /*1890*/  IMAD.MOV R8, RZ, RZ, -R8 ;  /* 0x000000ffff087224 */ /* 0x000fe200078e0a08 */
[----:B------:R-:W-:Y:S01]  /*18a0*/  STL [R1+0x9bc], R19 ;  /* 0x0009bc1301007387 */ /* 0x000fe20000100800 */
[----:B------:R-:W-:Y:S01]  /*18b0*/  VIADD R30, R0, 0x62 ;  /* 0x00000062001e7836 */ /* 0x000fe20000000000 */
[----:B------:R-:W-:Y:S01]  /*18c0*/  IABS R62, R38 ;  /* 0x00000026003e7213 */ /* 0x000fe20000000000 */
[----:B------:R-:W-:Y:S01]  /*18d0*/  IMAD.HI.U32 R6, R40, R99, RZ ;  /* 0x0000006328067227 */ /* 0x000fe200078e00ff */
[----:B------:R-:W-:Y:S01]  /*18e0*/  STL [R1+0x9ac], R38 ;  /* 0x0009ac2601007387 */ /* 0x000fe20000100800 */
[----:B------:R-:W-:-:S02]  /*18f0*/  IABS R70, R111 ;  /* 0x0000006f00467213 */ /* 0x000fc40000000000 */
[C---:B------:R-:W-:Y:S01]  /*1900*/  VIADD R163, R0.reuse, 0x72 ;  /* 0x0000007200a37836 */ /* 0x040fe20000000000 */
[----:B------:R-:W-:Y:S01]  /*1910*/  STL [R1+0x98c], R30 ;  /* 0x00098c1e01007387 */ /* 0x000fe20000100800 */
[----:B-1----:R-:W-:Y:S01]  /*1920*/  VIADD R11, R0, 0x7a ;  /* 0x0000007a000b7836 */ /* 0x002fe20000000000 */
[----:B------:R-:W-:Y:S01]  /*1930*/  IABS R58, R30 ;  /* 0x0000001e003a7213 */ /* 0x000fe20000000000 */
[----:B------:R-:W-:Y:S01]  /*1940*/  IMAD R74, R39, R8, R74 ;  /* 0x00000008274a7224 */ /* 0x000fe200078e024a */
[----:B------:R-:W-:Y:S01]  /*1950*/  STL [R1+0x960], R163 ;  /* 0x000960a301007387 */ /* 0x000fe20000100800 */
[----:B------:R-:W-:Y:S01]  /*1960*/  IMAD.MOV R6, RZ, RZ, -R6 ;  /* 0x000000ffff067224 */ /* 0x000fe200078e0a06 */
[----:B------:R-:W-:Y:S01]  /*1970*/  IABS R48, R11 ;  /* 0x0000000b00307213 */ /* 0x000fe20000000000 */
[----:B------:R-:W-:Y:S01]  /*1980*/  IMAD.HI.U32 R8, R40, R54, RZ ;  /* 0x0000003628087227 */ /* 0x000fe200078e00ff */
[----:B------:R-:W-:Y:S01]  /*1990*/  STL [R1+0x97c], R123 ;  /* 0x00097c7b01007387 */ /* 0x000fe20000100800 */
[----:B------:R-:W-:-:S02]  /*19a0*/  IABS R51, R163 ;  /* 0x000000a300337213 */ /* 0x000fc40000000000 */
[----:B------:R-:W-:Y:S01]  /*19b0*/  VIADD R139, R0, 0x13 ;  /* 0x00000013008b7836 */ /* 0x000fe20000000000 */
[----:B------:R1:W-:Y:S01]  /*19c0*/  STL [R1+0x954], R11 ;  /* 0x0009540b01007387 */ /* 0x0003e20000100800 */
[C---:B------:R-:W-:Y:S02]  /*19d0*/  IMAD R99, R39.reuse, R6, R99 ;  /* 0x0000000627637224 */ /* 0x040fe400078e0263 */
[----:B------:R-:W-:Y:S01]  /*19e0*/  IMAD R95, R39, R10, R95 ;  /* 0x0000000a275f7224 */ /* 0x000fe200078e025f */
[----:B------:R-:W-:Y:S01]  /*19f0*/  IABS R97, R139 ;  /* 0x0000008b00617213 */ /* 0x000fe20000000000 */
[----:B------:R-:W-:Y:S01]  /*1a00*/  IMAD.MOV R8, RZ, RZ, -R8 ;  /* 0x000000ffff087224 */ /* 0x000fe200078e0a08 */
[----:B------:R2:W-:Y:S01]  /*1a10*/  STL [R1+0x910], R139 ;  /* 0x0009108b01007387 */ /* 0x0005e20000100800 */
[----:B------:R-:W-:-:S04]  /*1a20*/  IMAD.HI.U32 R6, R40, R87, RZ ;  /* 0x0000005728067227 */ /* 0x000fc800078e00ff */
[----:B-1----:R-:W-:Y:S02]  /*1a30*/  IMAD R11, R5, 0x80, R107 ;  /* 0x00000080050b7824 */ /* 0x002fe400078e026b */
[----:B------:R-:W-:-:S03]  /*1a40*/  IMAD.HI.U32 R10, R40, R71, RZ ;  /* 0x00000047280a7227 */ /* 0x000fc600078e00ff */
[----:B------:R-:W-:Y:S01]  /*1a50*/  ISETP.GE.AND P6, PT, R11, RZ, PT ;  /* 0x000000ff0b00720c */ /* 0x000fe20003fc6270 */
[C---:B------:R-:W-:Y:S01]  /*1a60*/  IMAD R54, R39.reuse, R8, R54 ;  /* 0x0000000827367224 */ /* 0x040fe200078e0236 */
[----:B------:R-:W-:Y:S01]  /*1a70*/  IABS R8, R11 ;  /* 0x0000000b00087213 */ /* 0x000fe20000000000 */
[----:B------:R-:W-:Y:S02]  /*1a80*/  IMAD.MOV R6, RZ, RZ, -R6 ;  /* 0x000000ffff067224 */ /* 0x000fe400078e0a06 */
[----:B------:R-:W-:Y:S02]  /*1a90*/  IMAD.MOV R10, RZ, RZ, -R10 ;  /* 0x000000ffff0a7224 */ /* 0x000fe400078e0a0a */
[C---:B------:R-:W-:Y:S02]  /*1aa0*/  IMAD R87, R39.reuse, R6, R87 ;  /* 0x0000000627577224 */ /* 0x040fe400078e0257 */
[----:B------:R-:W-:Y:S02]  /*1ab0*/  IMAD R71, R39, R10, R71 ;  /* 0x0000000a27477224 */ /* 0x000fe400078e0247 */
[----:B------:R-:W-:-:S04]  /*1ac0*/  IMAD.HI.U32 R2, R40, R97, RZ ;  /* 0x0000006128027227 */ /* 0x000fc800078e00ff */
[----:B------:R-:W-:-:S04]  /*1ad0*/  IMAD.HI.U32 R6, R40, R67, RZ ;  /* 0x0000004328067227 */ /* 0x000fc800078e00ff */
[----:B------:R-:W-:-:S04]  /*1ae0*/  IMAD.HI.U32 R10, R40, R52, RZ ;  /* 0x00000034280a7227 */ /* 0x000fc800078e00ff */
[----:B------:R-:W-:-:S04]  /*1af0*/  IMAD.HI.U32 R4, R4, R8, RZ ;  /* 0x0000000804047227 */ /* 0x000fc800078e00ff */
[----:B------:R-:W-:Y:S02]  /*1b00*/  IMAD.MOV R2, RZ, RZ, -R2 ;  /* 0x000000ffff027224 */ /* 0x000fe400078e0a02 */
[----:B------:R-:W-:Y:S02]  /*1b10*/  IMAD.MOV R6, RZ, RZ, -R6 ;  /* 0x000000ffff067224 */ /* 0x000fe400078e0a06 */
[----:B------:R-:W-:Y:S02]  /*1b20*/  IMAD.MOV R10, RZ, RZ, -R10 ;  /* 0x000000ffff0a7224 */ /* 0x000fe400078e0a0a */
[----:B------:R-:W-:Y:S02]  /*1b30*/  IMAD.MOV R4, RZ, RZ, -R4 ;  /* 0x000000ffff047224 */ /* 0x000fe400078e0a04 */
[C---:B------:R-:W-:Y:S02]  /*1b40*/  IMAD R97, R39.reuse, R2, R97 ;  /* 0x0000000227617224 */ /* 0x040fe400078e0261 */
[----:B------:R-:W-:-:S02]  /*1b50*/  IMAD R67, R39, R6, R67 ;  /* 0x0000000627437224 */ /* 0x000fc400078e0243 */
[----:B------:R-:W-:Y:S02]  /*1b60*/  IMAD R52, R39, R10, R52 ;  /* 0x0000000a27347224 */ /* 0x000fe400078e0234 */
[----:B------:R-:W-:Y:S02]  /*1b70*/  IMAD R2, R3, R4, R8 ;  /* 0x0000000403027224 */ /* 0x000fe400078e0208 */
[----:B------:R-:W-:-:S03]  /*1b80*/  IMAD.HI.U32 R10, R40, R49, RZ ;  /* 0x00000031280a7227 */ /* 0x000fc600078e00ff */
[----:B------:R-:W-:Y:S01]  /*1b90*/  ISETP.GT.U32.AND P0, PT, R3, R2, PT ;  /* 0x000000020300720c */ /* 0x000fe20003f04070 */
[----:B------:R-:W-:-:S04]  /*1ba0*/  IMAD.HI.U32 R6, R40, R98, RZ ;  /* 0x0000006228067227 */ /* 0x000fc800078e00ff */
[----:B------:R-:W-:Y:S02]  /*1bb0*/  IMAD R50, R39, R9, R50 ;  /* 0x0000000927327224 */ /* 0x000fe400078e0232 */
[----:B------:R-:W-:-:S04]  /*1bc0*/  IMAD.HI.U32 R9, R40, R75, RZ ;  /* 0x0000004b28097227 */ /* 0x000fc800078e00ff */
[----:B------:R-:W-:Y:S02]  /*1bd0*/  IMAD.MOV R10, RZ, RZ, -R10 ;  /* 0x000000ffff0a7224 */ /* 0x000fe400078e0a0a */
        /* <DEDUP_REMOVED lines=8> */
[----:B------:R-:W-:Y:S02]  /*1c60*/  IMAD R75, R39, R14, R75 ;  /* 0x0000000e274b7224 */ /* 0x000fe400078e024b */
[----:B------:R-:W-:Y:S02]  /*1c70*/  IMAD.MOV R14, RZ, RZ, -R9 ;  /* 0x000000ffff0e7224 */ /* 0x000fe400078e0a09 */
[----:B------:R-:W-:Y:S02]  /*1c80*/  IMAD.MOV R6, RZ, RZ, -R6 ;  /* 0x000000ffff067224 */ /* 0x000fe400078e0a06 */
[----:B------:R-:W-:Y:S02]  /*1c90*/  IMAD.MOV R10, RZ, RZ, -R10 ;  /* 0x000000ffff0a7224 */ /* 0x000fe400078e0a0a */
[----:B------:R-:W-:Y:S02]  /*1ca0*/  VIADD R26, R0, 0x1b ;  /* 0x0000001b001a7836 */ /* 0x000fe40000000000 */
[----:B------:R-:W-:-:S03]  /*1cb0*/  IMAD.HI.U32 R9, R40, R86, RZ ;  /* 0x0000005628097227 */ /* 0x000fc600078e00ff */
[----:B------:R-:W-:Y:S01]  /*1cc0*/  IABS R93, R26 ;  /* 0x0000001a005d7213 */ /* 0x000fe20000000000 */
[----:B------:R-:W-:Y:S01]  /*1cd0*/  IMAD.MOV R7, RZ, RZ, -R7 ;  /* 0x000000ffff077224 */ /* 0x000fe200078e0a07 */
[----:B------:R2:W-:Y:S01]  /*1ce0*/  STL [R1+0x920], R26 ;  /* 0x0009201a01007387 */ /* 0x0005e20000100800 */
[C---:B------:R-:W-:Y:S02]  /*1cf0*/  VIADD R119, R0.reuse, 0x23 ;  /* 0x0000002300777836 */ /* 0x040fe40000000000 */
[C---:B------:R-:W-:Y:S02]  /*1d00*/  IMAD R82, R39.reuse, R6, R82 ;  /* 0x0000000627527224 */ /* 0x040fe400078e0252 */
[----:B------:R-:W-:Y:S01]  /*1d10*/  IMAD R66, R39, R10, R66 ;  /* 0x0000000a27427224 */ /* 0x000fe200078e0242 */
[----:B------:R2:W-:Y:S01]  /*1d20*/  STL [R1+0x924], R119 ;  /* 0x0009247701007387 */ /* 0x0005e20000100800 */
[----:B------:R-:W-:Y:S01]  /*1d30*/  VIADD R106, R0, 0x2b ;  /* 0x0000002b006a7836 */ /* 0x000fe20000000000 */
[----:B------:R-:W-:Y:S01]  /*1d40*/  IABS R89, R119 ;  /* 0x0000007700597213 */ /* 0x000fe20000000000 */
[----:B------:R-:W-:-:S02]  /*1d50*/  @!P0 IMAD.IADD R2, R2, 0x1, -R3 ;  /* 0x0000000102028824 */ /* 0x000fc400078e0a03 */
[----:B------:R-:W-:Y:S01]  /*1d60*/  IMAD.MOV R9, RZ, RZ, -R9 ;  /* 0x000000ffff097224 */ /* 0x000fe200078e0a09 */
[----:B------:R2:W-:Y:S01]  /*1d70*/  STL [R1+0x93c], R106 ;  /* 0x00093c6a01007387 */ /* 0x0005e20000100800 */
[----:B------:R-:W-:Y:S01]  /*1d80*/  IMAD R94, R39, R7, R94 ;  /* 0x00000007275e7224 */ /* 0x000fe200078e025e */
[----:B------:R-:W-:Y:S01]  /*1d90*/  ISETP.GT.U32.AND P0, PT, R3, R2, PT ;  /* 0x000000020300720c */ /* 0x000fe20003f04070 */
[C---:B------:R-:W-:Y:S01]  /*1da0*/  IMAD.HI.U32 R6, R40.reuse, R62, RZ ;  /* 0x0000003e28067227 */ /* 0x040fe200078e00ff */
[----:B------:R2:W-:Y:S01]  /*1db0*/  STL [R1+0x8a4], R11 ;  /* 0x0008a40b01007387 */ /* 0x0005e20000100800 */
[----:B------:R-:W-:Y:S02]  /*1dc0*/  IABS R85, R106 ;  /* 0x0000006a00557213 */ /* 0x000fe40000000000 */
[----:B------:R-:W-:-:S04]  /*1dd0*/  IMAD.HI.U32 R10, R40, R48, RZ ;  /* 0x00000030280a7227 */ /* 0x000fc800078e00ff */
[C---:B------:R-:W-:Y:S02]  /*1de0*/  VIADD R117, R0.reuse, 0x33 ;  /* 0x0000003300757836 */ /* 0x040fe40000000000 */
[----:B------:R-:W-:Y:S02]  /*1df0*/  VIADD R116, R0, 0x3b ;  /* 0x0000003b00747836 */ /* 0x000fe40000000000 */
[----:B------:R-:W-:Y:S01]  /*1e00*/  IMAD.HI.U32 R7, R40, R78, RZ ;  /* 0x0000004e28077227 */ /* 0x000fe200078e00ff */
[----:B------:R-:W-:Y:S01]  /*1e10*/  IABS R81, R117 ;  /* 0x0000007500517213 */ /* 0x000fe20000000000 */
[----:B------:R2:W-:Y:S01]  /*1e20*/  STL [R1+0x94c], R117 ;  /* 0x00094c7501007387 */ /* 0x0005e20000100800 */
[----:B------:R-:W-:Y:S01]  /*1e30*/  IABS R77, R116 ;  /* 0x00000074004d7213 */ /* 0x000fe20000000000 */
[C---:B------:R-:W-:Y:S02]  /*1e40*/  VIADD R115, R0.reuse, 0x43 ;  /* 0x0000004300737836 */ /* 0x040fe40000000000 */
[----:B------:R-:W-:Y:S01]  /*1e50*/  IMAD R86, R39, R9, R86 ;  /* 0x0000000927567224 */ /* 0x000fe200078e0256 */
[----:B------:R2:W-:Y:S01]  /*1e60*/  STL [R1+0x970], R116 ;  /* 0x0009707401007387 */ /* 0x0005e20000100800 */
[----:B------:R-:W-:Y:S01]  /*1e70*/  IMAD.MOV R6, RZ, RZ, -R6 ;  /* 0x000000ffff067224 */ /* 0x000fe200078e0a06 */
[----:B------:R-:W-:Y:S01]  /*1e80*/  IABS R73, R115 ;  /* 0x0000007300497213 */ /* 0x000fe20000000000 */
[----:B------:R-:W-:Y:S01]  /*1e90*/  IMAD.MOV R10, RZ, RZ, -R10 ;  /* 0x000000ffff0a7224 */ /* 0x000fe200078e0a0a */
[----:B------:R2:W-:Y:S01]  /*1ea0*/  STL [R1+0x9a0], R115 ;  /* 0x0009a07301007387 */ /* 0x0005e20000100800 */
[----:B------:R-:W-:-:S02]  /*1eb0*/  VIADD R114, R0, 0x4b ;  /* 0x0000004b00727836 */ /* 0x000fc40000000000 */
[----:B------:R-:W-:-:S03]  /*1ec0*/  IMAD.HI.U32 R9, R40, R70, RZ ;  /* 0x0000004628097227 */ /* 0x000fc600078e00ff */
[----:B------:R2:W-:Y:S01]  /*1ed0*/  STL [R1+0x9d0], R114 ;  /* 0x0009d07201007387 */ /* 0x0005e20000100800 */
[----:B------:R-:W-:Y:S01]  /*1ee0*/  IMAD.MOV R7, RZ, RZ, -R7 ;  /* 0x000000ffff077224 */ /* 0x000fe200078e0a07 */
[----:B------:R-:W-:Y:S01]  /*1ef0*/  IABS R69, R114 ;  /* 0x0000007200457213 */ /* 0x000fe20000000000 */
[----:B------:R-:W-:-:S04]  /*1f00*/  IMAD.HI.U32 R5, R40, R93, RZ ;  /* 0x0000005d28057227 */ /* 0x000fc800078e00ff */
[C---:B------:R-:W-:Y:S02]  /*1f10*/  VIADD R113, R0.reuse, 0x53 ;  /* 0x0000005300717836 */ /* 0x040fe40000000000 */
[C---:B------:R-:W-:Y:S02]  /*1f20*/  VIADD R109, R0.reuse, 0x5b ;  /* 0x0000005b006d7836 */ /* 0x040fe40000000000 */
[----:B------:R-:W-:Y:S01]  /*1f30*/  VIADD R108, R0, 0x63 ;  /* 0x00000063006c7836 */ /* 0x000fe20000000000 */
[----:B------:R2:W-:Y:S01]  /*1f40*/  STL [R1+0x9b8], R113 ;  /* 0x0009b87101007387 */ /* 0x0005e20000100800 */
[C---:B------:R-:W-:Y:S01]  /*1f50*/  IMAD R62, R39.reuse, R6, R62 ;  /* 0x00000006273e7224 */ /* 0x040fe200078e023e */
[----:B------:R-:W-:Y:S01]  /*1f60*/  IABS R65, R113 ;  /* 0x0000007100417213 */ /* 0x000fe20000000000 */
[C---:B------:R-:W-:Y:S01]  /*1f70*/  IMAD R48, R39.reuse, R10, R48 ;  /* 0x0000000a27307224 */ /* 0x040fe200078e0230 */
[----:B------:R2:W-:Y:S01]  /*1f80*/  STL [R1+0x9a8], R109 ;  /* 0x0009a86d01007387 */ /* 0x0005e20000100800 */
[----:B------:R-:W-:Y:S01]  /*1f90*/  IMAD.MOV R9, RZ, RZ, -R9 ;  /* 0x000000ffff097224 */ /* 0x000fe200078e0a09 */
[----:B------:R-:W-:Y:S01]  /*1fa0*/  IABS R61, R109 ;  /* 0x0000006d003d7213 */ /* 0x000fe20000000000 */
[----:B------:R-:W-:Y:S01]  /*1fb0*/  IMAD R78, R39, R7, R78 ;  /* 0x00000007274e7224 */ /* 0x000fe200078e024e */
[----:B------:R2:W-:Y:S01]  /*1fc0*/  STL [R1+0x988], R108 ;  /* 0x0009886c01007387 */ /* 0x0005e20000100800 */
[----:B------:R-:W-:Y:S01]  /*1fd0*/  IMAD.HI.U32 R6, R40, R89, RZ ;  /* 0x0000005928067227 */ /* 0x000fe200078e00ff */
[----:B------:R-:W-:-:S03]  /*1fe0*/  IABS R57, R108 ;  /* 0x0000006c00397213 */ /* 0x000fc60000000000 */
[----:B------:R-:W-:Y:S02]  /*1ff0*/  IMAD.MOV R10, RZ, RZ, -R5 ;  /* 0x000000ffff0a7224 */ /* 0x000fe400078e0a05 */
[----:B------:R-:W-:-:S04]  /*2000*/  IMAD.HI.U32 R7, R40, R58, RZ ;  /* 0x0000003a28077227 */ /* 0x000fc800078e00ff */
[----:B------:R-:W-:-:S04]  /*2010*/  IMAD.HI.U32 R4, R40, R81, RZ ;  /* 0x0000005128047227 */ /* 0x000fc800078e00ff */
[----:B------:R-:W-:-:S04]  /*2020*/  IMAD.HI.U32 R5, R40, R77, RZ ;  /* 0x0000004d28057227 */ /* 0x000fc800078e00ff */
[C---:B------:R-:W-:Y:S02]  /*2030*/  IMAD R70, R39.reuse, R9, R70 ;  /* 0x0000000927467224 */ /* 0x040fe400078e0246 */
[----:B------:R-:W-:Y:S02]  /*2040*/  IMAD.MOV R6, RZ, RZ, -R6 ;  /* 0x000000ffff067224 */ /* 0x000fe400078e0a06 */
[----:B------:R-:W-:Y:S02]  /*2050*/  IMAD R93, R39, R10, R93 ;  /* 0x0000000a275d7224 */ /* 0x000fe400078e025d */
[----:B------:R-:W-:-:S04]  /*2060*/  IMAD.HI.U32 R9, R40, R51, RZ ;  /* 0x0000003328097227 */ /* 0x000fc800078e00ff */
[----:B------:R-:W-:Y:S02]  /*2070*/  IMAD.MOV R7, RZ, RZ, -R7 ;  /* 0x000000ffff077224 */ /* 0x000fe400078e0a07 */
[----:B------:R-:W-:Y:S02]  /*2080*/  IMAD.MOV R8, RZ, RZ, -R4 ;  /* 0x000000ffff087224 */ /* 0x000fe400078e0a04 */
[----:B------:R-:W-:Y:S02]  /*2090*/  IMAD.MOV R10, RZ, RZ, -R5 ;  /* 0x000000ffff0a7224 */ /* 0x000fe400078e0a05 */
[----:B------:R-:W-:-:S04]  /*20a0*/  IMAD.HI.U32 R4, R40, R65, RZ ;  /* 0x0000004128047227 */ /* 0x000fc800078e00ff */
[----:B0-----:R-:W-:Y:S02]  /*20b0*/  VIADD R5, R15, 0xffffffff ;  /* 0xffffffff0f057836 */ /* 0x001fe40000000000 */
[----:B------:R-:W-:Y:S02]  /*20c0*/  IMAD R89, R39, R6, R89 ;  /* 0x0000000627597224 */ /* 0x000fe400078e0259 */
[----:B------:R-:W-:Y:S01]  /*20d0*/  @!P0 IMAD.IADD R2, R2, 0x1, -R3 ;  /* 0x0000000102028824 */ /* 0x000fe200078e0a03 */
[----:B------:R-:W-:Y:S01]  /*20e0*/  ISETP.GE.U32.AND P2, PT, R5, 0x7fffff80, PT ;  /* 0x7fffff800500780c */ /* 0x000fe20003f46070 */
[----:B------:R-:W-:Y:S02]  /*20f0*/  IMAD.MOV R12, RZ, RZ, -R9 ;  /* 0x000000ffff0c7224 */ /* 0x000fe400078e0a09 */
[----:B------:R-:W-:Y:S02]  /*2100*/  IMAD R58, R39, R7, R58 ;  /* 0x00000007273a7224 */ /* 0x000fe400078e023a */
[----:B------:R-:W-:-:S04]  /*2110*/  IMAD.HI.U32 R6, R40, R73, RZ ;  /* 0x0000004928067227 */ /* 0x000fc800078e00ff */
[----:B------:R-:W-:Y:S02]  /*2120*/  VIADD R3, R15, 0xffffffef ;  /* 0xffffffef0f037836 */ /* 0x000fe40000000000 */
[----:B------:R-:W-:-:S03]  /*2130*/  IMAD.HI.U32 R7, R40, R85, RZ ;  /* 0x0000005528077227 */ /* 0x000fc600078e00ff */
[----:B------:R-:W-:Y:S01]  /*2140*/  ISETP.GE.U32.AND P4, PT, R3, 0x7fffff70, PT ;  /* 0x7fffff700300780c */ /* 0x000fe20003f86070 */
[----:B------:R-:W-:Y:S02]  /*2150*/  IMAD.MOV R4, RZ, RZ, -R4 ;  /* 0x000000ffff047224 */ /* 0x000fe400078e0a04 */
[----:B------:R-:W-:Y:S02]  /*2160*/  VIADD R5, R15, 0xffffffe7 ;  /* 0xffffffe70f057836 */ /* 0x000fe40000000000 */
[----:B------:R-:W-:Y:S02]  /*2170*/  IMAD R51, R39, R12, R51 ;  /* 0x0000000c27337224 */ /* 0x000fe400078e0233 */
[----:B------:R-:W-:Y:S01]  /*2180*/  IMAD.MOV R6, RZ, RZ, -R6 ;  /* 0x000000ffff067224 */ /* 0x000fe200078e0a06 */
[----:B------:R-:W-:Y:S01]  /*2190*/  ISETP.GE.U32.AND P5, PT, R5, 0x7fffff68, PT ;  /* 0x7fffff680500780c */ /* 0x000fe20003fa6070 */
[----:B------:R-:W-:Y:S02]  /*21a0*/  IMAD.MOV R12, RZ, RZ, -R7 ;  /* 0x000000ffff0c7224 */ /* 0x000fe400078e0a07 */
[----:B------:R-:W-:-:S02]  /*21b0*/  IMAD R65, R39, R4, R65 ;  /* 0x0000000427417224 */ /* 0x000fc400078e0241 */
[----:B------:R-:W-:-:S04]  /*21c0*/  IMAD.HI.U32 R7, R40, R69, RZ ;  /* 0x0000004528077227 */ /* 0x000fc800078e00ff */
[----:B------:R-:W-:-:S04]  /*21d0*/  IMAD.HI.U32 R3, R40, R61, RZ ;  /* 0x0000003d28037227 */ /* 0x000fc800078e00ff */
[----:B------:R-:W-:-:S04]  /*21e0*/  IMAD.HI.U32 R4, R40, R57, RZ ;  /* 0x0000003928047227 */ /* 0x000fc800078e00ff */
[C---:B------:R-:W-:Y:S02]  /*21f0*/  IMAD R73, R39.reuse, R6, R73 ;  /* 0x0000000627497224 */ /* 0x040fe400078e0249 */
[----:B------:R-:W-:Y:S02]  /*2200*/  IMAD R85, R39, R12, R85 ;  /* 0x0000000c27557224 */ /* 0x000fe400078e0255 */
[----:B------:R-:W-:Y:S02]  /*2210*/  VIADD R6, R15, 0xfffffff7 ;  /* 0xfffffff70f067836 */ /* 0x000fe40000000000 */
[----:B------:R-:W-:Y:S02]  /*2220*/  IMAD.MOV.U32 R5, RZ, RZ, R2 ;  /* 0x000000ffff057224 */ /* 0x000fe400078e0002 */
[----:B------:R-:W-:Y:S01]  /*2230*/  IMAD.MOV R12, RZ, RZ, -R7 ;  /* 0x000000ffff0c7224 */ /* 0x000fe200078e0a07 */
[----:B------:R-:W-:Y:S01]  /*2240*/  ISETP.GE.U32.AND P0, PT, R6, 0x7fffff78, PT ;  /* 0x7fffff780600780c */ /* 0x000fe20003f06070 */
[----:B------:R-:W-:-:S02]  /*2250*/  IMAD.MOV R2, RZ, RZ, -R3 ;  /* 0x000000ffff027224 */ /* 0x000fc400078e0a03 */
[----:B------:R-:W-:Y:S02]  /*2260*/  IMAD.MOV R4, RZ, RZ, -R4 ;  /* 0x000000ffff047224 */ /* 0x000fe400078e0a04 */
[----:B------:R-:W-:Y:S01]  /*2270*/  @!P6 IMAD.MOV R5, RZ, RZ, -R5 ;  /* 0x000000ffff05e224 */ /* 0x000fe200078e0a05 */
[----:B------:R-:W-:Y:S01]  /*2280*/  @!P3 LOP3.LUT R5, RZ, R28, RZ, 0x33, !PT ;  /* 0x0000001cff05b212 */ /* 0x000fe200078e33ff */
[C---:B------:R-:W-:Y:S02]  /*2290*/  IMAD R55, R39.reuse, R14, R55 ;  /* 0x0000000e27377224 */ /* 0x040fe400078e0237 */
[C---:B------:R-:W-:Y:S02]  /*22a0*/  IMAD R81, R39.reuse, R8, R81 ;  /* 0x0000000827517224 */ /* 0x040fe400078e0251 */
[C---:B------:R-:W-:Y:S02]  /*22b0*/  IMAD R77, R39.reuse, R10, R77 ;  /* 0x0000000a274d7224 */ /* 0x040fe400078e024d */
[----:B------:R-:W-:-:S02]  /*22c0*/  IMAD R69, R39, R12, R69 ;  /* 0x0000000c27457224 */ /* 0x000fc400078e0245 */
[C---:B------:R-:W-:Y:S02]  /*22d0*/  IMAD R61, R39.reuse, R2, R61 ;  /* 0x00000002273d7224 */ /* 0x040fe400078e023d */
[----:B------:R-:W-:Y:S02]  /*22e0*/  IMAD R57, R39, R4, R57 ;  /* 0x0000000427397224 */ /* 0x000fe400078e0239 */
[----:B------:R-:W-:Y:S01]  /*22f0*/  VIADD R3, R15, 0xffffffdf ;  /* 0xffffffdf0f037836 */ /* 0x000fe20000000000 */
[----:B--23--:R-:W-:Y:S06]  /*2300*/  BRA.U UP0, `(.L_x_5) ;  /* 0x0000000100187547 */ /* 0x00cfec000b800000 */
[----:B------:R-:W-:Y:S01]  /*2310*/  ELECT P3, URZ, PT ;  /* 0x0000000000ff782f */ /* 0x000fe20003860000 */
[----:B------:R-:W-:Y:S01]  /*2320*/  IMAD.MOV.U32 R2, RZ, RZ, 0x1 ;  /* 0x00000001ff027424 */ /* 0x000fe200078e00ff */
[----:B------:R-:W-:Y:S01]  /*2330*/  UMOV UR6, 0x40 ;  /* 0x0000004000067882 */ /* 0x000fe20000000000 */
[----:B------:R-:W-:Y:S01]  /*2340*/  UVIRTCOUNT.DEALLOC.SMPOOL 0x80 ;  /* 0x000000800000784c */ /* 0x000fe20000000000 */
[----:B------:R-:W-:-:S09]  /*2350*/  ULEA UR6, UR5, UR6, 0x18 ;  /* 0x0000000605067291 */ /* 0x000fd2000f8ec0ff */
[----:B------:R0:W-:Y:S03]  /*2360*/  @P3 STS.U8 [UR6], R2 ;  /* 0x00000002ff003988 */ /* 0x0001e60008000006 */
.L_x_5:
[----:B------:R-:W-:Y:S01]  /*2370*/  UIADD3 UR10, UPT, UPT, UR8, UR10, URZ ;  /* 0x0000000a080a7290 */ /* 0x000fe2000fffe0ff */
[----:B------:R-:W-:Y:S01]  /*2380*/  ISETP.GE.U32.AND P3, PT, R3, 0x7fffff60, PT ;  /* 0x7fffff600300780c */ /* 0x000fe20003f66070 */
[----:B------:R-:W-:Y:S01]  /*2390*/  VOTEU.ALL UP1, P1 ;  /* 0x0000000000ff7886 */ /* 0x000fe20000820000 */
[----:B------:R-:W-:Y:S01]  /*23a0*/  UIADD3 UR6, UPT, UPT, UR9, 0x10000, URZ ;  /* 0x0001000009067890 */ /* 0x000fe2000fffe0ff */
[----:B------:R-:W-:Y:S01]  /*23b0*/  IMAD R3, R5, UR11, RZ ;  /* 0x0000000b05037c24 */ /* 0x000fe2000f8e02ff */
[----:B------:R-:W-:Y:S01]  /*23c0*/  VOTEU.ALL UP2, P1 ;  /* 0x0000000000ff7886 */ /* 0x000fe20000840000 */
[----:B------:R-:W-:Y:S01]  /*23d0*/  IMAD.SHL.U32 R5, R36, 0x8, RZ ;  /* 0x0000000824057824 */ /* 0x000fe200078e00ff */
[----:B------:R-:W-:-:S04]  /*23e0*/  @!UP1 UIADD3 UR16, UPT, UPT, -UR4, 0x100000, URZ ;  /* 0x0010000004109890 */ /* 0x000fc8000fffe1ff */
[----:B------:R-:W-:Y:S02]  /*23f0*/  @!UP1 USHF.L.U32 UR17, UR16, 0xb, URZ ;  /* 0x0000000b10119899 */ /* 0x000fe400080006ff */
[----:B------:R-:W-:Y:S01]  /*2400*/  @!UP1 USHF.L.U32 UR16, UR16, 0x1, URZ ;  /* 0x0000000110109899 */ /* 0x000fe200080006ff */
[----:B------:R-:W-:Y:S01]  /*2410*/  STL [R1+0xc58], R66 ;  /* 0x000c584201007387 */ /* 0x000fe20000100800 */
[C---:B0-----:R-:W-:Y:S01]  /*2420*/  IADD3 R2, P6, PT, R3.reuse, UR12, RZ ;  /* 0x0000000c03027c10 */ /* 0x041fe2000ffde0ff */
[----:B------:R-:W-:Y:S01]  /*2430*/  IMAD.SHL.U32 R125, R36, 0x10, RZ ;  /* 0x00000010247d7824 */ /* 0x000fe200078e00ff */
[----:B------:R-:W-:Y:S01]  /*2440*/  PRMT R8, RZ, 0x7610, R8 ;  /* 0x00007610ff087816 */ /* 0x000fe20000000008 */
[----:B------:R-:W-:Y:S01]  /*2450*/  STTM.x128 tmem[UR10], RZ ;  /* 0x000000ff000079ed */ /* 0x000fe200083c000a */
[----:B------:R-:W0:Y:S02]  /*2460*/  FENCE.VIEW.ASYNC.T ;  /* 0x00000000000073c6 */ /* 0x000e240000000200 */
[----:B0-----:R-:W-:Y:S01]  /*2470*/  BAR.SYNC.DEFER_BLOCKING 0x0 ;  /* 0x0000000000007b1d */ /* 0x001fe20000010000 */
[----:B------:R-:W-:Y:S01]  /*2480*/  LEA.HI.X.SX32 R3, R3, UR13, 0x1, P6 ;  /* 0x0000000d03037c11 */ /* 0x000fe2000b0f0eff */
[----:B------:R-:W-:Y:S01]  /*2490*/  VIADD R6, R15, 0xffffffd7 ;  /* 0xffffffd70f067836 */ /* 0x000fe20000000000 */
[----:B------:R-:W-:-:S02]  /*24a0*/  IADD3 R4, P6, PT, R5, R2, RZ ;  /* 0x0000000205047210 */ /* 0x000fc40007fde0ff */
[----:B------:R-:W-:Y:S02]  /*24b0*/  PRMT R7, RZ, 0x7610, R7 ;  /* 0x00007610ff077816 */ /* 0x000fe40000000007 */
[----:B------:R-:W-:Y:S01]  /*24c0*/  PRMT R10, RZ, 0x7610, R10 ;  /* 0x00007610ff0a7816 */ /* 0x000fe2000000000a */
[----:B------:R-:W-:Y:S01]  /*24d0*/  STL [R1+0xc54], R62 ;  /* 0x000c543e01007387 */ /* 0x000fe20000100800 */
[----:B------:R-:W-:Y:S01]  /*24e0*/  LEA.HI.X.SX32 R5, R5, R3, 0x1, P6 ;  /* 0x0000000305057211 */ /* 0x000fe200030f0eff */
[----:B------:R-:W-:Y:S01]  /*24f0*/  VIADD R9, R15, 0xffffffc7 ;  /* 0xffffffc70f097836 */ /* 0x000fe20000000000 */
[----:B------:R-:W-:Y:S01]  /*2500*/  PRMT R132, RZ, 0x7610, R132 ;  /* 0x00007610ff847816 */ /* 0x000fe20000000084 */
[----:B------:R0:W-:Y:S01]  /*2510*/  STL [R1+0xc50], R58 ;  /* 0x000c503a01007387 */ /* 0x0001e20000100800 */
[----:B------:R-:W-:Y:S01]  /*2520*/  PRMT R130, RZ, 0x7610, R130 ;  /* 0x00007610ff827816 */ /* 0x000fe20000000082 */
[----:B------:R-:W1:Y:S02]  /*2530*/  LDCU UR11, c[0x0][0x3b0] ;  /* 0x00007600ff0b77ac */ /* 0x000e640008000800 */
[----:B------:R2:W-:Y:S01]  /*2540*/  STL [R1+0xc4c], R54 ;  /* 0x000c4c3601007387 */ /* 0x0005e20000100800 */
[----:B------:R-:W-:Y:S01]  /*2550*/  PRMT R11, RZ, 0x7610, R11 ;  /* 0x00007610ff0b7816 */ /* 0x000fe2000000000b */
[----:B------:R-:W3:Y:S02]  /*2560*/  LDCU UR5, c[0x0][0x3b0] ;  /* 0x00007600ff0577ac */ /* 0x000ee40008000800 */
[----:B------:R-:W-:Y:S01]  /*2570*/  STL [R1+0xc48], R51 ;  /* 0x000c483301007387 */ /* 0x000fe20000100800 */
[----:B------:R-:W-:Y:S01]  /*2580*/  PRMT R12, RZ, 0x7610, R12 ;  /* 0x00007610ff0c7816 */ /* 0x000fe2000000000c */
[----:B------:R-:W4:Y:S02]  /*2590*/  LDCU UR21, c[0x0][0x3b0] ;  /* 0x00007600ff1577ac */ /* 0x000f240008000800 */
[----:B------:R-:W0:Y:S02]  /*25a0*/  FENCE.VIEW.ASYNC.S ;  /* 0x00000000000073c6 */ /* 0x000e240000000000 */
[----:B0-----:R0:W0:Y:S02]  /*25b0*/  @!UP2 SYNCS.EXCH.64 URZ, [UR6], UR16 ;  /* 0x0000001006ffa5b2 */ /* 0x0010240008000100 */
[----:B0-----:R-:W-:Y:S01]  /*25c0*/  BAR.SYNC.DEFER_BLOCKING 0x0 ;  /* 0x0000000000007b1d */ /* 0x001fe20000010000 */
[----:B------:R-:W-:-:S02]  /*25d0*/  PRMT R138, RZ, 0x7610, R138 ;  /* 0x00007610ff8a7816 */ /* 0x000fc4000000008a */
[----:B------:R-:W-:Y:S02]  /*25e0*/  PRMT R135, RZ, 0x7610, R135 ;  /* 0x00007610ff877816 */ /* 0x000fe40000000087 */
[----:B------:R-:W-:Y:S01]  /*25f0*/  PRMT R28, RZ, 0x7610, R28 ;  /* 0x00007610ff1c7816 */ /* 0x000fe2000000001c */
[----:B------:R-:W0:Y:S01]  /*2600*/  LDCU UR25, c[0x0][0x3b0] ;  /* 0x00007600ff1977ac */ /* 0x000e220008000800 */
[----:B------:R-:W-:Y:S01]  /*2610*/  STL [R1+0xc44], R48 ;  /* 0x000c443001007387 */ /* 0x000fe20000100800 */
[----:B------:R-:W-:Y:S01]  /*2620*/  IADD3 R126, P6, PT, R125, R2, RZ ;  /* 0x000000027d7e7210 */ /* 0x000fe20007fde0ff */
[----:B------:R-:W0:Y:S02]  /*2630*/  LDCU UR29, c[0x0][0x3b0] ;  /* 0x00007600ff1d77ac */ /* 0x000e240008000800 */
[----:B------:R-:W-:Y:S01]  /*2640*/  STL [R1+0xc40], R97 ;  /* 0x000c406101007387 */ /* 0x000fe20000100800 */
[----:B------:R-:W-:Y:S01]  /*2650*/  PRMT R58, RZ, 0x7610, R58 ;  /* 0x00007610ff3a7816 */ /* 0x000fe2000000003a */
[----:B------:R-:W0:Y:S02]  /*2660*/  LDCU UR16, c[0x0][0x3b0] ;  /* 0x00007600ff1077ac */ /* 0x000e240008000800 */
[----:B------:R-:W-:Y:S01]  /*2670*/  STL [R1+0xc3c], R93 ;  /* 0x000c3c5d01007387 */ /* 0x000fe20000100800 */
[----:B--2---:R-:W-:Y:S01]  /*2680*/  PRMT R54, RZ, 0x7610, R54 ;  /* 0x00007610ff367816 */ /* 0x004fe20000000036 */
[----:B------:R-:W2:Y:S02]  /*2690*/  LDCU UR17, c[0x0][0x3b0] ;  /* 0x00007600ff1177ac */ /* 0x000ea40008000800 */
[----:B------:R-:W-:Y:S01]  /*26a0*/  STL [R1+0xc38], R89 ;  /* 0x000c385901007387 */ /* 0x000fe20000100800 */
[----:B------:R-:W-:Y:S01]  /*26b0*/  PRMT R14, RZ, 0x7610, R14 ;  /* 0x00007610ff0e7816 */ /* 0x000fe2000000000e */
[----:B------:R-:W0:Y:S02]  /*26c0*/  LDCU UR33, c[0x0][0x3b0] ;  /* 0x00007600ff2177ac */ /* 0x000e240008000800 */
[----:B------:R-:W2:Y:S01]  /*26d0*/  @!P2 LDG.E.U8 R8, desc[UR18][R2.64] ;  /* 0x000000120208a981 */ /* 0x000ea2000c1e1100 */
[----:B------:R-:W-:Y:S01]  /*26e0*/  PRMT R23, RZ, 0x7610, R23 ;  /* 0x00007610ff177816 */ /* 0x000fe20000000017 */
[----:B------:R-:W0:Y:S02]  /*26f0*/  LDCU UR12, c[0x0][0x3b0] ;  /* 0x00007600ff0c77ac */ /* 0x000e240008000800 */
[----:B------:R-:W3:Y:S01]  /*2700*/  @!P0 LDG.E.U8 R7, desc[UR18][R4.64] ;  /* 0x0000001204078981 */ /* 0x000ee2000c1e1100 */
[----:B------:R-:W-:Y:S01]  /*2710*/  PRMT R110, RZ, 0x7610, R110 ;  /* 0x00007610ff6e7816 */ /* 0x000fe2000000006e */
[----:B------:R-:W0:Y:S02]  /*2720*/  LDCU UR37, c[0x0][0x3b0] ;  /* 0x00007600ff2577ac */ /* 0x000e240008000800 */
[----:B------:R-:W-:Y:S01]  /*2730*/  STL [R1+0xc34], R85 ;  /* 0x000c345501007387 */ /* 0x000fe20000100800 */
[----:B------:R-:W-:Y:S01]  /*2740*/  PRMT R112, RZ, 0x7610, R112 ;  /* 0x00007610ff707816 */ /* 0x000fe20000000070 */
[----:B------:R-:W0:Y:S02]  /*2750*/  LDCU UR41, c[0x0][0x3b0] ;  /* 0x00007600ff2977ac */ /* 0x000e240008000800 */
[----:B------:R-:W-:Y:S01]  /*2760*/  STL [R1+0xc30], R81 ;  /* 0x000c305101007387 */ /* 0x000fe20000100800 */
[----:B------:R-:W0:Y:S03]  /*2770*/  LDCU UR45, c[0x0][0x3b0] ;  /* 0x00007600ff2d77ac */ /* 0x000e260008000800 */
        /* <DEDUP_REMOVED lines=77> */
[----:B------:R-:W-:Y:S01]  /*2c50*/  ISETP.GE.U32.AND P2, PT, R6, 0x7fffff58, PT ;  /* 0x7fffff580600780c */ /* 0x000fe20003f46070 */
[----:B------:R-:W0:Y:S02]  /*2c60*/  LDCU UR52, c[0x0][0x3b0] ;  /* 0x00007600ff3477ac */ /* 0x000e240008000800 */
[----:B------:R-:W-:Y:S01]  /*2c70*/  STL [R1+0xb00], R128 ;  /* 0x000b008001007387 */ /* 0x000fe20000100800 */
[----:B------:R-:W-:Y:S01]  /*2c80*/  VIADD R6, R15, 0xffffffcf ;  /* 0xffffffcf0f067836 */ /* 0x000fe20000000000 */
[----:B------:R-:W0:Y:S02]  /*2c90*/  LDCU UR56, c[0x0][0x3b0] ;  /* 0x00007600ff3877ac */ /* 0x000e240008000800 */
[----:B------:R-:W-:Y:S01]  /*2ca0*/  STL [R1+0xafc], R127 ;  /* 0x000afc7f01007387 */ /* 0x000fe20000100800 */
[----:B------:R-:W-:Y:S01]  /*2cb0*/  LEA.HI.X.SX32 R125, R125, R3, 0x1, P6 ;  /* 0x000000037d7d7211 */ /* 0x000fe200030f0eff */
[----:B------:R-:W0:Y:S02]  /*2cc0*/  LDCU UR60, c[0x0][0x3b0] ;  /* 0x00007600ff3c77ac */ /* 0x000e240008000800 */
[----:B------:R-:W-:Y:S01]  /*2cd0*/  STL [R1+0xaf8], R124 ;  /* 0x000af87c01007387 */ /* 0x000fe20000100800 */
[----:B------:R-:W0:Y:S03]  /*2ce0*/  LDCU UR64, c[0x0][0x3b0] ;  /* 0x00007600ff4077ac */ /* 0x000e260008000800 */
[----:B------:R-:W-:Y:S01]  /*2cf0*/  STL [R1+0xaf4], R122 ;  /* 0x000af47a01007387 */ /* 0x000fe20000100800 */
[----:B------:R-:W0:Y:S03]  /*2d00*/  LDCU UR68, c[0x0][0x3b0] ;  /* 0x00007600ff4477ac */ /* 0x000e260008000800 */
[----:B------:R-:W-:Y:S04]  /*2d10*/  STL [R1+0xaf0], R121 ;  /* 0x000af07901007387 */ /* 0x000fe80000100800 */
[----:B------:R-:W-:Y:S01]  /*2d20*/  STL [R1+0xaec], R120 ;  /* 0x000aec7801007387 */ /* 0x000fe20000100800 */
[----:B------:R-:W-:-:S03]  /*2d30*/  ISETP.GE.U32.AND P0, PT, R6, 0x7fffff50, PT ;  /* 0x7fffff500600780c */ /* 0x000fc60003f06070 */
[----:B------:R-:W-:Y:S01]  /*2d40*/  STL [R1+0x9dc], R4 ;  /* 0x0009dc0401007387 */ /* 0x000fe20000100800 */
[----:B------:R-:W-:-:S03]  /*2d50*/  @!P4 IMAD.MOV.U32 R6, RZ, RZ, R126 ;  /* 0x000000ffff06c224 */ /* 0x000fc600078e007e */
[----:B------:R-:W-:Y:S04]  /*2d60*/  STL [R1+0x9d8], R5 ;  /* 0x0009d80501007387 */ /* 0x000fe80000100800 */
[----:B--2---:R-:W-:Y:S04]  /*2d70*/  STL [R1+0x2f0], R8 ;  /* 0x0002f00801007387 */ /* 0x004fe80000100800 */
[----:B---3--:R2:W-:Y:S02]  /*2d80*/  STL [R1+0x2f4], R7 ;  /* 0x0002f40701007387 */ /* 0x0085e40000100800 */
[----:B--2---:R-:W-:-:S05]  /*2d90*/  @!P4 IMAD.MOV.U32 R7, RZ, RZ, R125 ;  /* 0x000000ffff07c224 */ /* 0x004fca00078e007d */
[----:B------:R2:W3:Y:S01]  /*2da0*/  @!P4 LDG.E.U8 R10, desc[UR18][R6.64] ;  /* 0x00000012060ac981 */ /* 0x0004e2000c1e1100 */
[----:B------:R-:W-:-:S05]  /*2db0*/  IMAD R8, R36, 0x18, RZ ;  /* 0x0000001824087824 */ /* 0x000fca00078e02ff */
[----:B------:R-:W-:-:S04]  /*2dc0*/  IADD3 R66, P6, PT, R8, R2, RZ ;  /* 0x0000000208427210 */ /* 0x000fc80007fde0ff */
[----:B--2---:R-:W-:Y:S01]  /*2dd0*/  LEA.HI.X.SX32 R7, R8, R3, 0x1, P6 ;  /* 0x0000000308077211 */ /* 0x004fe200030f0eff */
[----:B------:R-:W-:-:S05]  /*2de0*/  @!P5 IMAD.MOV.U32 R6, RZ, RZ, R66 ;  /* 0x000000ffff06d224 */ /* 0x000fca00078e0042 */
[----:B------:R2:W4:Y:S01]  /*2df0*/  @!P5 LDG.E.U8 R58, desc[UR18][R6.64] ;  /* 0x00000012063ad981 */ /* 0x000522000c1e1100 */
[----:B------:R-:W-:Y:S01]  /*2e00*/  ISETP.GE.U32.AND P4, PT, R9, 0x7fffff48, PT ;  /* 0x7fffff480900780c */ /* 0x000fe20003f86070 */
[----:B------:R-:W-:Y:S02]  /*2e10*/  IMAD.SHL.U32 R9, R36, 0x20, RZ ;  /* 0x0000002024097824 */ /* 0x000fe400078e00ff */
[----:B------:R-:W-:Y:S03]  /*2e20*/  STL [R1+0x9e4], R126 ;  /* 0x0009e47e01007387 */ /* 0x000fe60000100800 */
[----:B------:R-:W-:Y:S01]  /*2e30*/  IADD3 R62, P6, PT, R9, R2, RZ ;  /* 0x00000002093e7210 */ /* 0x000fe20007fde0ff */
[----:B------:R-:W-:Y:S01]  /*2e40*/  STL [R1+0x9e0], R125 ;  /* 0x0009e07d01007387 */ /* 0x000fe20000100800 */
[----:B------:R-:W-:-:S03]  /*2e50*/  PRMT R97, RZ, 0x7610, R97 ;  /* 0x00007610ff617816 */ /* 0x000fc60000000061 */
[----:B------:R0:W-:Y:S01]  /*2e60*/  STL [R1+0x18], R66 ;  /* 0x0000184201007387 */ /* 0x0001e20000100800 */
[----:B--2---:R-:W-:-:S03]  /*2e70*/  @!P3 IMAD.MOV.U32 R6, RZ, RZ, R62 ;  /* 0x000000ffff06b224 */ /* 0x004fc600078e003e */
[----:B---3--:R-:W-:Y:S04]  /*2e80*/  STL [R1+0x2fc], R10 ;  /* 0x0002fc0a01007387 */ /* 0x008fe80000100800 */
[----:B------:R2:W-:Y:S01]  /*2e90*/  STL [R1+0x14], R7 ;  /* 0x0000140701007387 */ /* 0x0005e20000100800 */
[----:B------:R-:W-:-:S03]  /*2ea0*/  IMAD R8, R36, 0x28, RZ ;  /* 0x0000002824087824 */ /* 0x000fc600078e02ff */
[----:B0-----:R-:W3:Y:S01]  /*2eb0*/  LDL.LU R66, [R1+0xc58] ;  /* 0x000c580001427983 */ /* 0x001ee20000300800 */
[----:B--2---:R-:W-:-:S05]  /*2ec0*/  LEA.HI.X.SX32 R7, R9, R3, 0x1, P6 ;  /* 0x0000000309077211 */ /* 0x004fca00030f0eff */
[----:B------:R0:W2:Y:S04]  /*2ed0*/  @!P3 LDG.E.U8 R97, desc[UR18][R6.64] ;  /* 0x000000120661b981 */ /* 0x0000a8000c1e1100 */
[----:B------:R-:W-:Y:S04]  /*2ee0*/  STL [R1+0xcc], R62 ;  /* 0x0000cc3e01007387 */ /* 0x000fe80000100800 */
[----:B----4-:R4:W-:Y:S02]  /*2ef0*/  STL [R1+0x328], R58 ;  /* 0x0003283a01007387 */ /* 0x0109e40000100800 */
[----:B----4-:R-:W-:-:S04]  /*2f00*/  IADD3 R58, P6, PT, R8, R2, RZ ;  /* 0x00000002083a7210 */ /* 0x010fc80007fde0ff */
[----:B------:R-:W-:Y:S01]  /*2f10*/  LEA.HI.X.SX32 R8, R8, R3, 0x1, P6 ;  /* 0x0000000308087211 */ /* 0x000fe200030f0eff */
[----:B------:R4:W-:Y:S01]  /*2f20*/  STL [R1+0xc8], R7 ;  /* 0x0000c80701007387 */ /* 0x0009e20000100800 */
[----:B0-----:R-:W-:-:S03]  /*2f30*/  @!P2 IMAD.MOV.U32 R6, RZ, RZ, R58 ;  /* 0x000000ffff06a224 */ /* 0x001fc600078e003a */
[----:B----4-:R-:W-:-:S05]  /*2f40*/  @!P2 IMAD.MOV.U32 R7, RZ, RZ, R8 ;  /* 0x000000ffff07a224 */ /* 0x010fca00078e0008 */
[----:B------:R0:W4:Y:S01]  /*2f50*/  @!P2 LDG.E.U8 R54, desc[UR18][R6.64] ;  /* 0x000000120636a981 */ /* 0x000122000c1e1100 */
[----:B------:R-:W-:-:S03]  /*2f60*/  IMAD R9, R36, 0x30, RZ ;  /* 0x0000003024097824 */ /* 0x000fc600078e02ff */
[----:B------:R-:W-:Y:S04]  /*2f70*/  STL [R1+0x53c], R58 ;  /* 0x00053c3a01007387 */ /* 0x000fe80000100800 */
[----:B------:R-:W3:Y:S04]  /*2f80*/  LDL.LU R62, [R1+0xc54] ;  /* 0x000c5400013e7983 */ /* 0x000ee80000300800 */
[----:B------:R0:W-:Y:S01]  /*2f90*/  STL [R1+0x538], R8 ;  /* 0x0005380801007387 */ /* 0x0001e20000100800 */
[----:B------:R-:W-:-:S03]  /*2fa0*/  PRMT R48, RZ, 0x7610, R48 ;  /* 0x00007610ff307816 */ /* 0x000fc60000000030 */
[----:B--2---:R2:W-:Y:S01]  /*2fb0*/  STL [R1+0x330], R97 ;  /* 0x0003306101007387 */ /* 0x0045e20000100800 */
[----:B------:R-:W-:Y:S02]  /*2fc0*/  VIADD R10, R15, 0xffffffbf ;  /* 0xffffffbf0f0a7836 */ /* 0x000fe40000000000 */
[----:B0-----:R-:W-:Y:S01]  /*2fd0*/  IMAD R8, R36, 0x38, RZ ;  /* 0x0000003824087824 */ /* 0x001fe200078e02ff */
[----:B------:R-:W3:Y:S01]  /*2fe0*/  LDL.LU R58, [R1+0xc50] ;  /* 0x000c5000013a7983 */ /* 0x000ee20000300800 */
[----:B--2---:R-:W-:-:S04]  /*2ff0*/  IADD3 R97, P6, PT, R9, R2, RZ ;  /* 0x0000000209617210 */ /* 0x004fc80007fde0ff */
[----:B------:R-:W-:Y:S01]  /*3000*/  LEA.HI.X.SX32 R7, R9, R3, 0x1, P6 ;  /* 0x0000000309077211 */ /* 0x000fe200030f0eff */
[----:B------:R-:W-:-:S05]  /*3010*/  @!P0 IMAD.MOV.U32 R6, RZ, RZ, R97 ;  /* 0x000000ffff068224 */ /* 0x000fca00078e0061 */
[----:B------:R0:W2:Y:S01]  /*3020*/  @!P0 LDG.E.U8 R48, desc[UR18][R6.64] ;  /* 0x0000001206308981 */ /* 0x0000a2000c1e1100 */
[----:B------:R-:W-:Y:S01]  /*3030*/  ISETP.GE.U32.AND P5, PT, R10, 0x7fffff40, PT ;  /* 0x7fffff400a00780c */ /* 0x000fe20003fa6070 */
[----:B------:R-:W-:-:S05]  /*3040*/  VIADD R10, R15, 0xffffffb7 ;  /* 0xffffffb70f0a7836 */ /* 0x000fca0000000000 */
[----:B------:R-:W-:Y:S01]  /*3050*/  ISETP.GE.U32.AND P3, PT, R10, 0x7fffff38, PT ;  /* 0x7fffff380a00780c */ /* 0x000fe20003f66070 */
[----:B------:R-:W-:Y:S01]  /*3060*/  VIADD R10, R15, 0xffffffaf ;  /* 0xffffffaf0f0a7836 */ /* 0x000fe20000000000 */
[----:B----4-:R4:W-:Y:S04]  /*3070*/  STL [R1+0x364], R54 ;  /* 0x0003643601007387 */ /* 0x0109e80000100800 */
[----:B------:R-:W-:Y:S01]  /*3080*/  ISETP.GE.U32.AND P2, PT, R10, 0x7fffff30, PT ;  /* 0x7fffff300a00780c */ /* 0x000fe20003f46070 */
[----:B------:R-:W-:Y:S01]  /*3090*/  IMAD.SHL.U32 R10, R36, 0x40, RZ ;  /* 0x00000040240a7824 */ /* 0x000fe200078e00ff */
[----:B----4-:R-:W4:Y:S04]  /*30a0*/  LDL.LU R54, [R1+0xc4c] ;  /* 0x000c4c0001367983 */ /* 0x010f280000300800 */
[----:B------:R-:W-:Y:S04]  /*30b0*/  STL [R1+0x57c], R97 ;  /* 0x00057c6101007387 */ /* 0x000fe80000100800 */
[----:B------:R0:W-:Y:S02]  /*30c0*/  STL [R1+0x578], R7 ;  /* 0x0005780701007387 */ /* 0x0001e40000100800 */
[----:B0-----:R-:W-:-:S04]  /*30d0*/  IADD3 R7, P6, PT, R8, R2, RZ ;  /* 0x0000000208077210 */ /* 0x001fc80007fde0ff */
[----:B------:R-:W-:Y:S01]  /*30e0*/  LEA.HI.X.SX32 R6, R8, R3, 0x1, P6 ;  /* 0x0000000308067211 */ /* 0x000fe200030f0eff */
[----:B------:R0:W-:Y:S01]  /*30f0*/  STL [R1+0x5bc], R7 ;  /* 0x0005bc0701007387 */ /* 0x0001e20000100800 */
[----:B------:R-:W-:-:S03]  /*3100*/  IADD3 R97, P6, PT, R10, R2, RZ ;  /* 0x000000020a617210 */ /* 0x000fc60007fde0ff */
[----:B------:R1:W-:Y:S01]  /*3110*/  STL [R1+0x5b8], R6 ;  /* 0x0005b80601007387 */ /* 0x0003e20000100800 */
[----:B0-----:R-:W-:-:S03]  /*3120*/  @!P4 LOP3.LUT R7, R7, R6, RZ, 0x3c, !PT ;  /* 0x000000060707c212 */ /* 0x001fc600078e3cff */
[----:B------:R-:W-:Y:S01]  /*3130*/  STL [R1+0x5fc], R97 ;  /* 0x0005fc6101007387 */ /* 0x000fe20000100800 */
[C---:B-1----:R-:W-:Y:S02]  /*3140*/  @!P4 LOP3.LUT R6, R7.reuse, R6, RZ, 0x3c, !PT ;  /* 0x000000060706c212 */ /* 0x042fe400078e3cff */
[----:B------:R-:W-:Y:S02]  /*3150*/  PRMT R51, RZ, 0x7610, R51 ;  /* 0x00007610ff337816 */ /* 0x000fe40000000033 */
[----:B------:R-:W-:Y:S02]  /*3160*/  @!P4 LOP3.LUT R7, R7, R6, RZ, 0x3c, !PT ;  /* 0x000000060707c212 */ /* 0x000fe400078e3cff */
[----:B------:R-:W-:-:S03]  /*3170*/  PRMT R93, RZ, 0x7610, R93 ;  /* 0x00007610ff5d7816 */ /* 0x000fc6000000005d */
[----:B------:R0:W3:Y:S02]  /*3180*/  @!P4 LDG.E.U8 R51, desc[UR18][R6.64] ;  /* 0x000000120633c981 */ /* 0x0000e4000c1e1100 */
[----:B0-----:R-:W-:Y:S02]  /*3190*/  @!P5 IMAD.MOV.U32 R6, RZ, RZ, R97 ;  /* 0x000000ffff06d224 */ /* 0x001fe400078e0061 */
[----:B--2---:R0:W-:Y:S02]  /*31a0*/  STL [R1+0x338], R48 ;  /* 0x0003383001007387 */ /* 0x0041e40000100800 */
[----:B0-----:R-:W-:-:S05]  /*31b0*/  LEA.HI.X.SX32 R48, R10, R3, 0x1, P6 ;  /* 0x000000030a307211 */ /* 0x001fca00030f0eff */
[----:B------:R-:W-:-:S05]  /*31c0*/  @!P5 IMAD.MOV.U32 R7, RZ, RZ, R48 ;  /* 0x000000ffff07d224 */ /* 0x000fca00078e0030 */
[----:B------:R0:W2:Y:S01]  /*31d0*/  @!P5 LDG.E.U8 R93, desc[UR18][R6.64] ;  /* 0x00000012065dd981 */ /* 0x0000a2000c1e1100 */
[----:B------:R-:W-:-:S05]  /*31e0*/  VIADD R9, R15, 0xffffffa7 ;  /* 0xffffffa70f097836 */ /* 0x000fca0000000000 */
[----:B------:R-:W-:Y:S01]  /*31f0*/  ISETP.GE.U32.AND P0, PT, R9, 0x7fffff28, PT ;  /* 0x7fffff280900780c */ /* 0x000fe20003f06070 */
[----:B------:R-:W-:-:S05]  /*3200*/  IMAD R9, R36, 0x48, RZ ;  /* 0x0000004824097824 */ /* 0x000fca00078e02ff */
[----:B------:R-:W-:Y:S01]  /*3210*/  IADD3 R10, P6, PT, R9, R2, RZ ;  /* 0x00000002090a7210 */ /* 0x000fe20007fde0ff */
[----:B0-----:R-:W-:-:S03]  /*3220*/  VIADD R6, R15, 0xffffff97 ;  /* 0xffffff970f067836 */ /* 0x001fc60000000000 */
[----:B------:R-:W-:Y:S01]  /*3230*/  LEA.HI.X.SX32 R9, R9, R3, 0x1, P6 ;  /* 0x0000000309097211 */ /* 0x000fe200030f0eff */
[----:B------:R-:W-:Y:S01]  /*3240*/  IMAD.MOV.U32 R7, RZ, RZ, R10 ;  /* 0x000000ffff077224 */ /* 0x000fe200078e000a */
[----:B------:R-:W-:-:S03]  /*3250*/  ISETP.GE.U32.AND P5, PT, R6, 0x7fffff18, PT ;  /* 0x7fffff180600780c */ /* 0x000fc60003fa6070 */
[----:B------:R-:W-:Y:S02]  /*3260*/  IMAD.MOV.U32 R6, RZ, RZ, R9 ;  /* 0x000000ffff067224 */ /* 0x000fe400078e0009 */
[----:B------:R-:W-:-:S03]  /*3270*/  VIADD R8, R15, 0xffffff9f ;  /* 0xffffff9f0f087836 */ /* 0x000fc60000000000 */
[-C--:B------:R-:W-:Y:S02]  /*3280*/  @!P3 LOP3.LUT R7, R7, R6.reuse, RZ, 0x3c, !PT ;  /* 0x000000060707b212 */ /* 0x080fe400078e3cff */
[----:B------:R-:W-:Y:S01]  /*3290*/  ISETP.GE.U32.AND P4, PT, R8, 0x7fffff20, PT ;  /* 0x7fffff200800780c */ /* 0x000fe20003f86070 */
[----:B------:R-:W-:Y:S01]  /*32a0*/  IMAD R8, R36, 0x50, RZ ;  /* 0x0000005024087824 */ /* 0x000fe200078e02ff */
[C---:B------:R-:W-:Y:S02]  /*32b0*/  @!P3 LOP3.LUT R6, R7.reuse, R6, RZ, 0x3c, !PT ;  /* 0x000000060706b212 */ /* 0x040fe400078e3cff */
[----:B------:R-:W-:Y:S02]  /*32c0*/  PRMT R89, RZ, 0x7610, R89 ;  /* 0x00007610ff597816 */ /* 0x000fe40000000059 */
[----:B------:R-:W-:-:S05]  /*32d0*/  @!P3 LOP3.LUT R7, R7, R6, RZ, 0x3c, !PT ;  /* 0x000000060707b212 */ /* 0x000fca00078e3cff */
[----:B------:R0:W4:Y:S04]  /*32e0*/  @!P3 LDG.E.U8 R89, desc[UR18][R6.64] ;  /* 0x000000120659b981 */ /* 0x000128000c1e1100 */
[----:B---3--:R1:W-:Y:S04]  /*32f0*/  STL [R1+0x334], R51 ;  /* 0x0003343301007387 */ /* 0x0083e80000100800 */
[----:B-1----:R-:W3:Y:S04]  /*3300*/  LDL.LU R51, [R1+0xc48] ;  /* 0x000c480001337983 */ /* 0x002ee80000300800 */
[----:B------:R1:W-:Y:S04]  /*3310*/  STL [R1+0x5f8], R48 ;  /* 0x0005f83001007387 */ /* 0x0003e80000100800 */
[----:B-1----:R-:W3:Y:S04]  /*3320*/  LDL.LU R48, [R1+0xc44] ;  /* 0x000c440001307983 */ /* 0x002ee80000300800 */
[----:B------:R-:W3:Y:S01]  /*3330*/  LDL.LU R97, [R1+0xc40] ;  /* 0x000c400001617983 */ /* 0x000ee20000300800 */
[----:B------:R-:W-:-:S03]  /*3340*/  PRMT R85, RZ, 0x7610, R85 ;  /* 0x00007610ff557816 */ /* 0x000fc60000000055 */
[----:B--2---:R1:W-:Y:S04]  /*3350*/  STL [R1+0x3a8], R93 ;  /* 0x0003a85d01007387 */ /* 0x0043e80000100800 */
[----:B-1----:R-:W2:Y:S04]  /*3360*/  LDL.LU R93, [R1+0xc3c] ;  /* 0x000c3c00015d7983 */ /* 0x002ea80000300800 */
[----:B------:R1:W-:Y:S02]  /*3370*/  STL [R1+0x63c], R10 ;  /* 0x00063c0a01007387 */ /* 0x0003e40000100800 */
[----:B-1----:R-:W-:-:S04]  /*3380*/  IADD3 R10, P6, PT, R8, R2, RZ ;  /* 0x00000002080a7210 */ /* 0x002fc80007fde0ff */
[----:B0-----:R-:W-:Y:S01]  /*3390*/  LEA.HI.X.SX32 R6, R8, R3, 0x1, P6 ;  /* 0x0000000308067211 */ /* 0x001fe200030f0eff */
[----:B------:R-:W-:Y:S01]  /*33a0*/  IMAD.MOV.U32 R7, RZ, RZ, R10 ;  /* 0x000000ffff077224 */ /* 0x000fe200078e000a */
[----:B------:R-:W-:Y:S04]  /*33b0*/  STL [R1+0x638], R9 ;  /* 0x0006380901007387 */ /* 0x000fe80000100800 */
[-C--:B------:R-:W-:Y:S01]  /*33c0*/  @!P2 LOP3.LUT R7, R7, R6.reuse, RZ, 0x3c, !PT ;  /* 0x000000060707a212 */ /* 0x080fe200078e3cff */
[----:B------:R-:W-:Y:S04]  /*33d0*/  STL [R1+0x67c], R10 ;  /* 0x00067c0a01007387 */ /* 0x000fe80000100800 */
[----:B------:R0:W-:Y:S02]  /*33e0*/  STL [R1+0x678], R6 ;  /* 0x0006780601007387 */ /* 0x0001e40000100800 */
[----:B0-----:R-:W-:-:S04]  /*33f0*/  @!P2 LOP3.LUT R6, R7, R6, RZ, 0x3c, !PT ;  /* 0x000000060706a212 */ /* 0x001fc800078e3cff */
[----:B------:R-:W-:-:S05]  /*3400*/  @!P2 LOP3.LUT R7, R7, R6, RZ, 0x3c, !PT ;  /* 0x000000060707a212 */ /* 0x000fca00078e3cff */
[----:B------:R0:W2:Y:S01]  /*3410*/  @!P2 LDG.E.U8 R85, desc[UR18][R6.64] ;  /* 0x000000120655a981 */ /* 0x0000a2000c1e1100 */
[----:B------:R-:W-:-:S05]  /*3420*/  VIADD R9, R15, 0xffffff8f ;  /* 0xffffff8f0f097836 */ /* 0x000fca0000000000 */
[----:B------:R-:W-:Y:S01]  /*3430*/  ISETP.GE.U32.AND P3, PT, R9, 0x7fffff10, PT ;  /* 0x7fffff100900780c */ /* 0x000fe20003f66070 */
[C---:B------:R-:W-:Y:S01]  /*3440*/  IMAD R9, R36.reuse, 0x58, RZ ;  /* 0x0000005824097824 */ /* 0x040fe200078e02ff */
[----:B----4-:R1:W-:Y:S01]  /*3450*/  STL [R1+0x340], R89 ;  /* 0x0003405901007387 */ /* 0x0103e20000100800 */
[----:B------:R-:W-:Y:S01]  /*3460*/  IMAD R8, R36, 0x60, RZ ;  /* 0x0000006024087824 */ /* 0x000fe200078e02ff */
[----:B------:R-:W-:Y:S02]  /*3470*/  PRMT R81, RZ, 0x7610, R81 ;  /* 0x00007610ff517816 */ /* 0x000fe40000000051 */
[----:B-1----:R-:W-:-:S04]  /*3480*/  IADD3 R89, P6, PT, R9, R2, RZ ;  /* 0x0000000209597210 */ /* 0x002fc80007fde0ff */
[----:B0-----:R-:W-:Y:S01]  /*3490*/  LEA.HI.X.SX32 R7, R9, R3, 0x1, P6 ;  /* 0x0000000309077211 */ /* 0x001fe200030f0eff */
[----:B------:R-:W-:Y:S01]  /*34a0*/  STL [R1+0x6b4], R89 ;  /* 0x0006b45901007387 */ /* 0x000fe20000100800 */
[----:B------:R-:W-:-:S05]  /*34b0*/  @!P0 IMAD.MOV.U32 R6, RZ, RZ, R89 ;  /* 0x000000ffff068224 */ /* 0x000fca00078e0059 */
[----:B------:R0:W4:Y:S04]  /*34c0*/  @!P0 LDG.E.U8 R81, desc[UR18][R6.64] ;  /* 0x0000001206518981 */ /* 0x000128000c1e1100 */
[----:B--2---:R1:W-:Y:S02]  /*34d0*/  STL [R1+0x374], R85 ;  /* 0x0003745501007387 */ /* 0x0043e40000100800 */
[----:B-1----:R-:W-:-:S04]  /*34e0*/  IADD3 R85, P6, PT, R8, R2, RZ ;  /* 0x0000000208557210 */ /* 0x002fc80007fde0ff */
[----:B------:R-:W-:Y:S01]  /*34f0*/  LEA.HI.X.SX32 R8, R8, R3, 0x1, P6 ;  /* 0x0000000308087211 */ /* 0x000fe200030f0eff */
[----:B------:R1:W-:Y:S01]  /*3500*/  STL [R1+0x6b0], R7 ;  /* 0x0006b00701007387 */ /* 0x0003e20000100800 */
[----:B0-----:R-:W-:-:S03]  /*3510*/  @!P4 IMAD.MOV.U32 R6, RZ, RZ, R85 ;  /* 0x000000ffff06c224 */ /* 0x001fc600078e0055 */
[----:B-1----:R-:W-:-:S05]  /*3520*/  @!P4 IMAD.MOV.U32 R7, RZ, RZ, R8 ;  /* 0x000000ffff07c224 */ /* 0x002fca00078e0008 */
[----:B------:R0:W2:Y:S01]  /*3530*/  @!P4 LDG.E.U8 R132, desc[UR18][R6.64] ;  /* 0x000000120684c981 */ /* 0x0000a2000c1e1100 */
[----:B------:R-:W-:Y:S02]  /*3540*/  IMAD R9, R36, 0x68, RZ ;  /* 0x0000006824097824 */ /* 0x000fe400078e02ff */
[----:B------:R-:W-:Y:S01]  /*3550*/  VIADD R10, R15, 0xffffff87 ;  /* 0xffffff870f0a7836 */ /* 0x000fe20000000000 */
[----:B------:R1:W-:Y:S04]  /*3560*/  STL [R1+0x6ec], R85 ;  /* 0x0006ec5501007387 */ /* 0x0003e80000100800 */
[----:B------:R-:W3:Y:S04]  /*3570*/  LDL.LU R89, [R1+0xc38] ;  /* 0x000c380001597983 */ /* 0x000ee80000300800 */
[----:B------:R-:W-:Y:S01]  /*3580*/  STL [R1+0x6e8], R8 ;  /* 0x0006e80801007387 */ /* 0x000fe20000100800 */
[----:B------:R-:W-:-:S03]  /*3590*/  ISETP.GE.U32.AND P2, PT, R10, 0x7fffff08, PT ;  /* 0x7fffff080a00780c */ /* 0x000fc60003f46070 */
[----:B----4-:R4:W-:Y:S01]  /*35a0*/  STL [R1+0x36c], R81 ;  /* 0x00036c5101007387 */ /* 0x0109e20000100800 */
[C---:B------:R-:W-:Y:S02]  /*35b0*/  VIADD R10, R15.reuse, 0xfffffff6 ;  /* 0xfffffff60f0a7836 */ /* 0x040fe40000000000 */
[----:B0-----:R-:W-:Y:S01]  /*35c0*/  VIADD R6, R15, 0xffffffee ;  /* 0xffffffee0f067836 */ /* 0x001fe20000000000 */
[----:B-1----:R-:W3:Y:S01]  /*35d0*/  LDL.LU R85, [R1+0xc34] ;  /* 0x000c340001557983 */ /* 0x002ee20000300800 */
[----:B----4-:R-:W-:Y:S01]  /*35e0*/  IADD3 R81, P6, PT, R9, R2, RZ ;  /* 0x0000000209517210 */ /* 0x010fe20007fde0ff */
[----:B------:R-:W-:-:S03]  /*35f0*/  IMAD R8, R36, 0x70, RZ ;  /* 0x0000007024087824 */ /* 0x000fc600078e02ff */
[----:B------:R-:W-:Y:S01]  /*3600*/  LEA.HI.X.SX32 R7, R9, R3, 0x1, P6 ;  /* 0x0000000309077211 */ /* 0x000fe200030f0eff */
[----:B------:R-:W-:Y:S01]  /*3610*/  STL [R1+0x724], R81 ;  /* 0x0007245101007387 */ /* 0x000fe20000100800 */
[----:B------:R-:W-:Y:S02]  /*3620*/  ISETP.GE.U32.AND P0, PT, R10, 0x7fffff77, PT ;  /* 0x7fffff770a00780c */ /* 0x000fe40003f06070 */
[----:B------:R-:W-:Y:S01]  /*3630*/  PRMT R10, RZ, 0x7610, R10 ;  /* 0x00007610ff0a7816 */ /* 0x000fe2000000000a */
[----:B------:R-:W-:Y:S01]  /*3640*/  STL [R1+0x720], R7 ;  /* 0x0007200701007387 */ /* 0x000fe20000100800 */
[----:B------:R-:W-:Y:S01]  /*3650*/  ISETP.GE.U32.AND P4, PT, R6, 0x7fffff6f, PT ;  /* 0x7fffff6f0600780c */ /* 0x000fe20003f86070 */
[----:B------:R-:W-:-:S05]  /*3660*/  @!P5 IMAD.MOV.U32 R6, RZ, RZ, R81 ;  /* 0x000000ffff06d224 */ /* 0x000fca00078e0051 */
[----:B------:R0:W4:Y:S04]  /*3670*/  @!P5 LDG.E.U8 R10, desc[UR18][R6.64] ;  /* 0x00000012060ad981 */ /* 0x000128000c1e1100 */
[----:B--2---:R1:W-:Y:S02]  /*3680*/  STL [R1+0x3f4], R132 ;  /* 0x0003f48401007387 */ /* 0x0043e40000100800 */
[----:B-1----:R-:W-:-:S04]  /*3690*/  IADD3 R132, P6, PT, R8, R2, RZ ;  /* 0x0000000208847210 */ /* 0x002fc80007fde0ff */
[----:B0-----:R-:W-:Y:S01]  /*36a0*/  LEA.HI.X.SX32 R7, R8, R3, 0x1, P6 ;  /* 0x0000000308077211 */ /* 0x001fe200030f0eff */
[----:B------:R-:W-:-:S05]  /*36b0*/  @!P3 IMAD.MOV.U32 R6, RZ, RZ, R132 ;  /* 0x000000ffff06b224 */ /* 0x000fca00078e0084 */
[----:B------:R0:W2:Y:S01]  /*36c0*/  @!P3 LDG.E.U8 R130, desc[UR18][R6.64] ;  /* 0x000000120682b981 */ /* 0x0000a2000c1e1100 */
[----:B------:R-:W-:-:S05]  /*36d0*/  VIADD R9, R15, 0xffffffe6 ;  /* 0xffffffe60f097836 */ /* 0x000fca0000000000 */
[----:B------:R-:W-:Y:S01]  /*36e0*/  ISETP.GE.U32.AND P5, PT, R9, 0x7fffff67, PT ;  /* 0x7fffff670900780c */ /* 0x000fe20003fa6070 */
[C---:B------:R-:W-:Y:S02]  /*36f0*/  IMAD R9, R36.reuse, 0x78, RZ ;  /* 0x0000007824097824 */ /* 0x040fe400078e02ff */
[----:B------:R-:W-:-:S03]  /*3700*/  IMAD R8, R36, 0x9, RZ ;  /* 0x0000000924087824 */ /* 0x000fc600078e02ff */
[CC--:B------:R-:W-:Y:S01]  /*3710*/  IADD3 R81, P6, PT, R9.reuse, R2.reuse, RZ ;  /* 0x0000000209517210 */ /* 0x0c0fe20007fde0ff */
[----:B------:R-:W-:Y:S03]  /*3720*/  STL [R1+0x75c], R132 ;  /* 0x00075c8401007387 */ /* 0x000fe60000100800 */
[----:B------:R-:W-:Y:S02]  /*3730*/  LEA.HI.X.SX32 R9, R9, R3, 0x1, P6 ;  /* 0x0000000309097211 */ /* 0x000fe400030f0eff */
[----:B0-----:R-:W-:Y:S01]  /*3740*/  IADD3 R6, P6, PT, R8, R2, RZ ;  /* 0x0000000208067210 */ /* 0x001fe20007fde0ff */
[----:B----4-:R-:W-:Y:S04]  /*3750*/  STL [R1+0x380], R10 ;  /* 0x0003800a01007387 */ /* 0x010fe80000100800 */
[----:B------:R0:W-:Y:S04]  /*3760*/  STL [R1+0x758], R7 ;  /* 0x0007580701007387 */ /* 0x0001e80000100800 */
[----:B------:R-:W-:Y:S01]  /*3770*/  STL [R1+0x794], R81 ;  /* 0x0007945101007387 */ /* 0x000fe20000100800 */
[----:B------:R-:W-:-:S03]  /*3780*/  PRMT R69, RZ, 0x7610, R69 ;  /* 0x00007610ff457816 */ /* 0x000fc60000000045 */
[----:B------:R-:W-:Y:S01]  /*3790*/  STL [R1+0x790], R9 ;  /* 0x0007900901007387 */ /* 0x000fe20000100800 */
[----:B0-----:R-:W-:Y:S01]  /*37a0*/  LEA.HI.X.SX32 R7, R8, R3, 0x1, P6 ;  /* 0x0000000308077211 */ /* 0x001fe200030f0eff */
[----:B------:R-:W-:-:S04]  /*37b0*/  @!P2 IMAD.MOV.U32 R8, RZ, RZ, R81 ;  /* 0x000000ffff08a224 */ /* 0x000fc800078e0051 */
[----:B------:R-:W4:Y:S04]  /*37c0*/  @!P0 LDG.E.U8 R11, desc[UR18][R6.64] ;  /* 0x00000012060b8981 */ /* 0x000f28000c1e1100 */
[----:B------:R0:W3:Y:S01]  /*37d0*/  @!P2 LDG.E.U8 R69, desc[UR18][R8.64] ;  /* 0x000000120845a981 */ /* 0x0000e2000c1e1100 */
[C---:B------:R-:W-:Y:S02]  /*37e0*/  VIADD R10, R15.reuse, 0xffffffde ;  /* 0xffffffde0f0a7836 */ /* 0x040fe40000000000 */
[----:B0-----:R-:W-:-:S05]  /*37f0*/  VIADD R8, R15, 0xffffffce ;  /* 0xffffffce0f087836 */ /* 0x001fca0000000000 */
[----:B------:R-:W-:Y:S02]  /*3800*/  ISETP.GE.U32.AND P0, PT, R8, 0x7fffff4f, PT ;  /* 0x7fffff4f0800780c */ /* 0x000fe40003f06070 */
[----:B------:R-:W-:Y:S01]  /*3810*/  ISETP.GE.U32.AND P3, PT, R10, 0x7fffff5f, PT ;  /* 0x7fffff5f0a00780c */ /* 0x000fe20003f66070 */
[----:B------:R-:W-:-:S05]  /*3820*/  VIADD R10, R15, 0xffffffd6 ;  /* 0xffffffd60f0a7836 */ /* 0x000fca0000000000 */
[----:B------:R-:W-:Y:S01]  /*3830*/  ISETP.GE.U32.AND P2, PT, R10, 0x7fffff57, PT ;  /* 0x7fffff570a00780c */ /* 0x000fe20003f46070 */
[C---:B------:R-:W-:Y:S01]  /*3840*/  IMAD R10, R36.reuse, 0x19, RZ ;  /* 0x00000019240a7824 */ /* 0x040fe200078e02ff */
[----:B------:R-:W-:Y:S01]  /*3850*/  PRMT R73, RZ, 0x7610, R73 ;  /* 0x00007610ff497816 */ /* 0x000fe20000000049 */
[----:B--2---:R0:W-:Y:S02]  /*3860*/  STL [R1+0x3b8], R130 ;  /* 0x0003b88201007387 */ /* 0x0041e40000100800 */
[----:B0-----:R-:W-:-:S05]  /*3870*/  IMAD R130, R36, 0x11, RZ ;  /* 0x0000001124827824 */ /* 0x001fca00078e02ff */
[----:B------:R-:W-:-:S04]  /*3880*/  IADD3 R132, P6, PT, R130, R2, RZ ;  /* 0x0000000282847210 */ /* 0x000fc80007fde0ff */
[----:B------:R-:W-:Y:S01]  /*3890*/  LEA.HI.X.SX32 R130, R130, R3, 0x1, P6 ;  /* 0x0000000382827211 */ /* 0x000fe200030f0eff */
[----:B------:R-:W-:-:S04]  /*38a0*/  @!P4 IMAD.MOV.U32 R8, RZ, RZ, R132 ;  /* 0x000000ffff08c224 */ /* 0x000fc800078e0084 */
[----:B------:R-:W-:-:S05]  /*38b0*/  @!P4 IMAD.MOV.U32 R9, RZ, RZ, R130 ;  /* 0x000000ffff09c224 */ /* 0x000fca00078e0082 */
[----:B------:R0:W2:Y:S01]  /*38c0*/  @!P4 LDG.E.U8 R12, desc[UR18][R8.64] ;  /* 0x00000012080cc981 */ /* 0x0000a2000c1e1100 */
[----:B------:R-:W-:-:S04]  /*38d0*/  IADD3 R81, P6, PT, R10, R2, RZ ;  /* 0x000000020a517210 */ /* 0x000fc80007fde0ff */
[----:B0-----:R-:W-:Y:S01]  /*38e0*/  LEA.HI.X.SX32 R9, R10, R3, 0x1, P6 ;  /* 0x000000030a097211 */ /* 0x001fe200030f0eff */
[----:B------:R-:W-:-:S05]  /*38f0*/  @!P5 IMAD.MOV.U32 R8, RZ, RZ, R81 ;  /* 0x000000ffff08d224 */ /* 0x000fca00078e0051 */
[----:B------:R0:W3:Y:S04]  /*3900*/  @!P5 LDG.E.U8 R73, desc[UR18][R8.64] ;  /* 0x000000120849d981 */ /* 0x0000e8000c1e1100 */
[----:B------:R-:W-:Y:S04]  /*3910*/  STL [R1+0x9ec], R6 ;  /* 0x0009ec0601007387 */ /* 0x000fe80000100800 */
[----:B------:R-:W-:Y:S04]  /*3920*/  STL [R1+0x9e8], R7 ;  /* 0x0009e80701007387 */ /* 0x000fe80000100800 */
[----:B----4-:R1:W-:Y:S04]  /*3930*/  STL [R1+0x428], R11 ;  /* 0x0004280b01007387 */ /* 0x0103e80000100800 */
[----:B------:R-:W-:Y:S01]  /*3940*/  STL [R1+0x9f4], R132 ;  /* 0x0009f48401007387 */ /* 0x000fe20000100800 */
[----:B-1----:R-:W-:-:S03]  /*3950*/  VIADD R11, R15, 0xffffffc6 ;  /* 0xffffffc60f0b7836 */ /* 0x002fc60000000000 */
[----:B------:R-:W-:Y:S02]  /*3960*/  STL [R1+0x9f0], R130 ;  /* 0x0009f08201007387 */ /* 0x000fe40000100800 */
[----:B------:R-:W-:Y:S01]  /*3970*/  ISETP.GE.U32.AND P4, PT, R11, 0x7fffff47, PT ;  /* 0x7fffff470b00780c */ /* 0x000fe20003f86070 */
[C---:B------:R-:W-:Y:S01]  /*3980*/  IMAD R11, R36.reuse, 0x21, RZ ;  /* 0x00000021240b7824 */ /* 0x040fe200078e02ff */
[----:B------:R1:W-:Y:S01]  /*3990*/  STL [R1+0x94], R81 ;  /* 0x0000945101007387 */ /* 0x0003e20000100800 */
[----:B------:R-:W-:Y:S01]  /*39a0*/  IMAD R10, R36, 0x29, RZ ;  /* 0x00000029240a7824 */ /* 0x000fe200078e02ff */
[----:B------:R-:W-:Y:S02]  /*39b0*/  PRMT R77, RZ, 0x7610, R77 ;  /* 0x00007610ff4d7816 */ /* 0x000fe4000000004d */
[----:B------:R-:W-:Y:S02]  /*39c0*/  PRMT R106, RZ, 0x7610, R106 ;  /* 0x00007610ff6a7816 */ /* 0x000fe4000000006a */
[----:B------:R-:W-:Y:S01]  /*39d0*/  PRMT R65, RZ, 0x7610, R65 ;  /* 0x00007610ff417816 */ /* 0x000fe20000000041 */
[----:B--2---:R-:W-:Y:S04]  /*39e0*/  STL [R1+0x3f0], R12 ;  /* 0x0003f00c01007387 */ /* 0x004fe80000100800 */
[----:B------:R-:W-:Y:S04]  /*39f0*/  STL [R1+0x2c], R9 ;  /* 0x00002c0901007387 */ /* 0x000fe80000100800 */
[----:B---3--:R2:W-:Y:S04]  /*3a00*/  STL [R1+0x368], R69 ;  /* 0x0003684501007387 */ /* 0x0085e80000100800 */
[----:B-1----:R-:W3:Y:S01]  /*3a10*/  LDL.LU R81, [R1+0xc30] ;  /* 0x000c300001517983 */ /* 0x002ee20000300800 */
[----:B--2---:R-:W-:-:S04]  /*3a20*/  IADD3 R69, P6, PT, R11, R2, RZ ;  /* 0x000000020b457210 */ /* 0x004fc80007fde0ff */
[----:B0-----:R-:W-:Y:S01]  /*3a30*/  LEA.HI.X.SX32 R8, R11, R3, 0x1, P6 ;  /* 0x000000030b087211 */ /* 0x001fe200030f0eff */
[----:B------:R-:W-:Y:S01]  /*3a40*/  IMAD.MOV.U32 R9, RZ, RZ, R69 ;  /* 0x000000ffff097224 */ /* 0x000fe200078e0045 */
[----:B------:R0:W-:Y:S04]  /*3a50*/  STL [R1+0xd4], R69 ;  /* 0x0000d44501007387 */ /* 0x0001e80000100800 */
[----:B------:R-:W-:Y:S01]  /*3a60*/  @!P3 LOP3.LUT R9, R9, R8, RZ, 0x3c, !PT ;  /* 0x000000080909b212 */ /* 0x000fe200078e3cff */
[----:B------:R1:W-:Y:S01]  /*3a70*/  STL [R1+0xd0], R8 ;  /* 0x0000d00801007387 */ /* 0x0003e20000100800 */
[----:B0-----:R-:W-:Y:S02]  /*3a80*/  IADD3 R69, P6, PT, R10, R2, RZ ;  /* 0x000000020a457210 */ /* 0x001fe40007fde0ff */
[----:B-1----:R-:W-:-:S03]  /*3a90*/  @!P3 LOP3.LUT R8, R9, R8, RZ, 0x3c, !PT ;  /* 0x000000080908b212 */ /* 0x002fc600078e3cff */
[----:B------:R-:W-:Y:S01]  /*3aa0*/  STL [R1+0x544], R69 ;  /* 0x0005444501007387 */ /* 0x000fe20000100800 */
[----:B------:R-:W-:-:S03]  /*3ab0*/  @!P3 LOP3.LUT R9, R9, R8, RZ, 0x3c, !PT ;  /* 0x000000080909b212 */ /* 0x000fc600078e3cff */
[----:B------:R0:W-:Y:S04]  /*3ac0*/  STL [R1+0x3ec], R73 ;  /* 0x0003ec4901007387 */ /* 0x0001e80000100800 */
[----:B------:R1:W2:Y:S01]  /*3ad0*/  @!P3 LDG.E.U8 R77, desc[UR18][R8.64] ;  /* 0x00000012084db981 */ /* 0x0002a2000c1e1100 */
[----:B0-----:R-:W-:Y:S01]  /*3ae0*/  LEA.HI.X.SX32 R73, R10, R3, 0x1, P6 ;  /* 0x000000030a497211 */ /* 0x001fe200030f0eff */
[----:B-1----:R-:W-:-:S04]  /*3af0*/  @!P2 IMAD.MOV.U32 R8, RZ, RZ, R69 ;  /* 0x000000ffff08a224 */ /* 0x002fc800078e0045 */
[----:B------:R-:W-:-:S05]  /*3b00*/  @!P2 IMAD.MOV.U32 R9, RZ, RZ, R73 ;  /* 0x000000ffff09a224 */ /* 0x000fca00078e0049 */
[----:B------:R0:W4:Y:S01]  /*3b10*/  @!P2 LDG.E.U8 R106, desc[UR18][R8.64] ;  /* 0x00000012086aa981 */ /* 0x000122000c1e1100 */
[----:B------:R-:W-:-:S05]  /*3b20*/  IMAD R11, R36, 0x31, RZ ;  /* 0x00000031240b7824 */ /* 0x000fca00078e02ff */
[----:B------:R-:W-:Y:S01]  /*3b30*/  IADD3 R10, P6, PT, R11, R2, RZ ;  /* 0x000000020b0a7210 */ /* 0x000fe20007fde0ff */
[----:B0-----:R-:W-:-:S03]  /*3b40*/  VIADD R8, R15, 0xffffffae ;  /* 0xffffffae0f087836 */ /* 0x001fc60000000000 */
[----:B------:R-:W-:Y:S01]  /*3b50*/  LEA.HI.X.SX32 R11, R11, R3, 0x1, P6 ;  /* 0x000000030b0b7211 */ /* 0x000fe200030f0eff */
[----:B------:R-:W-:Y:S01]  /*3b60*/  IMAD.MOV.U32 R9, RZ, RZ, R10 ;  /* 0x000000ffff097224 */ /* 0x000fe200078e000a */
[----:B------:R-:W-:-:S03]  /*3b70*/  ISETP.GE.U32.AND P2, PT, R8, 0x7fffff2f, PT ;  /* 0x7fffff2f0800780c */ /* 0x000fc60003f46070 */
[----:B------:R-:W-:-:S05]  /*3b80*/  IMAD.MOV.U32 R8, RZ, RZ, R11 ;  /* 0x000000ffff087224 */ /* 0x000fca00078e000b */
[----:B------:R-:W-:-:S04]  /*3b90*/  @!P0 LOP3.LUT R9, R9, R8, RZ, 0x3c, !PT ;  /* 0x0000000809098212 */ /* 0x000fc800078e3cff */
[----:B------:R-:W-:-:S04]  /*3ba0*/  @!P0 LOP3.LUT R8, R9, R8, RZ, 0x3c, !PT ;  /* 0x0000000809088212 */ /* 0x000fc800078e3cff */
[----:B------:R-:W-:-:S05]  /*3bb0*/  @!P0 LOP3.LUT R9, R9, R8, RZ, 0x3c, !PT ;  /* 0x0000000809098212 */ /* 0x000fca00078e3cff */
[----:B------:R0:W3:Y:S01]  /*3bc0*/  @!P0 LDG.E.U8 R65, desc[UR18][R8.64] ;  /* 0x0000001208418981 */ /* 0x0000e2000c1e1100 */
[----:B------:R-:W-:-:S05]  /*3bd0*/  VIADD R12, R15, 0xffffffbe ;  /* 0xffffffbe0f0c7836 */ /* 0x000fca0000000000 */
[----:B------:R-:W-:Y:S01]  /*3be0*/  ISETP.GE.U32.AND P5, PT, R12, 0x7fffff3f, PT ;  /* 0x7fffff3f0c00780c */ /* 0x000fe20003fa6070 */
[----:B------:R-:W-:-:S05]  /*3bf0*/  VIADD R12, R15, 0xffffffb6 ;  /* 0xffffffb60f0c7836 */ /* 0x000fca0000000000 */
[----:B------:R-:W-:Y:S02]  /*3c00*/  ISETP.GE.U32.AND P3, PT, R12, 0x7fffff37, PT ;  /* 0x7fffff370c00780c */ /* 0x000fe40003f66070 */
[----:B------:R-:W-:Y:S02]  /*3c10*/  PRMT R61, RZ, 0x7610, R61 ;  /* 0x00007610ff3d7816 */ /* 0x000fe4000000003d */
[----:B------:R-:W-:Y:S01]  /*3c20*/  PRMT R160, RZ, 0x7610, R160 ;  /* 0x00007610ffa07816 */ /* 0x000fe200000000a0 */
[----:B--2---:R1:W-:Y:S04]  /*3c30*/  STL [R1+0x3f8], R77 ;  /* 0x0003f84d01007387 */ /* 0x0043e80000100800 */
[----:B-1----:R-:W2:Y:S04]  /*3c40*/  LDL.LU R77, [R1+0xc2c] ;  /* 0x000c2c00014d7983 */ /* 0x002ea80000300800 */
[----:B------:R1:W-:Y:S04]  /*3c50*/  STL [R1+0x540], R73 ;  /* 0x0005404901007387 */ /* 0x0003e80000100800 */
[----:B-1----:R-:W2:Y:S04]  /*3c60*/  LDL.LU R73, [R1+0xc28] ;  /* 0x000c280001497983 */ /* 0x002ea80000300800 */
[----:B------:R-:W2:Y:S04]  /*3c70*/  LDL.LU R69, [R1+0xc24] ;  /* 0x000c240001457983 */ /* 0x000ea80000300800 */
[----:B----4-:R1:W-:Y:S04]  /*3c80*/  STL [R1+0x478], R106 ;  /* 0x0004786a01007387 */ /* 0x0103e80000100800 */
[----:B-1----:R-:W4:Y:S04]  /*3c90*/  LDL.LU R106, [R1+0xc20] ;  /* 0x000c2000016a7983 */ /* 0x002f280000300800 */
[----:B------:R1:W-:Y:S02]  /*3ca0*/  STL [R1+0x584], R10 ;  /* 0x0005840a01007387 */ /* 0x0003e40000100800 */
[----:B-1----:R-:W-:-:S05]  /*3cb0*/  IMAD R10, R36, 0x39, RZ ;  /* 0x00000039240a7824 */ /* 0x002fca00078e02ff */
[----:B------:R-:W-:-:S04]  /*3cc0*/  IADD3 R12, P6, PT, R10, R2, RZ ;  /* 0x000000020a0c7210 */ /* 0x000fc80007fde0ff */
        /* <DEDUP_REMOVED lines=11> */
[----:B------:R-:W-:Y:S01]  /*3d80*/  IMAD R11, R36, 0x41, RZ ;  /* 0x00000041240b7824 */ /* 0x000fe200078e02ff */
[----:B---3--:R1:W-:Y:S04]  /*3d90*/  STL [R1+0x43c], R65 ;  /* 0x00043c4101007387 */ /* 0x0083e80000100800 */
[----:B-1----:R-:W-:-:S04]  /*3da0*/  IADD3 R65, P6, PT, R11, R2, RZ ;  /* 0x000000020b417210 */ /* 0x002fc80007fde0ff */
[----:B0-----:R-:W-:Y:S01]  /*3db0*/  LEA.HI.X.SX32 R9, R11, R3, 0x1, P6 ;  /* 0x000000030b097211 */ /* 0x001fe200030f0eff */
[----:B------:R-:W-:-:S05]  /*3dc0*/  @!P5 IMAD.MOV.U32 R8, RZ, RZ, R65 ;  /* 0x000000ffff08d224 */ /* 0x000fca00078e0041 */
[----:B------:R0:W3:Y:S01]  /*3dd0*/  @!P5 LDG.E.U8 R160, desc[UR18][R8.64] ;  /* 0x0000001208a0d981 */ /* 0x0000e2000c1e1100 */
[----:B------:R-:W-:-:S03]  /*3de0*/  IMAD R10, R36, 0x49, RZ ;  /* 0x00000049240a7824 */ /* 0x000fc600078e02ff */
[----:B------:R-:W-:Y:S01]  /*3df0*/  STL [R1+0x604], R65 ;  /* 0x0006044101007387 */ /* 0x000fe20000100800 */
[----:B------:R-:W-:Y:S02]  /*3e00*/  VIADD R12, R15, 0xffffff9e ;  /* 0xffffff9e0f0c7836 */ /* 0x000fe40000000000 */
[----:B------:R-:W-:-:S03]  /*3e10*/  IMAD R11, R36, 0x51, RZ ;  /* 0x00000051240b7824 */ /* 0x000fc600078e02ff */
[----:B------:R-:W-:Y:S01]  /*3e20*/  ISETP.GE.U32.AND P4, PT, R12, 0x7fffff1f, PT ;  /* 0x7fffff1f0c00780c */ /* 0x000fe20003f86070 */
[----:B------:R-:W-:-:S05]  /*3e30*/  VIADD R12, R15, 0xffffff96 ;  /* 0xffffff960f0c7836 */ /* 0x000fca0000000000 */
[----:B------:R-:W-:Y:S02]  /*3e40*/  ISETP.GE.U32.AND P5, PT, R12, 0x7fffff17, PT ;  /* 0x7fffff170c00780c */ /* 0x000fe40003fa6070 */
[----:B------:R-:W-:Y:S01]  /*3e50*/  PRMT R12, RZ, 0x7610, R12 ;  /* 0x00007610ff0c7816 */ /* 0x000fe2000000000c */
[----:B--2---:R1:W-:Y:S02]  /*3e60*/  STL [R1+0x434], R61 ;  /* 0x0004343d01007387 */ /* 0x0043e40000100800 */
[----:B-1----:R-:W-:-:S04]  /*3e70*/  IADD3 R61, P6, PT, R10, R2, RZ ;  /* 0x000000020a3d7210 */ /* 0x002fc80007fde0ff */
[----:B------:R-:W-:Y:S01]  /*3e80*/  LEA.HI.X.SX32 R10, R10, R3, 0x1, P6 ;  /* 0x000000030a0a7211 */ /* 0x000fe200030f0eff */
[----:B------:R1:W-:Y:S01]  /*3e90*/  STL [R1+0x600], R9 ;  /* 0x0006000901007387 */ /* 0x0003e20000100800 */
[----:B0-----:R-:W-:-:S03]  /*3ea0*/  @!P3 IMAD.MOV.U32 R8, RZ, RZ, R61 ;  /* 0x000000ffff08b224 */ /* 0x001fc600078e003d */
[----:B-1----:R-:W-:-:S05]  /*3eb0*/  @!P3 IMAD.MOV.U32 R9, RZ, RZ, R10 ;  /* 0x000000ffff09b224 */ /* 0x002fca00078e000a */
[----:B------:R0:W2:Y:S04]  /*3ec0*/  @!P3 LDG.E.U8 R138, desc[UR18][R8.64] ;  /* 0x00000012088ab981 */ /* 0x0000a8000c1e1100 */
[----:B------:R1:W-:Y:S04]  /*3ed0*/  STL [R1+0x644], R61 ;  /* 0x0006443d01007387 */ /* 0x0003e80000100800 */
[----:B------:R-:W4:Y:S01]  /*3ee0*/  LDL.LU R65, [R1+0xc1c] ;  /* 0x000c1c0001417983 */ /* 0x000f220000300800 */
[----:B0-----:R-:W-:-:S03]  /*3ef0*/  VIADD R8, R15, 0xffffff8e ;  /* 0xffffff8e0f087836 */ /* 0x001fc60000000000 */
[----:B------:R-:W-:Y:S04]  /*3f00*/  STL [R1+0x640], R10 ;  /* 0x0006400a01007387 */ /* 0x000fe80000100800 */
[----:B---3--:R0:W-:Y:S01]  /*3f10*/  STL [R1+0x468], R160 ;  /* 0x000468a001007387 */ /* 0x0081e20000100800 */
[----:B------:R-:W-:-:S03]  /*3f20*/  ISETP.GE.U32.AND P3, PT, R8, 0x7fffff0f, PT ;  /* 0x7fffff0f0800780c */ /* 0x000fc60003f66070 */
[----:B-1----:R-:W3:Y:S01]  /*3f30*/  LDL.LU R61, [R1+0xc18] ;  /* 0x000c1800013d7983 */ /* 0x002ee20000300800 */
[----:B0-----:R-:W-:-:S04]  /*3f40*/  IADD3 R160, P6, PT, R11, R2, RZ ;  /* 0x000000020ba07210 */ /* 0x001fc80007fde0ff */
[----:B------:R-:W-:Y:S01]  /*3f50*/  LEA.HI.X.SX32 R9, R11, R3, 0x1, P6 ;  /* 0x000000030b097211 */ /* 0x000fe200030f0eff */
[----:B------:R-:W-:-:S05]  /*3f60*/  @!P2 IMAD.MOV.U32 R8, RZ, RZ, R160 ;  /* 0x000000ffff08a224 */ /* 0x000fca00078e00a0 */
[----:B------:R0:W3:Y:S01]  /*3f70*/  @!P2 LDG.E.U8 R12, desc[UR18][R8.64] ;  /* 0x00000012080ca981 */ /* 0x0000e2000c1e1100 */
[----:B------:R-:W-:-:S03]  /*3f80*/  IMAD R10, R36, 0x59, RZ ;  /* 0x00000059240a7824 */ /* 0x000fc600078e02ff */
[----:B------:R-:W-:Y:S04]  /*3f90*/  STL [R1+0x684], R160 ;  /* 0x000684a001007387 */ /* 0x000fe80000100800 */
[----:B------:R-:W-:Y:S01]  /*3fa0*/  STL [R1+0x680], R9 ;  /* 0x0006800901007387 */ /* 0x000fe20000100800 */
[----:B------:R-:W-:-:S05]  /*3fb0*/  VIADD R11, R15, 0xffffff86 ;  /* 0xffffff860f0b7836 */ /* 0x000fca0000000000 */
[----:B------:R-:W-:Y:S01]  /*3fc0*/  ISETP.GE.U32.AND P2, PT, R11, 0x7fffff07, PT ;  /* 0x7fffff070b00780c */ /* 0x000fe20003f46070 */
[----:B------:R-:W-:Y:S01]  /*3fd0*/  IMAD R11, R36, 0x61, RZ ;  /* 0x00000061240b7824 */ /* 0x000fe200078e02ff */
[----:B--2---:R1:W-:Y:S02]  /*3fe0*/  STL [R1+0x4b4], R138 ;  /* 0x0004b48a01007387 */ /* 0x0043e40000100800 */
[----:B-1----:R-:W-:-:S04]  /*3ff0*/  IADD3 R138, P6, PT, R10, R2, RZ ;  /* 0x000000020a8a7210 */ /* 0x002fc80007fde0ff */
[----:B0-----:R-:W-:Y:S01]  /*4000*/  LEA.HI.X.SX32 R9, R10, R3, 0x1, P6 ;  /* 0x000000030a097211 */ /* 0x001fe200030f0eff */
[----:B------:R-:W-:-:S05]  /*4010*/  @!P0 IMAD.MOV.U32 R8, RZ, RZ, R138 ;  /* 0x000000ffff088224 */ /* 0x000fca00078e008a */
[----:B------:R0:W2:Y:S01]  /*4020*/  @!P0 LDG.E.U8 R135, desc[UR18][R8.64] ;  /* 0x0000001208878981 */ /* 0x0000a2000c1e1100 */
[----:B------:R-:W-:-:S03]  /*4030*/  IADD3 R160, P6, PT, R11, R2, RZ ;  /* 0x000000020ba07210 */ /* 0x000fc60007fde0ff */
[----:B------:R-:W-:Y:S02]  /*4040*/  STL [R1+0x6bc], R138 ;  /* 0x0006bc8a01007387 */ /* 0x000fe40000100800 */
[----:B0-----:R-:W-:Y:S02]  /*4050*/  @!P4 IMAD.MOV.U32 R8, RZ, RZ, R160 ;  /* 0x000000ffff08c224 */ /* 0x001fe400078e00a0 */
[----:B---3--:R-:W-:Y:S04]  /*4060*/  STL [R1+0x4a4], R12 ;  /* 0x0004a40c01007387 */ /* 0x008fe80000100800 */
[----:B------:R0:W-:Y:S02]  /*4070*/  STL [R1+0x6b8], R9 ;  /* 0x0006b80901007387 */ /* 0x0001e40000100800 */
[----:B0-----:R-:W-:-:S05]  /*4080*/  LEA.HI.X.SX32 R9, R11, R3, 0x1, P6 ;  /* 0x000000030b097211 */ /* 0x001fca00030f0eff */
[----:B------:R0:W3:Y:S01]  /*4090*/  @!P4 LDG.E.U8 R28, desc[UR18][R8.64] ;  /* 0x00000012081cc981 */ /* 0x0000e2000c1e1100 */
[----:B------:R-:W-:-:S03]  /*40a0*/  IMAD R10, R36, 0x69, RZ ;  /* 0x00000069240a7824 */ /* 0x000fc600078e02ff */
[----:B------:R-:W-:Y:S01]  /*40b0*/  STL [R1+0x6f4], R160 ;  /* 0x0006f4a001007387 */ /* 0x000fe20000100800 */
[----:B------:R-:W-:Y:S01]  /*40c0*/  PRMT R115, RZ, 0x7610, R115 ;  /* 0x00007610ff737816 */ /* 0x000fe20000000073 */
[----:B------:R-:W-:Y:S02]  /*40d0*/  IMAD R11, R36, 0x71, RZ ;  /* 0x00000071240b7824 */ /* 0x000fe400078e02ff */
[----:B------:R-:W-:-:S05]  /*40e0*/  VIADD R12, R15, 0xfffffffe ;  /* 0xfffffffe0f0c7836 */ /* 0x000fca0000000000 */
        /* <DEDUP_REMOVED lines=9> */
[----:B-1----:R-:W-:Y:S01]  /*4180*/  @!P5 IMAD.MOV.U32 R9, RZ, RZ, R138 ;  /* 0x000000ffff09d224 */ /* 0x002fe200078e008a */
[----:B------:R-:W-:Y:S04]  /*4190*/  STL [R1+0x72c], R135 ;  /* 0x00072c8701007387 */ /* 0x000fe80000100800 */
[----:B------:R0:W2:Y:S04]  /*41a0*/  @!P5 LDG.E.U8 R115, desc[UR18][R8.64] ;  /* 0x000000120873d981 */ /* 0x0000a8000c1e1100 */
[----:B------:R-:W-:Y:S04]  /*41b0*/  STL [R1+0x728], R138 ;  /* 0x0007288a01007387 */ /* 0x000fe80000100800 */
[----:B---3--:R1:W-:Y:S01]  /*41c0*/  STL [R1+0x4b0], R28 ;  /* 0x0004b01c01007387 */ /* 0x0083e20000100800 */
[----:B0-----:R-:W-:Y:S01]  /*41d0*/  VIADD R8, R15, 0xfffffff5 ;  /* 0xfffffff50f087836 */ /* 0x001fe20000000000 */
[----:B-1----:R-:W-:-:S04]  /*41e0*/  IADD3 R28, P6, PT, R11, R2, RZ ;  /* 0x000000020b1c7210 */ /* 0x002fc80007fde0ff */
[----:B------:R-:W-:Y:S02]  /*41f0*/  LEA.HI.X.SX32 R135, R11, R3, 0x1, P6 ;  /* 0x000000030b877211 */ /* 0x000fe400030f0eff */
[----:B------:R-:W-:Y:S01]  /*4200*/  ISETP.GE.U32.AND P5, PT, R8, 0x7fffff76, PT ;  /* 0x7fffff760800780c */ /* 0x000fe20003fa6070 */
[----:B------:R-:W-:Y:S02]  /*4210*/  @!P3 IMAD.MOV.U32 R8, RZ, RZ, R28 ;  /* 0x000000ffff08b224 */ /* 0x000fe400078e001c */
[----:B------:R-:W-:-:S05]  /*4220*/  @!P3 IMAD.MOV.U32 R9, RZ, RZ, R135 ;  /* 0x000000ffff09b224 */ /* 0x000fca00078e0087 */
[----:B------:R0:W3:Y:S01]  /*4230*/  @!P3 LDG.E.U8 R12, desc[UR18][R8.64] ;  /* 0x00000012080cb981 */ /* 0x0000e2000c1e1100 */
[----:B------:R-:W-:-:S03]  /*4240*/  IMAD R10, R36, 0x79, RZ ;  /* 0x00000079240a7824 */ /* 0x000fc600078e02ff */
[----:B------:R1:W-:Y:S04]  /*4250*/  STL [R1+0x764], R28 ;  /* 0x0007641c01007387 */ /* 0x0003e80000100800 */
[----:B------:R-:W-:Y:S01]  /*4260*/  STL [R1+0x760], R135 ;  /* 0x0007608701007387 */ /* 0x000fe20000100800 */
[----:B------:R-:W-:Y:S01]  /*4270*/  VIADD R11, R15, 0xffffffed ;  /* 0xffffffed0f0b7836 */ /* 0x000fe20000000000 */
[----:B------:R-:W-:-:S04]  /*4280*/  PRMT R114, RZ, 0x7610, R114 ;  /* 0x00007610ff727816 */ /* 0x000fc80000000072 */
[----:B------:R-:W-:Y:S01]  /*4290*/  ISETP.GE.U32.AND P3, PT, R11, 0x7fffff6e, PT ;  /* 0x7fffff6e0b00780c */ /* 0x000fe20003f66070 */
[----:B-1----:R-:W-:Y:S02]  /*42a0*/  IMAD.MOV.U32 R28, RZ, RZ, R13 ;  /* 0x000000ffff1c7224 */ /* 0x002fe400078e000d */
[----:B------:R-:W-:Y:S01]  /*42b0*/  VIADD R13, R15, 0xffffffe5 ;  /* 0xffffffe50f0d7836 */ /* 0x000fe20000000000 */
[----:B------:R-:W-:Y:S01]  /*42c0*/  PRMT R57, RZ, 0x7610, R57 ;  /* 0x00007610ff397816 */ /* 0x000fe20000000039 */
[----:B--2---:R1:W-:Y:S02]  /*42d0*/  STL [R1+0x4ec], R115 ;  /* 0x0004ec7301007387 */ /* 0x0043e40000100800 */
[----:B-1----:R-:W-:-:S04]  /*42e0*/  IADD3 R115, P6, PT, R10, R2, RZ ;  /* 0x000000020a737210 */ /* 0x002fc80007fde0ff */
[----:B------:R-:W-:Y:S02]  /*42f0*/  LEA.HI.X.SX32 R10, R10, R3, 0x1, P6 ;  /* 0x000000030a0a7211 */ /* 0x000fe400030f0eff */
[----:B0-----:R-:W-:-:S04]  /*4300*/  IADD3 R8, P6, PT, R2, R36, RZ ;  /* 0x0000002402087210 */ /* 0x001fc80007fde0ff */
[----:B------:R-:W-:Y:S01]  /*4310*/  LEA.HI.X.SX32 R9, R36, R3, 0x1, P6 ;  /* 0x0000000324097211 */ /* 0x000fe200030f0eff */
[----:B------:R-:W-:Y:S01]  /*4320*/  STL [R1+0x79c], R115 ;  /* 0x00079c7301007387 */ /* 0x000fe20000100800 */
[----:B------:R-:W-:-:S03]  /*4330*/  @!P2 IMAD.MOV.U32 R11, RZ, RZ, R10 ;  /* 0x000000ffff0ba224 */ /* 0x000fc600078e000a */
[----:B------:R-:W2:Y:S04]  /*4340*/  @!P0 LDG.E.U8 R14, desc[UR18][R8.64] ;  /* 0x00000012080e8981 */ /* 0x000ea8000c1e1100 */
[----:B------:R0:W-:Y:S04]  /*4350*/  STL [R1+0x798], R10 ;  /* 0x0007980a01007387 */ /* 0x0001e80000100800 */
[----:B---3--:R1:W-:Y:S01]  /*4360*/  STL [R1+0x4e4], R12 ;  /* 0x0004e40c01007387 */ /* 0x0083e20000100800 */
[----:B0-----:R-:W-:Y:S02]  /*4370*/  @!P2 IMAD.MOV.U32 R10, RZ, RZ, R115 ;  /* 0x000000ffff0aa224 */ /* 0x001fe400078e0073 */
[----:B-1----:R-:W-:-:S03]  /*4380*/  IMAD.SHL.U32 R12, R36, 0x2, RZ ;  /* 0x00000002240c7824 */ /* 0x002fc600078e00ff */
[----:B------:R0:W3:Y:S01]  /*4390*/  @!P2 LDG.E.U8 R114, desc[UR18][R10.64] ;  /* 0x000000120a72a981 */ /* 0x0000e2000c1e1100 */
[----:B------:R-:W-:Y:S01]  /*43a0*/  ISETP.GE.U32.AND P2, PT, R13, 0x7fffff66, PT ;  /* 0x7fffff660d00780c */ /* 0x000fe20003f46070 */
[----:B------:R-:W-:Y:S01]  /*43b0*/  IMAD R13, R36, 0xa, RZ ;  /* 0x0000000a240d7824 */ /* 0x000fe200078e02ff */
[----:B0-----:R-:W-:-:S04]  /*43c0*/  IADD3 R10, P6, PT, R12, R2, RZ ;  /* 0x000000020c0a7210 */ /* 0x001fc80007fde0ff */
[----:B------:R-:W-:Y:S02]  /*43d0*/  LEA.HI.X.SX32 R11, R12, R3, 0x1, P6 ;  /* 0x000000030c0b7211 */ /* 0x000fe400030f0eff */
[----:B------:R-:W-:-:S04]  /*43e0*/  IADD3 R12, P6, PT, R13, R2, RZ ;  /* 0x000000020d0c7210 */ /* 0x000fc80007fde0ff */
[----:B------:R-:W-:-:S05]  /*43f0*/  LEA.HI.X.SX32 R13, R13, R3, 0x1, P6 ;  /* 0x000000030d0d7211 */ /* 0x000fca00030f0eff */
[----:B------:R0:W4:Y:S04]  /*4400*/  @!P5 LDG.E.U8 R57, desc[UR18][R12.64] ;  /* 0x000000120c39d981 */ /* 0x000128000c1e1100 */
[----:B------:R-:W-:Y:S04]  /*4410*/  STL [R1+0x9fc], R8 ;  /* 0x0009fc0801007387 */ /* 0x000fe80000100800 */
[----:B------:R-:W-:Y:S01]  /*4420*/  STL [R1+0x9f8], R9 ;  /* 0x0009f80901007387 */ /* 0x000fe20000100800 */
[----:B------:R-:W-:Y:S01]  /*4430*/  PRMT R113, RZ, 0x7610, R113 ;  /* 0x00007610ff717816 */ /* 0x000fe20000000071 */
[----:B------:R-:W-:-:S05]  /*4440*/  IMAD R135, R36, 0x12, RZ ;  /* 0x0000001224877824 */ /* 0x000fca00078e02ff */
[----:B------:R-:W4:Y:S01]  /*4450*/  @!P4 LDG.E.U8 R113, desc[UR18][R10.64] ;  /* 0x000000120a71c981 */ /* 0x000f22000c1e1100 */
[----:B------:R-:W-:-:S04]  /*4460*/  IADD3 R138, P6, PT, R135, R2, RZ ;  /* 0x00000002878a7210 */ /* 0x000fc80007fde0ff */
[----:B------:R-:W-:Y:S02]  /*4470*/  LEA.HI.X.SX32 R135, R135, R3, 0x1, P6 ;  /* 0x0000000387877211 */ /* 0x000fe400030f0eff */
[----:B------:R-:W-:Y:S01]  /*4480*/  PRMT R117, RZ, 0x7610, R117 ;  /* 0x00007610ff757816 */ /* 0x000fe20000000075 */
[----:B--2---:R1:W-:Y:S02]  /*4490*/  STL [R1+0x4f0], R14 ;  /* 0x0004f00e01007387 */ /* 0x0043e40000100800 */
[----:B-1----:R-:W-:-:S05]  /*44a0*/  VIADD R14, R15, 0xffffffdd ;  /* 0xffffffdd0f0e7836 */ /* 0x002fca0000000000 */
[----:B------:R-:W-:Y:S01]  /*44b0*/  ISETP.GE.U32.AND P0, PT, R14, 0x7fffff5e, PT ;  /* 0x7fffff5e0e00780c */ /* 0x000fe20003f06070 */
[----:B------:R-:W-:-:S05]  /*44c0*/  VIADD R14, R15, 0xffffffd5 ;  /* 0xffffffd50f0e7836 */ /* 0x000fca0000000000 */
[----:B------:R-:W-:Y:S01]  /*44d0*/  ISETP.GE.U32.AND P4, PT, R14, 0x7fffff56, PT ;  /* 0x7fffff560e00780c */ /* 0x000fe20003f86070 */
[----:B------:R-:W-:Y:S01]  /*44e0*/  IMAD R14, R36, 0x1a, RZ ;  /* 0x0000001a240e7824 */ /* 0x000fe200078e02ff */
[----:B------:R-:W-:Y:S01]  /*44f0*/  STL [R1+0xa04], R10 ;  /* 0x000a040a01007387 */ /* 0x000fe20000100800 */
[----:B------:R-:W-:-:S03]  /*4500*/  VIADD R15, R15, 0xffffffcd ;  /* 0xffffffcd0f0f7836 */ /* 0x000fc60000000000 */
[----:B------:R-:W-:Y:S01]  /*4510*/  IADD3 R160, P6, PT, R14, R2, RZ ;  /* 0x000000020ea07210 */ /* 0x000fe20007fde0ff */
[----:B------:R-:W-:Y:S04]  /*4520*/  STL [R1+0xa00], R11 ;  /* 0x000a000b01007387 */ /* 0x000fe80000100800 */
[----:B---3--:R-:W-:Y:S04]  /*4530*/  STL [R1+0x4c0], R114 ;  /* 0x0004c07201007387 */ /* 0x008fe80000100800 */
[----:B------:R0:W-:Y:S01]  /*4540*/  STL [R1+0xa0c], R12 ;  /* 0x000a0c0c01007387 */ /* 0x0001e20000100800 */
[----:B------:R-:W-:-:S03]  /*4550*/  ISETP.GE.U32.AND P5, PT, R15, 0x7fffff4e, PT ;  /* 0x7fffff4e0f00780c */ /* 0x000fc60003fa6070 */
[----:B------:R1:W-:Y:S01]  /*4560*/  STL [R1+0xa08], R13 ;  /* 0x000a080d01007387 */ /* 0x0003e20000100800 */
[----:B------:R-:W-:-:S03]  /*4570*/  @!P3 IMAD.MOV.U32 R15, RZ, RZ, R135 ;  /* 0x000000ffff0fb224 */ /* 0x000fc600078e0087 */
[----:B------:R-:W-:Y:S01]  /*4580*/  STL [R1+0x9c], R160 ;  /* 0x00009ca001007387 */ /* 0x000fe20000100800 */
[----:B0-----:R-:W0:Y:S03]  /*4590*/  LDC R12, c[0x0][0x3a0] ;  /* 0x0000e800ff0c7b82 */ /* 0x001e260000000800 */
[----:B----4-:R2:W-:Y:S01]  /*45a0*/  STL [R1+0x4ac], R57 ;  /* 0x0004ac3901007387 */ /* 0x0105e20000100800 */
[----:B-1----:R-:W-:Y:S02]  /*45b0*/  PRMT R13, RZ, 0x7610, R13 ;  /* 0x00007610ff0d7816 */ /* 0x002fe4000000000d */
[----:B--2---:R-:W-:Y:S01]  /*45c0*/  LEA.HI.X.SX32 R57, R14, R3, 0x1, P6 ;  /* 0x000000030e397211 */ /* 0x004fe200030f0eff */
[----:B------:R-:W-:-:S05]  /*45d0*/  @!P3 IMAD.MOV.U32 R14, RZ, RZ, R138 ;  /* 0x000000ffff0eb224 */ /* 0x000fca00078e008a */
[----:B------:R1:W2:Y:S02]  /*45e0*/  @!P3 LDG.E.U8 R13, desc[UR18][R14.64] ;  /* 0x000000120e0db981 */ /* 0x0002a4000c1e1100 */
[----:B-1----:R-:W-:Y:S02]  /*45f0*/  @!P2 IMAD.MOV.U32 R14, RZ, RZ, R160 ;  /* 0x000000ffff0ea224 */ /* 0x002fe400078e00a0 */
[----:B------:R-:W-:-:S05]  /*4600*/  @!P2 IMAD.MOV.U32 R15, RZ, RZ, R57 ;  /* 0x000000ffff0fa224 */ /* 0x000fca00078e0039 */
[----:B------:R1:W3:Y:S01]  /*4610*/  @!P2 LDG.E.U8 R117, desc[UR18][R14.64] ;  /* 0x000000120e75a981 */ /* 0x0002e2000c1e1100 */
[----:B------:R-:W-:Y:S02]  /*4620*/  IMAD.MOV.U32 R114, RZ, RZ, R16 ;  /* 0x000000ffff727224 */ /* 0x000fe400078e0010 */
[----:B------:R-:W-:Y:S01]  /*4630*/  IMAD R16, R36, 0x22, RZ ;  /* 0x0000002224107824 */ /* 0x000fe200078e02ff */
[----:B------:R-:W-:Y:S01]  /*4640*/  STL [R1+0xa14], R138 ;  /* 0x000a148a01007387 */ /* 0x000fe20000100800 */
[----:B------:R-:W-:-:S03]  /*4650*/  IMAD.MOV.U32 R115, RZ, RZ, R17 ;  /* 0x000000ffff737224 */ /* 0x000fc600078e0011 */
[----:B------:R-:W-:Y:S01]  /*4660*/  STL [R1+0xa10], R135 ;  /* 0x000a108701007387 */ /* 0x000fe20000100800 */
[----:B0-----:R-:W-:-:S03]  /*4670*/  VIADD R17, R12, 0xffffffc5 ;  /* 0xffffffc50c117836 */ /* 0x001fc60000000000 */
[----:B------:R-:W-:Y:S04]  /*4680*/  STL [R1+0x98], R57 ;  /* 0x0000983901007387 */ /* 0x000fe80000100800 */
[----:B------:R0:W-:Y:S01]  /*4690*/  STL [R1+0x4bc], R113 ;  /* 0x0004bc7101007387 */ /* 0x0001e20000100800 */
[----:B-1----:R-:W-:Y:S01]  /*46a0*/  VIADD R14, R12, 0xffffffbd ;  /* 0xffffffbd0c0e7836 */ /* 0x002fe20000000000 */
[----:B------:R-:W-:Y:S01]  /*46b0*/  ISETP.GE.U32.AND P3, PT, R17, 0x7fffff46, PT ;  /* 0x7fffff461100780c */ /* 0x000fe20003f66070 */
[----:B------:R-:W-:Y:S01]  /*46c0*/  IMAD R17, R36, 0x2a, RZ ;  /* 0x0000002a24117824 */ /* 0x000fe200078e02ff */
[----:B0-----:R-:W-:-:S04]  /*46d0*/  IADD3 R113, P6, PT, R16, R2, RZ ;  /* 0x0000000210717210 */ /* 0x001fc80007fde0ff */
[----:B------:R-:W-:Y:S02]  /*46e0*/  LEA.HI.X.SX32 R160, R16, R3, 0x1, P6 ;  /* 0x0000000310a07211 */ /* 0x000fe400030f0eff */
[----:B------:R-:W-:Y:S02]  /*46f0*/  PRMT R10, RZ, 0x7610, R10 ;  /* 0x00007610ff0a7816 */ /* 0x000fe4000000000a */
[----:B------:R-:W-:Y:S01]  /*4700*/  ISETP.GE.U32.AND P2, PT, R14, 0x7fffff3e, PT ;  /* 0x7fffff3e0e00780c */ /* 0x000fe20003f46070 */
[----:B------:R-:W-:Y:S02]  /*4710*/  @!P0 IMAD.MOV.U32 R14, RZ, RZ, R113 ;  /* 0x000000ffff0e8224 */ /* 0x000fe400078e0071 */
[----:B------:R-:W-:Y:S01]  /*4720*/  @!P0 IMAD.MOV.U32 R15, RZ, RZ, R160 ;  /* 0x000000ffff0f8224 */ /* 0x000fe200078e00a0 */
[----:B------:R-:W-:-:S04]  /*4730*/  PRMT R116, RZ, 0x7610, R116 ;  /* 0x00007610ff747816 */ /* 0x000fc80000000074 */
[----:B------:R0:W4:Y:S04]  /*4740*/  @!P0 LDG.E.U8 R10, desc[UR18][R14.64] ;  /* 0x000000120e0a8981 */ /* 0x000128000c1e1100 */
[----:B--2---:R-:W-:Y:S04]  /*4750*/  STL [R1+0xae8], R13 ;  /* 0x000ae80d01007387 */ /* 0x004fe80000100800 */
[----:B------:R-:W2:Y:S04]  /*4760*/  LDL.LU R57, [R1+0xc14] ;  /* 0x000c140001397983 */ /* 0x000ea80000300800 */
[----:B------:R-:W-:Y:S04]  /*4770*/  STL [R1+0xdc], R113 ;  /* 0x0000dc7101007387 */ /* 0x000fe80000100800 */
[----:B------:R-:W-:Y:S04]  /*4780*/  STL [R1+0xd8], R160 ;  /* 0x0000d8a001007387 */ /* 0x000fe80000100800 */
[----:B---3--:R1:W-:Y:S02]  /*4790*/  STL [R1+0x4e8], R117 ;  /* 0x0004e87501007387 */ /* 0x0083e40000100800 */
[----:B-1----:R-:W-:-:S04]  /*47a0*/  IADD3 R117, P6, PT, R17, R2, RZ ;  /* 0x0000000211757210 */ /* 0x002fc80007fde0ff */
[----:B0-----:R-:W-:Y:S01]  /*47b0*/  LEA.HI.X.SX32 R15, R17, R3, 0x1, P6 ;  /* 0x00000003110f7211 */ /* 0x001fe200030f0eff */
[----:B------:R-:W-:-:S05]  /*47c0*/  @!P4 IMAD.MOV.U32 R14, RZ, RZ, R117 ;  /* 0x000000ffff0ec224 */ /* 0x000fca00078e0075 */
[----:B------:R0:W3:Y:S01]  /*47d0*/  @!P4 LDG.E.U8 R116, desc[UR18][R14.64] ;  /* 0x000000120e74c981 */ /* 0x0000e2000c1e1100 */
[----:B------:R-:W-:-:S05]  /*47e0*/  VIADD R16, R12, 0xffffffb5 ;  /* 0xffffffb50c107836 */ /* 0x000fca0000000000 */
[----:B------:R-:W-:Y:S01]  /*47f0*/  ISETP.GE.U32.AND P0, PT, R16, 0x7fffff36, PT ;  /* 0x7fffff361000780c */ /* 0x000fe20003f06070 */
[C---:B------:R-:W-:Y:S01]  /*4800*/  IMAD R16, R36.reuse, 0x32, RZ ;  /* 0x0000003224107824 */ /* 0x040fe200078e02ff */
[----:B------:R1:W-:Y:S01]  /*4810*/  STL [R1+0x54c], R117 ;  /* 0x00054c7501007387 */ /* 0x0003e20000100800 */
[----:B------:R-:W-:-:S03]  /*4820*/  IMAD R17, R36, 0x3a, RZ ;  /* 0x0000003a24117824 */ /* 0x000fc600078e02ff */
[C---:B------:R-:W-:Y:S02]  /*4830*/  IADD3 R160, P6, PT, R16.reuse, R2, RZ ;  /* 0x0000000210a07210 */ /* 0x040fe40007fde0ff */
[----:B------:R-:W-:Y:S01]  /*4840*/  PRMT R11, RZ, 0x7610, R11 ;  /* 0x00007610ff0b7816 */ /* 0x000fe2000000000b */
[----:B----4-:R-:W-:Y:S04]  /*4850*/  STL [R1+0xb24], R10 ;  /* 0x000b240a01007387 */ /* 0x010fe80000100800 */
[----:B------:R0:W-:Y:S04]  /*4860*/  STL [R1+0x548], R15 ;  /* 0x0005480f01007387 */ /* 0x0001e80000100800 */
[----:B-1----:R-:W4:Y:S04]  /*4870*/  LDL.LU R117, [R1+0xc10] ;  /* 0x000c100001757983 */ /* 0x002f280000300800 */
[----:B------:R-:W-:Y:S01]  /*4880*/  STL [R1+0x58c], R160 ;  /* 0x00058ca001007387 */ /* 0x000fe20000100800 */
[----:B0-----:R-:W-:Y:S01]  /*4890*/  LEA.HI.X.SX32 R15, R16, R3, 0x1, P6 ;  /* 0x00000003100f7211 */ /* 0x001fe200030f0eff */
[----:B------:R-:W-:Y:S01]  /*48a0*/  @!P5 IMAD.MOV.U32 R14, RZ, RZ, R160 ;  /* 0x000000ffff0ed224 */ /* 0x000fe200078e00a0 */
[----:B------:R-:W-:-:S04]  /*48b0*/  PRMT R162, RZ, 0x7610, R162 ;  /* 0x00007610ffa27816 */ /* 0x000fc800000000a2 */
[----:B------:R0:W2:Y:S04]  /*48c0*/  @!P5 LDG.E.U8 R11, desc[UR18][R14.64] ;  /* 0x000000120e0bd981 */ /* 0x0000a8000c1e1100 */
[----:B---3--:R1:W-:Y:S02]  /*48d0*/  STL [R1+0x470], R116 ;  /* 0x0004707401007387 */ /* 0x0083e40000100800 */
[----:B-1----:R-:W-:-:S04]  /*48e0*/  IADD3 R116, P6, PT, R17, R2, RZ ;  /* 0x0000000211747210 */ /* 0x002fc80007fde0ff */
[----:B------:R-:W-:Y:S01]  /*48f0*/  LEA.HI.X.SX32 R17, R17, R3, 0x1, P6 ;  /* 0x0000000311117211 */ /* 0x000fe200030f0eff */
[----:B------:R1:W-:Y:S01]  /*4900*/  STL [R1+0x588], R15 ;  /* 0x0005880f01007387 */ /* 0x0003e20000100800 */
[----:B0-----:R-:W-:-:S03]  /*4910*/  @!P3 IMAD.MOV.U32 R14, RZ, RZ, R116 ;  /* 0x000000ffff0eb224 */ /* 0x001fc600078e0074 */
[----:B-1----:R-:W-:-:S05]  /*4920*/  @!P3 IMAD.MOV.U32 R15, RZ, RZ, R17 ;  /* 0x000000ffff0fb224 */ /* 0x002fca00078e0011 */
[----:B------:R0:W3:Y:S01]  /*4930*/  @!P3 LDG.E.U8 R162, desc[UR18][R14.64] ;  /* 0x000000120ea2b981 */ /* 0x0000e2000c1e1100 */
[----:B------:R-:W-:Y:S02]  /*4940*/  IMAD.MOV.U32 R113, RZ, RZ, R114 ;  /* 0x000000ffff717224 */ /* 0x000fe400078e0072 */
[----:B------:R-:W-:Y:S02]  /*4950*/  IMAD.MOV.U32 R114, RZ, RZ, R18 ;  /* 0x000000ffff727224 */ /* 0x000fe400078e0012 */
[----:B------:R-:W-:Y:S02]  /*4960*/  VIADD R18, R12, 0xffffffad ;  /* 0xffffffad0c127836 */ /* 0x000fe40000000000 */
[----:B------:R-:W-:-:S03]  /*4970*/  IMAD R16, R36, 0x42, RZ ;  /* 0x0000004224107824 */ /* 0x000fc600078e02ff */
[----:B------:R-:W-:Y:S01]  /*4980*/  ISETP.GE.U32.AND P4, PT, R18, 0x7fffff2e, PT ;  /* 0x7fffff2e1200780c */ /* 0x000fe20003f86070 */
[----:B------:R-:W-:Y:S01]  /*4990*/  VIADD R18, R12, 0xffffffa5 ;  /* 0xffffffa50c127836 */ /* 0x000fe20000000000 */
[----:B------:R-:W-:Y:S01]  /*49a0*/  IADD3 R160, P6, PT, R16, R2, RZ ;  /* 0x0000000210a07210 */ /* 0x000fe20007fde0ff */
[----:B------:R1:W-:Y:S01]  /*49b0*/  STL [R1+0x5cc], R116 ;  /* 0x0005cc7401007387 */ /* 0x0003e20000100800 */
[----:B0-----:R-:W-:Y:S02]  /*49c0*/  VIADD R14, R12, 0xffffff9d ;  /* 0xffffff9d0c0e7836 */ /* 0x001fe40000000000 */
[----:B------:R-:W-:Y:S01]  /*49d0*/  ISETP.GE.U32.AND P5, PT, R18, 0x7fffff26, PT ;  /* 0x7fffff261200780c */ /* 0x000fe20003fa6070 */
[----:B--2---:R-:W-:Y:S01]  /*49e0*/  STL [R1+0xb4c], R11 ;  /* 0x000b4c0b01007387 */ /* 0x004fe20000100800 */
[----:B------:R-:W-:-:S03]  /*49f0*/  LEA.HI.X.SX32 R18, R16, R3, 0x1, P6 ;  /* 0x0000000310127211 */ /* 0x000fc600030f0eff */
[----:B------:R0:W-:Y:S01]  /*4a00*/  STL [R1+0x5c8], R17 ;  /* 0x0005c81101007387 */ /* 0x0001e20000100800 */
[----:B------:R-:W-:-:S03]  /*4a10*/  PRMT R8, RZ, 0x7610, R8 ;  /* 0x00007610ff087816 */ /* 0x000fc60000000008 */
[----:B-1----:R-:W2:Y:S01]  /*4a20*/  LDL.LU R116, [R1+0xc0c] ;  /* 0x000c0c0001747983 */ /* 0x002ea20000300800 */
[----:B------:R-:W-:Y:S01]  /*4a30*/  ISETP.GE.U32.AND P3, PT, R14, 0x7fffff1e, PT ;  /* 0x7fffff1e0e00780c */ /* 0x000fe20003f66070 */
[----:B------:R-:W-:Y:S02]  /*4a40*/  @!P2 IMAD.MOV.U32 R14, RZ, RZ, R160 ;  /* 0x000000ffff0ea224 */ /* 0x000fe400078e00a0 */
[----:B------:R-:W-:Y:S01]  /*4a50*/  STL [R1+0x60c], R160 ;  /* 0x00060ca001007387 */ /* 0x000fe20000100800 */
[----:B0-----:R-:W-:-:S03]  /*4a60*/  IMAD R17, R36, 0x4a, RZ ;  /* 0x0000004a24117824 */ /* 0x001fc600078e02ff */
[----:B------:R-:W-:Y:S01]  /*4a70*/  STL [R1+0x608], R18 ;  /* 0x0006081201007387 */ /* 0x000fe20000100800 */
[----:B------:R-:W-:Y:S01]  /*4a80*/  @!P2 IMAD.MOV.U32 R15, RZ, RZ, R18 ;  /* 0x000000ffff0fa224 */ /* 0x000fe200078e0012 */
[----:B------:R-:W-:-:S04]  /*4a90*/  PRMT R161, RZ, 0x7610, R161 ;  /* 0x00007610ffa17816 */ /* 0x000fc800000000a1 */
[----:B------:R0:W2:Y:S04]  /*4aa0*/  @!P2 LDG.E.U8 R8, desc[UR18][R14.64] ;  /* 0x000000120e08a981 */ /* 0x0000a8000c1e1100 */
        /* <DEDUP_REMOVED lines=8> */
[----:B------:R-:W-:Y:S01]  /*4b30*/  STL [R1+0x64c], R162 ;  /* 0x00064ca201007387 */ /* 0x000fe20000100800 */
[----:B------:R-:W-:-:S03]  /*4b40*/  IMAD R17, R36, 0x5a, RZ ;  /* 0x0000005a24117824 */ /* 0x000fc600078e02ff */
[C---:B------:R-:W-:Y:S01]  /*4b50*/  IADD3 R160, P6, PT, R16.reuse, R2, RZ ;  /* 0x0000000210a07210 */ /* 0x040fe20007fde0ff */
[----:B--2---:R-:W-:Y:S04]  /*4b60*/  STL [R1+0xb58], R8 ;  /* 0x000b580801007387 */ /* 0x004fe80000100800 */
[----:B------:R1:W-:Y:S04]  /*4b70*/  STL [R1+0x648], R15 ;  /* 0x0006480f01007387 */ /* 0x0003e80000100800 */
[----:B------:R-:W-:Y:S01]  /*4b80*/  STL [R1+0x68c], R160 ;  /* 0x00068ca001007387 */ /* 0x000fe20000100800 */
[----:B------:R-:W-:Y:S01]  /*4b90*/  PRMT R9, RZ, 0x7610, R9 ;  /* 0x00007610ff097816 */ /* 0x000fe20000000009 */
[----:B0-----:R-:W-:Y:S01]  /*4ba0*/  @!P4 IMAD.MOV.U32 R14, RZ, RZ, R160 ;  /* 0x000000ffff0ec224 */ /* 0x001fe200078e00a0 */
[----:B-1----:R-:W-:-:S02]  /*4bb0*/  LEA.HI.X.SX32 R15, R16, R3, 0x1, P6 ;  /* 0x00000003100f7211 */ /* 0x002fc400030f0eff */
[----:B------:R-:W-:-:S03]  /*4bc0*/  PRMT R152, RZ, 0x7610, R152 ;  /* 0x00007610ff987816 */ /* 0x000fc60000000098 */
        /* <DEDUP_REMOVED lines=8> */
[----:B------:R-:W-:Y:S02]  /*4c50*/  VIADD R18, R12, 0xffffff8d ;  /* 0xffffff8d0c127836 */ /* 0x000fe40000000000 */
[----:B------:R-:W-:-:S03]  /*4c60*/  IMAD R16, R36, 0x62, RZ ;  /* 0x0000006224107824 */ /* 0x000fc600078e02ff */
[----:B------:R-:W-:Y:S01]  /*4c70*/  ISETP.GE.U32.AND P0, PT, R18, 0x7fffff0e, PT ;  /* 0x7fffff0e1200780c */ /* 0x000fe20003f06070 */
[----:B------:R-:W-:Y:S01]  /*4c80*/  VIADD R18, R12, 0xffffff85 ;  /* 0xffffff850c127836 */ /* 0x000fe20000000000 */
[----:B------:R-:W-:Y:S01]  /*4c90*/  IADD3 R160, P6, PT, R16, R2, RZ ;  /* 0x0000000210a07210 */ /* 0x000fe20007fde0ff */
[----:B------:R-:W-:Y:S03]  /*4ca0*/  STL [R1+0x6c4], R161 ;  /* 0x0006c4a101007387 */ /* 0x000fe60000100800 */
[----:B------:R-:W-:Y:S02]  /*4cb0*/  ISETP.GE.U32.AND P4, PT, R18, 0x7fffff06, PT ;  /* 0x7fffff061200780c */ /* 0x000fe40003f86070 */
[----:B------:R-:W-:Y:S01]  /*4cc0*/  LEA.HI.X.SX32 R18, R16, R3, 0x1, P6 ;  /* 0x0000000310127211 */ /* 0x000fe200030f0eff */
[----:B--2---:R-:W-:Y:S01]  /*4cd0*/  STL [R1+0xb5c], R9 ;  /* 0x000b5c0901007387 */ /* 0x004fe20000100800 */
[----:B------:R-:W-:-:S02]  /*4ce0*/  IMAD R17, R36, 0x6a, RZ ;  /* 0x0000006a24117824 */ /* 0x000fc400078e02ff */
[----:B0-----:R-:W-:Y:S01]  /*4cf0*/  VIADD R14, R12, 0xfffffffc ;  /* 0xfffffffc0c0e7836 */ /* 0x001fe20000000000 */
[----:B------:R-:W-:Y:S04]  /*4d00*/  STL [R1+0x6c0], R162 ;  /* 0x0006c0a201007387 */ /* 0x000fe80000100800 */
[----:B------:R-:W-:Y:S04]  /*4d10*/  STL [R1+0x6fc], R160 ;  /* 0x0006fca001007387 */ /* 0x000fe80000100800 */
[----:B------:R-:W-:Y:S01]  /*4d20*/  STL [R1+0x6f8], R18 ;  /* 0x0006f81201007387 */ /* 0x000fe20000100800 */
[----:B------:R-:W-:Y:S01]  /*4d30*/  PRMT R132, RZ, 0x7610, R132 ;  /* 0x00007610ff847816 */ /* 0x000fe20000000084 */
[----:B------:R-:W-:Y:S01]  /*4d40*/  @!P3 IMAD.MOV.U32 R15, RZ, RZ, R18 ;  /* 0x000000ffff0fb224 */ /* 0x000fe200078e0012 */
[----:B------:R-:W-:Y:S01]  /*4d50*/  ISETP.GE.U32.AND P5, PT, R14, 0x7fffff7d, PT ;  /* 0x7fffff7d0e00780c */ /* 0x000fe20003fa6070 */
[----:B------:R-:W-:Y:S01]  /*4d60*/  @!P3 IMAD.MOV.U32 R14, RZ, RZ, R160 ;  /* 0x000000ffff0eb224 */ /* 0x000fe200078e00a0 */
[----:B------:R-:W-:-:S04]  /*4d70*/  PRMT R109, RZ, 0x7610, R109 ;  /* 0x00007610ff6d7816 */ /* 0x000fc8000000006d */
[----:B------:R0:W2:Y:S04]  /*4d80*/  @!P3 LDG.E.U8 R132, desc[UR18][R14.64] ;  /* 0x000000120e84b981 */ /* 0x0000a8000c1e1100 */
[----:B---3--:R1:W-:Y:S02]  /*4d90*/  STL [R1+0x46c], R152 ;  /* 0x00046c9801007387 */ /* 0x0083e40000100800 */
[----:B-1----:R-:W-:-:S04]  /*4da0*/  IADD3 R152, P6, PT, R17, R2, RZ ;  /* 0x0000000211987210 */ /* 0x002fc80007fde0ff */
[----:B------:R-:W-:Y:S01]  /*4db0*/  LEA.HI.X.SX32 R161, R17, R3, 0x1, P6 ;  /* 0x0000000311a17211 */ /* 0x000fe200030f0eff */
[----:B0-----:R-:W-:-:S04]  /*4dc0*/  @!P2 IMAD.MOV.U32 R14, RZ, RZ, R152 ;  /* 0x000000ffff0ea224 */ /* 0x001fc800078e0098 */
[----:B------:R-:W-:-:S05]  /*4dd0*/  @!P2 IMAD.MOV.U32 R15, RZ, RZ, R161 ;  /* 0x000000ffff0fa224 */ /* 0x000fca00078e00a1 */
[----:B------:R0:W3:Y:S01]  /*4de0*/  @!P2 LDG.E.U8 R109, desc[UR18][R14.64] ;  /* 0x000000120e6da981 */ /* 0x0000e2000c1e1100 */
[----:B------:R-:W-:-:S05]  /*4df0*/  VIADD R16, R12, 0xfffffff4 ;  /* 0xfffffff40c107836 */ /* 0x000fca0000000000 */
[----:B------:R-:W-:Y:S01]  /*4e00*/  ISETP.GE.U32.AND P3, PT, R16, 0x7fffff75, PT ;  /* 0x7fffff751000780c */ /* 0x000fe20003f66070 */
[C---:B------:R-:W-:Y:S01]  /*4e10*/  IMAD R16, R36.reuse, 0x72, RZ ;  /* 0x0000007224107824 */ /* 0x040fe200078e02ff */
[----:B------:R-:W-:Y:S01]  /*4e20*/  STL [R1+0x734], R152 ;  /* 0x0007349801007387 */ /* 0x000fe20000100800 */
[----:B------:R-:W-:-:S03]  /*4e30*/  IMAD R17, R36, 0x7a, RZ ;  /* 0x0000007a24117824 */ /* 0x000fc600078e02ff */
[----:B------:R-:W-:Y:S01]  /*4e40*/  IADD3 R160, P6, PT, R16, R2, RZ ;  /* 0x0000000210a07210 */ /* 0x000fe20007fde0ff */
[----:B--2---:R-:W-:Y:S04]  /*4e50*/  STL [R1+0xb60], R132 ;  /* 0x000b608401007387 */ /* 0x004fe80000100800 */
[----:B------:R1:W-:Y:S01]  /*4e60*/  STL [R1+0x730], R161 ;  /* 0x000730a101007387 */ /* 0x0003e20000100800 */
[----:B------:R-:W-:-:S03]  /*4e70*/  PRMT R159, RZ, 0x7610, R159 ;  /* 0x00007610ff9f7816 */ /* 0x000fc6000000009f */
[----:B------:R2:W-:Y:S01]  /*4e80*/  STL [R1+0x76c], R160 ;  /* 0x00076ca001007387 */ /* 0x0005e20000100800 */
[----:B0-----:R-:W-:Y:S01]  /*4e90*/  @!P0 IMAD.MOV.U32 R14, RZ, RZ, R160 ;  /* 0x000000ffff0e8224 */ /* 0x001fe200078e00a0 */
[----:B-1----:R-:W-:Y:S01]  /*4ea0*/  LEA.HI.X.SX32 R161, R16, R3, 0x1, P6 ;  /* 0x0000000310a17211 */ /* 0x002fe200030f0eff */
[C---:B------:R-:W-:Y:S02]  /*4eb0*/  VIADD R16, R12.reuse, 0xffffffe4 ;  /* 0xffffffe40c107836 */ /* 0x040fe40000000000 */
[----:B------:R-:W-:Y:S02]  /*4ec0*/  VIADD R18, R12, 0xffffffec ;  /* 0xffffffec0c127836 */ /* 0x000fe40000000000 */
[----:B------:R-:W-:Y:S01]  /*4ed0*/  @!P0 IMAD.MOV.U32 R15, RZ, RZ, R161 ;  /* 0x000000ffff0f8224 */ /* 0x000fe200078e00a1 */
[----:B------:R-:W-:Y:S02]  /*4ee0*/  PRMT R130, RZ, 0x7610, R130 ;  /* 0x00007610ff827816 */ /* 0x000fe40000000082 */
[----:B------:R-:W-:-:S02]  /*4ef0*/  ISETP.GE.U32.AND P2, PT, R18, 0x7fffff6d, PT ;  /* 0x7fffff6d1200780c */ /* 0x000fc40003f46070 */
[----:B------:R0:W4:Y:S01]  /*4f00*/  @!P0 LDG.E.U8 R159, desc[UR18][R14.64] ;  /* 0x000000120e9f8981 */ /* 0x000122000c1e1100 */
[----:B------:R-:W-:Y:S01]  /*4f10*/  ISETP.GE.U32.AND P0, PT, R16, 0x7fffff65, PT ;  /* 0x7fffff651000780c */ /* 0x000fe20003f06070 */
[C---:B------:R-:W-:Y:S01]  /*4f20*/  IMAD R18, R36.reuse, 0x3, RZ ;  /* 0x0000000324127824 */ /* 0x040fe200078e02ff */
[----:B------:R-:W-:Y:S01]  /*4f30*/  PRMT R108, RZ, 0x7610, R108 ;  /* 0x00007610ff6c7816 */ /* 0x000fe2000000006c */
[----:B--2---:R-:W-:Y:S02]  /*4f40*/  IMAD.MOV.U32 R160, RZ, RZ, R139 ;  /* 0x000000ffffa07224 */ /* 0x004fe400078e008b */
[----:B------:R-:W-:Y:S02]  /*4f50*/  IMAD R139, R36, 0x13, RZ ;  /* 0x00000013248b7824 */ /* 0x000fe400078e02ff */
[----:B------:R-:W-:Y:S02]  /*4f60*/  IMAD.MOV.U32 R162, RZ, RZ, R28 ;  /* 0x000000ffffa27224 */ /* 0x000fe400078e001c */
[----:B------:R-:W-:Y:S01]  /*4f70*/  IMAD.MOV.U32 R28, RZ, RZ, R146 ;  /* 0x000000ffff1c7224 */ /* 0x000fe200078e0092 */
[----:B------:R-:W-:-:S02]  /*4f80*/  PRMT R6, RZ, 0x7610, R6 ;  /* 0x00007610ff067816 */ /* 0x000fc40000000006 */
[----:B------:R-:W-:Y:S01]  /*4f90*/  PRMT R155, RZ, 0x7610, R155 ;  /* 0x00007610ff9b7816 */ /* 0x000fe2000000009b */
[----:B---3--:R1:W-:Y:S02]  /*4fa0*/  STL [R1+0x424], R109 ;  /* 0x0004246d01007387 */ /* 0x0083e40000100800 */
[----:B-1----:R-:W-:-:S04]  /*4fb0*/  IADD3 R109, P6, PT, R17, R2, RZ ;  /* 0x00000002116d7210 */ /* 0x002fc80007fde0ff */
[----:B------:R-:W-:Y:S01]  /*4fc0*/  LEA.HI.X.SX32 R152, R17, R3, 0x1, P6 ;  /* 0x0000000311987211 */ /* 0x000fe200030f0eff */
[----:B------:R-:W-:-:S04]  /*4fd0*/  @!P4 IMAD.MOV.U32 R16, RZ, RZ, R109 ;  /* 0x000000ffff10c224 */ /* 0x000fc800078e006d */
[----:B------:R-:W-:Y:S01]  /*4fe0*/  @!P4 IMAD.MOV.U32 R17, RZ, RZ, R152 ;  /* 0x000000ffff11c224 */ /* 0x000fe200078e0098 */
[----:B0-----:R-:W-:-:S04]  /*4ff0*/  IADD3 R14, P6, PT, R18, R2, RZ ;  /* 0x00000002120e7210 */ /* 0x001fc80007fde0ff */
[----:B------:R0:W2:Y:S01]  /*5000*/  @!P4 LDG.E.U8 R130, desc[UR18][R16.64] ;  /* 0x000000121082c981 */ /* 0x0000a2000c1e1100 */
[----:B------:R-:W-:Y:S01]  /*5010*/  LEA.HI.X.SX32 R15, R18, R3, 0x1, P6 ;  /* 0x00000003120f7211 */ /* 0x000fe200030f0eff */
[----:B------:R-:W-:-:S04]  /*5020*/  VIADD R18, R12, 0xffffffd4 ;  /* 0xffffffd40c127836 */ /* 0x000fc80000000000 */
[----:B------:R-:W3:Y:S01]  /*5030*/  @!P5 LDG.E.U8 R108, desc[UR18][R14.64] ;  /* 0x000000120e6cd981 */ /* 0x000ee2000c1e1100 */
[----:B0-----:R-:W-:Y:S02]  /*5040*/  VIADD R16, R12, 0xffffffdc ;  /* 0xffffffdc0c107836 */ /* 0x001fe40000000000 */
[----:B------:R-:W-:-:S03]  /*5050*/  IMAD R17, R36, 0xb, RZ ;  /* 0x0000000b24117824 */ /* 0x000fc600078e02ff */
[----:B------:R-:W-:Y:S02]  /*5060*/  ISETP.GE.U32.AND P4, PT, R16, 0x7fffff5d, PT ;  /* 0x7fffff5d1000780c */ /* 0x000fe40003f86070 */
[CC--:B------:R-:W-:Y:S02]  /*5070*/  IADD3 R16, P6, PT, R17.reuse, R2.reuse, RZ ;  /* 0x0000000211107210 */ /* 0x0c0fe40007fde0ff */
[----:B------:R-:W-:Y:S01]  /*5080*/  ISETP.GE.U32.AND P5, PT, R18, 0x7fffff55, PT ;  /* 0x7fffff551200780c */ /* 0x000fe20003fa6070 */
[----:B------:R-:W-:Y:S01]  /*5090*/  IMAD R18, R36, 0x1b, RZ ;  /* 0x0000001b24127824 */ /* 0x000fe200078e02ff */
[----:B------:R-:W-:Y:S01]  /*50a0*/  LEA.HI.X.SX32 R17, R17, R3, 0x1, P6 ;  /* 0x0000000311117211 */ /* 0x000fe200030f0eff */
[----:B------:R-:W-:Y:S01]  /*50b0*/  STL [R1+0x768], R161 ;  /* 0x000768a101007387 */ /* 0x000fe20000100800 */
[----:B------:R-:W-:-:S03]  /*50c0*/  IADD3 R146, P6, PT, R139, R2, RZ ;  /* 0x000000028b927210 */ /* 0x000fc60007fde0ff */
[----:B------:R0:W-:Y:S01]  /*50d0*/  STL [R1+0x7a4], R109 ;  /* 0x0007a46d01007387 */ /* 0x0001e20000100800 */
[----:B------:R-:W-:-:S03]  /*50e0*/  LEA.HI.X.SX32 R139, R139, R3, 0x1, P6 ;  /* 0x000000038b8b7211 */ /* 0x000fc600030f0eff */
[----:B------:R1:W-:Y:S04]  /*50f0*/  STL [R1+0x7a0], R152 ;  /* 0x0007a09801007387 */ /* 0x0003e80000100800 */
[----:B------:R-:W4:Y:S01]  /*5100*/  @!P3 LDG.E.U8 R6, desc[UR18][R16.64] ;  /* 0x000000121006b981 */ /* 0x000f22000c1e1100 */
[----:B0-----:R-:W-:Y:S02]  /*5110*/  IMAD.MOV.U32 R109, RZ, RZ, R19 ;  /* 0x000000ffff6d7224 */ /* 0x001fe400078e0013 */
[----:B------:R-:W-:Y:S01]  /*5120*/  VIADD R19, R12, 0xffffffcc ;  /* 0xffffffcc0c137836 */ /* 0x000fe20000000000 */
[----:B-1----:R-:W-:Y:S01]  /*5130*/  IADD3 R152, P6, PT, R18, R2, RZ ;  /* 0x0000000212987210 */ /* 0x002fe20007fde0ff */
[----:B------:R-:W-:-:S03]  /*5140*/  IMAD.MOV.U32 R161, RZ, RZ, R115 ;  /* 0x000000ffffa17224 */ /* 0x000fc600078e0073 */
[----:B------:R-:W-:Y:S01]  /*5150*/  ISETP.GE.U32.AND P3, PT, R19, 0x7fffff4d, PT ;  /* 0x7fffff4d1300780c */ /* 0x000fe20003f66070 */
[----:B------:R-:W-:Y:S01]  /*5160*/  @!P2 IMAD.MOV.U32 R19, RZ, RZ, R139 ;  /* 0x000000ffff13a224 */ /* 0x000fe200078e008b */
[----:B------:R-:W-:Y:S01]  /*5170*/  LEA.HI.X.SX32 R115, R18, R3, 0x1, P6 ;  /* 0x0000000312737211 */ /* 0x000fe200030f0eff */
[----:B------:R-:W-:-:S05]  /*5180*/  @!P2 IMAD.MOV.U32 R18, RZ, RZ, R146 ;  /* 0x000000ffff12a224 */ /* 0x000fca00078e0092 */
[----:B------:R0:W4:Y:S01]  /*5190*/  @!P2 LDG.E.U8 R155, desc[UR18][R18.64] ;  /* 0x00000012129ba981 */ /* 0x000122000c1e1100 */
[----:B------:R-:W-:Y:S01]  /*51a0*/  PRMT R7, RZ, 0x7610, R7 ;  /* 0x00007610ff077816 */ /* 0x000fe20000000007 */
[----:B0-----:R-:W-:Y:S02]  /*51b0*/  @!P0 IMAD.MOV.U32 R18, RZ, RZ, R152 ;  /* 0x000000ffff128224 */ /* 0x001fe400078e0098 */
[----:B------:R-:W-:-:S05]  /*51c0*/  @!P0 IMAD.MOV.U32 R19, RZ, RZ, R115 ;  /* 0x000000ffff138224 */ /* 0x000fca00078e0073 */
[----:B------:R0:W4:Y:S01]  /*51d0*/  @!P0 LDG.E.U8 R7, desc[UR18][R18.64] ;  /* 0x0000001212078981 */ /* 0x000122000c1e1100 */
[----:B------:R-:W-:Y:S01]  /*51e0*/  PRMT R154, RZ, 0x7610, R154 ;  /* 0x00007610ff9a7816 */ /* 0x000fe2000000009a */
[----:B0-----:R-:W-:-:S05]  /*51f0*/  VIADD R18, R12, 0xffffffbc ;  /* 0xffffffbc0c127836 */ /* 0x001fca0000000000 */
[----:B------:R-:W-:Y:S01]  /*5200*/  ISETP.GE.U32.AND P0, PT, R18, 0x7fffff3d, PT ;  /* 0x7fffff3d1200780c */ /* 0x000fe20003f06070 */
[----:B--2---:R-:W-:Y:S04]  /*5210*/  STL [R1+0xb6c], R130 ;  /* 0x000b6c8201007387 */ /* 0x004fe80000100800 */
[----:B---3--:R-:W-:Y:S04]  /*5220*/  STL [R1+0x3e8], R108 ;  /* 0x0003e86c01007387 */ /* 0x008fe80000100800 */
[----:B----4-:R0:W-:Y:S04]  /*5230*/  STL [R1+0x42c], R159 ;  /* 0x00042c9f01007387 */ /* 0x0101e80000100800 */
[----:B------:R-:W-:Y:S04]  /*5240*/  STL [R1+0xa1c], R14 ;  /* 0x000a1c0e01007387 */ /* 0x000fe80000100800 */
[----:B------:R-:W-:Y:S01]  /*5250*/  STL [R1+0xa18], R15 ;  /* 0x000a180f01007387 */ /* 0x000fe20000100800 */
[----:B0-----:R-:W-:-:S02]  /*5260*/  IMAD.MOV.U32 R159, RZ, RZ, R21 ;  /* 0x000000ffff9f7224 */ /* 0x001fc400078e0015 */
[----:B------:R-:W-:Y:S01]  /*5270*/  IMAD R21, R36, 0x23, RZ ;  /* 0x0000002324157824 */ /* 0x000fe200078e02ff */
[----:B------:R-:W-:Y:S04]  /*5280*/  STL [R1+0xb70], R6 ;  /* 0x000b700601007387 */ /* 0x000fe80000100800 */
[----:B------:R-:W-:Y:S04]  /*5290*/  STL [R1+0xa24], R16 ;  /* 0x000a241001007387 */ /* 0x000fe80000100800 */
[----:B------:R-:W-:Y:S04]  /*52a0*/  STL [R1+0xa20], R17 ;  /* 0x000a201101007387 */ /* 0x000fe80000100800 */
[----:B------:R-:W-:Y:S04]  /*52b0*/  STL [R1+0xa4], R152 ;  /* 0x0000a49801007387 */ /* 0x000fe80000100800 */
[----:B------:R-:W-:Y:S04]  /*52c0*/  STL [R1+0xa2c], R146 ;  /* 0x000a2c9201007387 */ /* 0x000fe80000100800 */
[----:B------:R-:W-:Y:S04]  /*52d0*/  STL [R1+0xa28], R139 ;  /* 0x000a288b01007387 */ /* 0x000fe80000100800 */
[----:B------:R-:W-:Y:S04]  /*52e0*/  STL [R1+0xa0], R115 ;  /* 0x0000a07301007387 */ /* 0x000fe80000100800 */
[----:B------:R0:W-:Y:S01]  /*52f0*/  STL [R1+0x3c0], R155 ;  /* 0x0003c09b01007387 */ /* 0x0001e20000100800 */
[----:B------:R-:W-:Y:S01]  /*5300*/  IMAD.MOV.U32 R108, RZ, RZ, R113 ;  /* 0x000000ffff6c7224 */ /* 0x000fe200078e0071 */
[----:B0-----:R-:W-:-:S02]  /*5310*/  IADD3 R155, P6, PT, R21, R2, RZ ;  /* 0x00000002159b7210 */ /* 0x001fc40007fde0ff */
[----:B------:R-:W2:Y:S02]  /*5320*/  LDL.LU R115, [R1+0xc08] ;  /* 0x000c080001737983 */ /* 0x000ea40000300800 */
[----:B------:R-:W-:Y:S01]  /*5330*/  LEA.HI.X.SX32 R19, R21, R3, 0x1, P6 ;  /* 0x0000000315137211 */ /* 0x000fe200030f0eff */
[----:B------:R-:W-:-:S05]  /*5340*/  @!P4 IMAD.MOV.U32 R18, RZ, RZ, R155 ;  /* 0x000000ffff12c224 */ /* 0x000fca00078e009b */
[----:B------:R0:W3:Y:S01]  /*5350*/  @!P4 LDG.E.U8 R154, desc[UR18][R18.64] ;  /* 0x00000012129ac981 */ /* 0x0000e2000c1e1100 */
[----:B------:R-:W-:Y:S02]  /*5360*/  IMAD.MOV.U32 R113, RZ, RZ, R20 ;  /* 0x000000ffff717224 */ /* 0x000fe400078e0014 */
[----:B------:R-:W-:-:S05]  /*5370*/  VIADD R20, R12, 0xffffffc4 ;  /* 0xffffffc40c147836 */ /* 0x000fca0000000000 */
[----:B------:R-:W-:Y:S01]  /*5380*/  ISETP.GE.U32.AND P2, PT, R20, 0x7fffff45, PT ;  /* 0x7fffff451400780c */ /* 0x000fe20003f46070 */
[----:B------:R-:W-:Y:S02]  /*5390*/  IMAD R20, R36, 0x2b, RZ ;  /* 0x0000002b24147824 */ /* 0x000fe400078e02ff */
[----:B------:R-:W-:-:S03]  /*53a0*/  VIADD R21, R12, 0xffffffb4 ;  /* 0xffffffb40c157836 */ /* 0x000fc60000000000 */
[C---:B------:R-:W-:Y:S01]  /*53b0*/  IADD3 R152, P6, PT, R20.reuse, R2, RZ ;  /* 0x0000000214987210 */ /* 0x040fe20007fde0ff */
[----:B------:R-:W-:Y:S01]  /*53c0*/  STL [R1+0xb78], R7 ;  /* 0x000b780701007387 */ /* 0x000fe20000100800 */
[----:B------:R-:W-:Y:S02]  /*53d0*/  ISETP.GE.U32.AND P4, PT, R21, 0x7fffff35, PT ;  /* 0x7fffff351500780c */ /* 0x000fe40003f86070 */
[----:B0-----:R-:W-:Y:S01]  /*53e0*/  LEA.HI.X.SX32 R18, R20, R3, 0x1, P6 ;  /* 0x0000000314127211 */ /* 0x001fe200030f0eff */
[----:B------:R-:W-:Y:S01]  /*53f0*/  STL [R1+0xe4], R155 ;  /* 0x0000e49b01007387 */ /* 0x000fe20000100800 */
[----:B------:R-:W-:-:S03]  /*5400*/  IMAD R21, R36, 0x33, RZ ;  /* 0x0000003324157824 */ /* 0x000fc600078e02ff */
[----:B------:R0:W-:Y:S01]  /*5410*/  STL [R1+0xe0], R19 ;  /* 0x0000e01301007387 */ /* 0x0001e20000100800 */
[----:B------:R-:W-:-:S03]  /*5420*/  PRMT R126, RZ, 0x7610, R126 ;  /* 0x00007610ff7e7816 */ /* 0x000fc6000000007e */
[----:B------:R-:W-:Y:S01]  /*5430*/  STL [R1+0x554], R152 ;  /* 0x0005549801007387 */ /* 0x000fe20000100800 */
[----:B0-----:R-:W-:Y:S01]  /*5440*/  @!P5 IMAD.MOV.U32 R19, RZ, RZ, R18 ;  /* 0x000000ffff13d224 */ /* 0x001fe200078e0012 */
[----:B------:R-:W-:Y:S02]  /*5450*/  PRMT R153, RZ, 0x7610, R153 ;  /* 0x00007610ff997816 */ /* 0x000fe40000000099 */
[----:B---3--:R0:W-:Y:S04]  /*5460*/  STL [R1+0x3b4], R154 ;  /* 0x0003b49a01007387 */ /* 0x0081e80000100800 */
[----:B------:R1:W-:Y:S01]  /*5470*/  STL [R1+0x550], R18 ;  /* 0x0005501201007387 */ /* 0x0003e20000100800 */
[----:B0-----:R-:W-:Y:S02]  /*5480*/  IMAD.MOV.U32 R154, RZ, RZ, R161 ;  /* 0x000000ffff9a7224 */ /* 0x001fe400078e00a1 */
[----:B------:R-:W-:Y:S01]  /*5490*/  IMAD.MOV.U32 R161, RZ, RZ, R114 ;  /* 0x000000ffffa17224 */ /* 0x000fe200078e0072 */
[----:B------:R-:W-:Y:S01]  /*54a0*/  IADD3 R114, P6, PT, R21, R2, RZ ;  /* 0x0000000215727210 */ /* 0x000fe20007fde0ff */
[----:B-1----:R-:W-:-:S05]  /*54b0*/  @!P5 IMAD.MOV.U32 R18, RZ, RZ, R152 ;  /* 0x000000ffff12d224 */ /* 0x002fca00078e0098 */
[----:B------:R0:W3:Y:S02]  /*54c0*/  @!P5 LDG.E.U8 R126, desc[UR18][R18.64] ;  /* 0x00000012127ed981 */ /* 0x0000e4000c1e1100 */
[----:B0-----:R-:W-:Y:S01]  /*54d0*/  LEA.HI.X.SX32 R19, R21, R3, 0x1, P6 ;  /* 0x0000000315137211 */ /* 0x001fe200030f0eff */
[----:B------:R-:W-:-:S05]  /*54e0*/  @!P3 IMAD.MOV.U32 R18, RZ, RZ, R114 ;  /* 0x000000ffff12b224 */ /* 0x000fca00078e0072 */
[----:B------:R0:W4:Y:S01]  /*54f0*/  @!P3 LDG.E.U8 R153, desc[UR18][R18.64] ;  /* 0x000000121299b981 */ /* 0x000122000c1e1100 */
[----:B------:R-:W-:-:S05]  /*5500*/  IMAD R20, R36, 0x3b, RZ ;  /* 0x0000003b24147824 */ /* 0x000fca00078e02ff */
[----:B------:R-:W-:Y:S01]  /*5510*/  IADD3 R152, P6, PT, R20, R2, RZ ;  /* 0x0000000214987210 */ /* 0x000fe20007fde0ff */
[----:B------:R-:W-:-:S03]  /*5520*/  IMAD.MOV.U32 R155, RZ, RZ, R159 ;  /* 0x000000ffff9b7224 */ /* 0x000fc600078e009f */
[----:B------:R-:W-:Y:S01]  /*5530*/  LEA.HI.X.SX32 R20, R20, R3, 0x1, P6 ;  /* 0x0000000314147211 */ /* 0x000fe200030f0eff */
[----:B------:R-:W-:Y:S01]  /*5540*/  IMAD.MOV.U32 R159, RZ, RZ, R108 ;  /* 0x000000ffff9f7224 */ /* 0x000fe200078e006c */
[----:B------:R-:W-:Y:S01]  /*5550*/  PRMT R125, RZ, 0x7610, R125 ;  /* 0x00007610ff7d7816 */ /* 0x000fe2000000007d */
[----:B------:R-:W-:Y:S02]  /*5560*/  IMAD.MOV.U32 R108, RZ, RZ, R22 ;  /* 0x000000ffff6c7224 */ /* 0x000fe400078e0016 */
[----:B------:R-:W-:Y:S02]  /*5570*/  VIADD R22, R12, 0xffffffac ;  /* 0xffffffac0c167836 */ /* 0x000fe40000000000 */
[----:B0-----:R-:W-:Y:S02]  /*5580*/  @!P2 IMAD.MOV.U32 R18, RZ, RZ, R152 ;  /* 0x000000ffff12a224 */ /* 0x001fe400078e0098 */
[----:B------:R-:W-:Y:S01]  /*5590*/  IMAD R21, R36, 0x43, RZ ;  /* 0x0000004324157824 */ /* 0x000fe200078e02ff */
[----:B------:R-:W-:Y:S01]  /*55a0*/  ISETP.GE.U32.AND P5, PT, R22, 0x7fffff2d, PT ;  /* 0x7fffff2d1600780c */ /* 0x000fe20003fa6070 */
[----:B------:R-:W-:-:S05]  /*55b0*/  VIADD R22, R12, 0xffffffa4 ;  /* 0xffffffa40c167836 */ /* 0x000fca0000000000 */
[----:B------:R-:W-:Y:S02]  /*55c0*/  ISETP.GE.U32.AND P3, PT, R22, 0x7fffff25, PT ;  /* 0x7fffff251600780c */ /* 0x000fe40003f66070 */
[----:B------:R-:W-:Y:S01]  /*55d0*/  PRMT R22, RZ, 0x7610, R22 ;  /* 0x00007610ff167816 */ /* 0x000fe20000000016 */
[----:B---3--:R-:W-:Y:S04]  /*55e0*/  STL [R1+0xb80], R126 ;  /* 0x000b807e01007387 */ /* 0x008fe80000100800 */
[----:B------:R0:W-:Y:S04]  /*55f0*/  STL [R1+0x594], R114 ;  /* 0x0005947201007387 */ /* 0x0001e80000100800 */
[----:B------:R1:W-:Y:S04]  /*5600*/  STL [R1+0x590], R19 ;  /* 0x0005901301007387 */ /* 0x0003e80000100800 */
[----:B------:R-:W-:Y:S04]  /*5610*/  STL [R1+0x5d4], R152 ;  /* 0x0005d49801007387 */ /* 0x000fe80000100800 */
[----:B0-----:R-:W3:Y:S01]  /*5620*/  LDL.LU R114, [R1+0xc04] ;  /* 0x000c040001727983 */ /* 0x001ee20000300800 */
[----:B-1----:R-:W-:-:S03]  /*5630*/  @!P2 IMAD.MOV.U32 R19, RZ, RZ, R20 ;  /* 0x000000ffff13a224 */ /* 0x002fc600078e0014 */
[----:B------:R-:W-:Y:S04]  /*5640*/  STL [R1+0x5d0], R20 ;  /* 0x0005d01401007387 */ /* 0x000fe80000100800 */
[----:B----4-:R0:W-:Y:S04]  /*5650*/  STL [R1+0x3ac], R153 ;  /* 0x0003ac9901007387 */ /* 0x0101e80000100800 */
[----:B------:R1:W4:Y:S01]  /*5660*/  @!P2 LDG.E.U8 R125, desc[UR18][R18.64] ;  /* 0x00000012127da981 */ /* 0x000322000c1e1100 */
[----:B0-----:R-:W-:Y:S02]  /*5670*/  IMAD.MOV.U32 R153, RZ, RZ, R159 ;  /* 0x000000ffff997224 */ /* 0x001fe400078e009f */
[----:B------:R-:W-:-:S02]  /*5680*/  IMAD.MOV.U32 R159, RZ, RZ, R108 ;  /* 0x000000ffff9f7224 */ /* 0x000fc400078e006c */
[----:B------:R-:W-:Y:S01]  /*5690*/  IMAD.MOV.U32 R108, RZ, RZ, R113 ;  /* 0x000000ffff6c7224 */ /* 0x000fe200078e0071 */
[----:B------:R-:W-:Y:S01]  /*56a0*/  IADD3 R113, P6, PT, R21, R2, RZ ;  /* 0x0000000215717210 */ /* 0x000fe20007fde0ff */
[----:B-1----:R-:W-:-:S03]  /*56b0*/  VIADD R18, R12, 0xffffff9c ;  /* 0xffffff9c0c127836 */ /* 0x002fc60000000000 */
[----:B------:R-:W-:Y:S02]  /*56c0*/  LEA.HI.X.SX32 R19, R21, R3, 0x1, P6 ;  /* 0x0000000315137211 */ /* 0x000fe400030f0eff */
[----:B------:R-:W-:Y:S01]  /*56d0*/  ISETP.GE.U32.AND P2, PT, R18, 0x7fffff1d, PT ;  /* 0x7fffff1d1200780c */ /* 0x000fe20003f46070 */
[----:B------:R-:W-:-:S05]  /*56e0*/  @!P0 IMAD.MOV.U32 R18, RZ, RZ, R113 ;  /* 0x000000ffff128224 */ /* 0x000fca00078e0071 */
[----:B------:R0:W2:Y:S01]  /*56f0*/  @!P0 LDG.E.U8 R22, desc[UR18][R18.64] ;  /* 0x0000001212168981 */ /* 0x0000a2000c1e1100 */
[----:B------:R-:W-:Y:S02]  /*5700*/  IMAD R20, R36, 0x4b, RZ ;  /* 0x0000004b24147824 */ /* 0x000fe400078e02ff */
[----:B------:R-:W-:-:S03]  /*5710*/  VIADD R21, R12, 0xffffff94 ;  /* 0xffffff940c157836 */ /* 0x000fc60000000000 */
[----:B------:R-:W-:Y:S02]  /*5720*/  IADD3 R152, P6, PT, R20, R2, RZ ;  /* 0x0000000214987210 */ /* 0x000fe40007fde0ff */
[----:B------:R-:W-:Y:S01]  /*5730*/  ISETP.GE.U32.AND P0, PT, R21, 0x7fffff15, PT ;  /* 0x7fffff151500780c */ /* 0x000fe20003f06070 */
[----:B------:R-:W-:Y:S01]  /*5740*/  IMAD R21, R36, 0x53, RZ ;  /* 0x0000005324157824 */ /* 0x000fe200078e02ff */
[----:B------:R-:W-:Y:S01]  /*5750*/  PRMT R4, RZ, 0x7610, R4 ;  /* 0x00007610ff047816 */ /* 0x000fe20000000004 */
[----:B0-----:R-:W-:Y:S01]  /*5760*/  @!P4 IMAD.MOV.U32 R18, RZ, RZ, R152 ;  /* 0x000000ffff12c224 */ /* 0x001fe200078e0098 */
[----:B------:R-:W-:Y:S01]  /*5770*/  PRMT R151, RZ, 0x7610, R151 ;  /* 0x00007610ff977816 */ /* 0x000fe20000000097 */
[----:B----4-:R-:W-:Y:S04]  /*5780*/  STL [R1+0xb88], R125 ;  /* 0x000b887d01007387 */ /* 0x010fe80000100800 */
[----:B------:R-:W-:Y:S04]  /*5790*/  STL [R1+0x614], R113 ;  /* 0x0006147101007387 */ /* 0x000fe80000100800 */
[----:B------:R0:W-:Y:S04]  /*57a0*/  STL [R1+0x610], R19 ;  /* 0x0006101301007387 */ /* 0x0001e80000100800 */
[----:B------:R-:W-:Y:S01]  /*57b0*/  STL [R1+0x654], R152 ;  /* 0x0006549801007387 */ /* 0x000fe20000100800 */
[----:B0-----:R-:W-:-:S02]  /*57c0*/  LEA.HI.X.SX32 R19, R20, R3, 0x1, P6 ;  /* 0x0000000314137211 */ /* 0x001fc400030f0eff */
[----:B------:R-:W-:-:S03]  /*57d0*/  IADD3 R113, P6, PT, R21, R2, RZ ;  /* 0x0000000215717210 */ /* 0x000fc60007fde0ff */
[----:B------:R0:W4:Y:S04]  /*57e0*/  @!P4 LDG.E.U8 R4, desc[UR18][R18.64] ;  /* 0x000000121204c981 */ /* 0x000128000c1e1100 */
[----:B--2---:R-:W-:Y:S04]  /*57f0*/  STL [R1+0x37c], R22 ;  /* 0x00037c1601007387 */ /* 0x004fe80000100800 */
[----:B------:R1:W-:Y:S01]  /*5800*/  STL [R1+0x650], R19 ;  /* 0x0006501301007387 */ /* 0x0003e20000100800 */
[----:B0-----:R-:W-:Y:S01]  /*5810*/  @!P5 IMAD.MOV.U32 R18, RZ, RZ, R113 ;  /* 0x000000ffff12d224 */ /* 0x001fe200078e0071 */
[----:B-1----:R-:W-:-:S05]  /*5820*/  LEA.HI.X.SX32 R19, R21, R3, 0x1, P6 ;  /* 0x0000000315137211 */ /* 0x002fca00030f0eff */
[----:B------:R0:W2:Y:S01]  /*5830*/  @!P5 LDG.E.U8 R151, desc[UR18][R18.64] ;  /* 0x000000121297d981 */ /* 0x0000a2000c1e1100 */
[----:B------:R-:W-:Y:S02]  /*5840*/  IMAD R20, R36, 0x5b, RZ ;  /* 0x0000005b24147824 */ /* 0x000fe400078e02ff */
[----:B------:R-:W-:Y:S02]  /*5850*/  IMAD.MOV.U32 R152, RZ, RZ, R159 ;  /* 0x000000ffff987224 */ /* 0x000fe400078e009f */
[----:B------:R-:W-:Y:S01]  /*5860*/  IMAD.MOV.U32 R159, RZ, RZ, R109 ;  /* 0x000000ffff9f7224 */ /* 0x000fe200078e006d */
[C---:B------:R-:W-:Y:S01]  /*5870*/  IADD3 R109, P6, PT, R20.reuse, R2, RZ ;  /* 0x00000002146d7210 */ /* 0x040fe20007fde0ff */
[----:B------:R1:W-:Y:S03]  /*5880*/  STL [R1+0x694], R113 ;  /* 0x0006947101007387 */ /* 0x0003e60000100800 */
[----:B------:R-:W-:Y:S01]  /*5890*/  LEA.HI.X.SX32 R20, R20, R3, 0x1, P6 ;  /* 0x0000000314147211 */ /* 0x000fe200030f0eff */
[----:B------:R-:W-:Y:S01]  /*58a0*/  VIADD R22, R12, 0xffffff8c ;  /* 0xffffff8c0c167836 */ /* 0x000fe20000000000 */
[----:B------:R-:W-:Y:S01]  /*58b0*/  PRMT R148, RZ, 0x7610, R148 ;  /* 0x00007610ff947816 */ /* 0x000fe20000000094 */
[----:B0-----:R-:W-:-:S02]  /*58c0*/  @!P3 IMAD.MOV.U32 R18, RZ, RZ, R109 ;  /* 0x000000ffff12b224 */ /* 0x001fc400078e006d */
[----:B------:R-:W-:Y:S01]  /*58d0*/  IMAD R21, R36, 0x63, RZ ;  /* 0x0000006324157824 */ /* 0x000fe200078e02ff */
[----:B------:R-:W-:Y:S01]  /*58e0*/  ISETP.GE.U32.AND P4, PT, R22, 0x7fffff0d, PT ;  /* 0x7fffff0d1600780c */ /* 0x000fe20003f86070 */
[----:B------:R-:W-:-:S05]  /*58f0*/  VIADD R22, R12, 0xffffff84 ;  /* 0xffffff840c167836 */ /* 0x000fca0000000000 */
[----:B------:R-:W-:Y:S02]  /*5900*/  ISETP.GE.U32.AND P5, PT, R22, 0x7fffff05, PT ;  /* 0x7fffff051600780c */ /* 0x000fe40003fa6070 */
[----:B------:R-:W-:Y:S01]  /*5910*/  PRMT R22, RZ, 0x7610, R22 ;  /* 0x00007610ff167816 */ /* 0x000fe20000000016 */
[----:B----4-:R-:W-:Y:S04]  /*5920*/  STL [R1+0xb8c], R4 ;  /* 0x000b8c0401007387 */ /* 0x010fe80000100800 */
[----:B------:R0:W-:Y:S04]  /*5930*/  STL [R1+0x690], R19 ;  /* 0x0006901301007387 */ /* 0x0001e80000100800 */
[----:B------:R-:W-:Y:S04]  /*5940*/  STL [R1+0x6cc], R109 ;  /* 0x0006cc6d01007387 */ /* 0x000fe80000100800 */
[----:B-1----:R-:W4:Y:S01]  /*5950*/  LDL.LU R113, [R1+0xc00] ;  /* 0x000c000001717983 */ /* 0x002f220000300800 */
[----:B0-----:R-:W-:-:S03]  /*5960*/  @!P3 IMAD.MOV.U32 R19, RZ, RZ, R20 ;  /* 0x000000ffff13b224 */ /* 0x001fc600078e0014 */
[----:B------:R0:W-:Y:S04]  /*5970*/  STL [R1+0x6c8], R20 ;  /* 0x0006c81401007387 */ /* 0x0001e80000100800 */
[----:B------:R1:W3:Y:S04]  /*5980*/  @!P3 LDG.E.U8 R148, desc[UR18][R18.64] ;  /* 0x000000121294b981 */ /* 0x0002e8000c1e1100 */
[----:B--2---:R2:W-:Y:S01]  /*5990*/  STL [R1+0x370], R151 ;  /* 0x0003709701007387 */ /* 0x0045e20000100800 */
[----:B0-----:R-:W-:-:S03]  /*59a0*/  IMAD R20, R36, 0x6b, RZ ;  /* 0x0000006b24147824 */ /* 0x001fc600078e02ff */
[----:B------:R-:W4:Y:S01]  /*59b0*/  LDL.LU R109, [R1+0xbfc] ;  /* 0x000bfc00016d7983 */ /* 0x000f220000300800 */
[----:B-1----:R-:W-:Y:S01]  /*59c0*/  VIADD R18, R12, 0xfffffffb ;  /* 0xfffffffb0c127836 */ /* 0x002fe20000000000 */
[----:B--2---:R-:W-:-:S04]  /*59d0*/  IADD3 R151, P6, PT, R21, R2, RZ ;  /* 0x0000000215977210 */ /* 0x004fc80007fde0ff */
[----:B------:R-:W-:Y:S02]  /*59e0*/  ISETP.GE.U32.AND P3, PT, R18, 0x7fffff7c, PT ;  /* 0x7fffff7c1200780c */ /* 0x000fe40003f66070 */
[----:B------:R-:W-:Y:S01]  /*59f0*/  LEA.HI.X.SX32 R19, R21, R3, 0x1, P6 ;  /* 0x0000000315137211 */ /* 0x000fe200030f0eff */
[----:B------:R-:W-:-:S05]  /*5a00*/  @!P2 IMAD.MOV.U32 R18, RZ, RZ, R151 ;  /* 0x000000ffff12a224 */ /* 0x000fca00078e0097 */
[----:B------:R0:W2:Y:S04]  /*5a10*/  @!P2 LDG.E.U8 R22, desc[UR18][R18.64] ;  /* 0x000000121216a981 */ /* 0x0000a8000c1e1100 */
[----:B------:R-:W-:Y:S04]  /*5a20*/  STL [R1+0x704], R151 ;  /* 0x0007049701007387 */ /* 0x000fe80000100800 */
[----:B------:R-:W-:Y:S01]  /*5a30*/  STL [R1+0x700], R19 ;  /* 0x0007001301007387 */ /* 0x000fe20000100800 */
[----:B------:R-:W-:-:S03]  /*5a40*/  PRMT R147, RZ, 0x7610, R147 ;  /* 0x00007610ff937816 */ /* 0x000fc60000000093 */
[----:B---3--:R1:W-:Y:S02]  /*5a50*/  STL [R1+0x3a4], R148 ;  /* 0x0003a49401007387 */ /* 0x0083e40000100800 */
[----:B-1----:R-:W-:-:S04]  /*5a60*/  IADD3 R148, P6, PT, R20, R2, RZ ;  /* 0x0000000214947210 */ /* 0x002fc80007fde0ff */
[----:B0-----:R-:W-:Y:S01]  /*5a70*/  LEA.HI.X.SX32 R18, R20, R3, 0x1, P6 ;  /* 0x0000000314127211 */ /* 0x001fe200030f0eff */
[----:B------:R-:W-:Y:S04]  /*5a80*/  STL [R1+0x73c], R148 ;  /* 0x00073c9401007387 */ /* 0x000fe80000100800 */
[----:B------:R-:W-:Y:S01]  /*5a90*/  @!P0 IMAD.MOV.U32 R19, RZ, RZ, R18 ;  /* 0x000000ffff138224 */ /* 0x000fe200078e0012 */
[----:B--2---:R-:W-:Y:S04]  /*5aa0*/  STL [R1+0x33c], R22 ;  /* 0x00033c1601007387 */ /* 0x004fe80000100800 */
[----:B------:R0:W-:Y:S02]  /*5ab0*/  STL [R1+0x738], R18 ;  /* 0x0007381201007387 */ /* 0x0001e40000100800 */
[----:B0-----:R-:W-:-:S05]  /*5ac0*/  @!P0 IMAD.MOV.U32 R18, RZ, RZ, R148 ;  /* 0x000000ffff128224 */ /* 0x001fca00078e0094 */
[----:B------:R0:W2:Y:S01]  /*5ad0*/  @!P0 LDG.E.U8 R147, desc[UR18][R18.64] ;  /* 0x0000001212938981 */ /* 0x0000a2000c1e1100 */
[----:B------:R-:W-:-:S05]  /*5ae0*/  VIADD R21, R12, 0xfffffff3 ;  /* 0xfffffff30c157836 */ /* 0x000fca0000000000 */
[----:B------:R-:W-:Y:S01]  /*5af0*/  ISETP.GE.U32.AND P2, PT, R21, 0x7fffff74, PT ;  /* 0x7fffff741500780c */ /* 0x000fe20003f46070 */
[C---:B------:R-:W-:Y:S02]  /*5b00*/  IMAD R21, R36.reuse, 0x73, RZ ;  /* 0x0000007324157824 */ /* 0x040fe400078e02ff */
[----:B------:R-:W-:-:S03]  /*5b10*/  IMAD R20, R36, 0x7b, RZ ;  /* 0x0000007b24147824 */ /* 0x000fc600078e02ff */
[C---:B------:R-:W-:Y:S02]  /*5b20*/  IADD3 R151, P6, PT, R21.reuse, R2, RZ ;  /* 0x0000000215977210 */ /* 0x040fe40007fde0ff */
[----:B------:R-:W-:Y:S02]  /*5b30*/  PRMT R149, RZ, 0x7610, R149 ;  /* 0x00007610ff957816 */ /* 0x000fe40000000095 */
[----:B0-----:R-:W-:Y:S01]  /*5b40*/  LEA.HI.X.SX32 R19, R21, R3, 0x1, P6 ;  /* 0x0000000315137211 */ /* 0x001fe200030f0eff */
[----:B------:R-:W-:Y:S01]  /*5b50*/  STL [R1+0x774], R151 ;  /* 0x0007749701007387 */ /* 0x000fe20000100800 */
[----:B------:R-:W-:Y:S02]  /*5b60*/  @!P4 IMAD.MOV.U32 R18, RZ, RZ, R151 ;  /* 0x000000ffff12c224 */ /* 0x000fe400078e0097 */
[C---:B------:R-:W-:Y:S02]  /*5b70*/  VIADD R21, R12.reuse, 0xffffffe3 ;  /* 0xffffffe30c157836 */ /* 0x040fe40000000000 */
[----:B------:R-:W-:Y:S01]  /*5b80*/  VIADD R22, R12, 0xffffffeb ;  /* 0xffffffeb0c167836 */ /* 0x000fe20000000000 */
[----:B------:R0:W3:Y:S01]  /*5b90*/  @!P4 LDG.E.U8 R149, desc[UR18][R18.64] ;  /* 0x000000121295c981 */ /* 0x0000e2000c1e1100 */
[----:B------:R-:W-:-:S02]  /*5ba0*/  PRMT R145, RZ, 0x7610, R145 ;  /* 0x00007610ff917816 */ /* 0x000fc40000000091 */
[----:B------:R-:W-:Y:S02]  /*5bb0*/  ISETP.GE.U32.AND P4, PT, R21, 0x7fffff64, PT ;  /* 0x7fffff641500780c */ /* 0x000fe40003f86070 */
[----:B------:R-:W-:Y:S01]  /*5bc0*/  ISETP.GE.U32.AND P0, PT, R22, 0x7fffff6c, PT ;  /* 0x7fffff6c1600780c */ /* 0x000fe20003f06070 */
[----:B------:R-:W-:Y:S01]  /*5bd0*/  IMAD.SHL.U32 R22, R36, 0x4, RZ ;  /* 0x0000000424167824 */ /* 0x000fe200078e00ff */
[----:B------:R-:W-:Y:S01]  /*5be0*/  PRMT R144, RZ, 0x7610, R144 ;  /* 0x00007610ff907816 */ /* 0x000fe20000000090 */
[----:B--2---:R1:W-:Y:S02]  /*5bf0*/  STL [R1+0x32c], R147 ;  /* 0x00032c9301007387 */ /* 0x0043e40000100800 */
[----:B-1----:R-:W-:-:S04]  /*5c00*/  IADD3 R147, P6, PT, R20, R2, RZ ;  /* 0x0000000214937210 */ /* 0x002fc80007fde0ff */
[----:B------:R-:W-:Y:S01]  /*5c10*/  LEA.HI.X.SX32 R148, R20, R3, 0x1, P6 ;  /* 0x0000000314947211 */ /* 0x000fe200030f0eff */
[----:B------:R-:W-:-:S04]  /*5c20*/  @!P5 IMAD.MOV.U32 R20, RZ, RZ, R147 ;  /* 0x000000ffff14d224 */ /* 0x000fc800078e0093 */
[----:B------:R-:W-:Y:S01]  /*5c30*/  @!P5 IMAD.MOV.U32 R21, RZ, RZ, R148 ;  /* 0x000000ffff15d224 */ /* 0x000fe200078e0094 */
[----:B0-----:R-:W-:-:S04]  /*5c40*/  IADD3 R18, P6, PT, R22, R2, RZ ;  /* 0x0000000216127210 */ /* 0x001fc80007fde0ff */
[----:B------:R0:W2:Y:S04]  /*5c50*/  @!P5 LDG.E.U8 R145, desc[UR18][R20.64] ;  /* 0x000000121491d981 */ /* 0x0000a8000c1e1100 */
[----:B------:R1:W-:Y:S01]  /*5c60*/  STL [R1+0x770], R19 ;  /* 0x0007701301007387 */ /* 0x0003e20000100800 */
[----:B0-----:R-:W-:Y:S02]  /*5c70*/  VIADD R20, R12, 0xffffffdb ;  /* 0xffffffdb0c147836 */ /* 0x001fe40000000000 */
[----:B------:R-:W-:Y:S01]  /*5c80*/  IMAD R21, R36, 0xc, RZ ;  /* 0x0000000c24157824 */ /* 0x000fe200078e02ff */
[----:B-1----:R-:W-:Y:S02]  /*5c90*/  LEA.HI.X.SX32 R19, R22, R3, 0x1, P6 ;  /* 0x0000000316137211 */ /* 0x002fe400030f0eff */
[----:B------:R-:W-:-:S02]  /*5ca0*/  ISETP.GE.U32.AND P5, PT, R20, 0x7fffff5c, PT ;  /* 0x7fffff5c1400780c */ /* 0x000fc40003fa6070 */
[C---:B------:R-:W-:Y:S01]  /*5cb0*/  IADD3 R20, P6, PT, R21.reuse, R2, RZ ;  /* 0x0000000215147210 */ /* 0x040fe20007fde0ff */
[----:B------:R-:W2:Y:S03]  /*5cc0*/  @!P3 LDG.E.U8 R23, desc[UR18][R18.64] ;  /* 0x000000121217b981 */ /* 0x000ea6000c1e1100 */
[----:B------:R-:W-:-:S05]  /*5cd0*/  LEA.HI.X.SX32 R21, R21, R3, 0x1, P6 ;  /* 0x0000000315157211 */ /* 0x000fca00030f0eff */
[----:B------:R-:W4:Y:S01]  /*5ce0*/  @!P2 LDG.E.U8 R144, desc[UR18][R20.64] ;  /* 0x000000121490a981 */ /* 0x000f22000c1e1100 */
[----:B------:R-:W-:-:S03]  /*5cf0*/  VIADD R22, R12, 0xffffffd3 ;  /* 0xffffffd30c167836 */ /* 0x000fc60000000000 */
[----:B------:R-:W-:Y:S04]  /*5d00*/  STL [R1+0x7ac], R147 ;  /* 0x0007ac9301007387 */ /* 0x000fe80000100800 */
[----:B------:R-:W-:Y:S04]  /*5d10*/  STL [R1+0x7a8], R148 ;  /* 0x0007a89401007387 */ /* 0x000fe80000100800 */
[----:B---3--:R0:W-:Y:S01]  /*5d20*/  STL [R1+0x324], R149 ;  /* 0x0003249501007387 */ /* 0x0081e20000100800 */
[----:B------:R-:W-:Y:S01]  /*5d30*/  IMAD.MOV.U32 R151, RZ, RZ, R156 ;  /* 0x000000ffff977224 */ /* 0x000fe200078e009c */
[----:B------:R-:W-:-:S02]  /*5d40*/  ISETP.GE.U32.AND P3, PT, R22, 0x7fffff54, PT ;  /* 0x7fffff541600780c */ /* 0x000fc40003f66070 */
[----:B------:R-:W-:Y:S01]  /*5d50*/  STL [R1+0xa34], R18 ;  /* 0x000a341201007387 */ /* 0x000fe20000100800 */
[----:B0-----:R-:W-:Y:S02]  /*5d60*/  IMAD.MOV.U32 R149, RZ, RZ, R150 ;  /* 0x000000ffff957224 */ /* 0x001fe400078e0096 */
[C---:B------:R-:W-:Y:S01]  /*5d70*/  IMAD R150, R36.reuse, 0x14, RZ ;  /* 0x0000001424967824 */ /* 0x040fe200078e02ff */
[----:B------:R-:W-:Y:S01]  /*5d80*/  STL [R1+0xa30], R19 ;  /* 0x000a301301007387 */ /* 0x000fe20000100800 */
[----:B------:R-:W-:-:S03]  /*5d90*/  IMAD R22, R36, 0x1c, RZ ;  /* 0x0000001c24167824 */ /* 0x000fc600078e02ff */
[----:B------:R-:W-:-:S04]  /*5da0*/  IADD3 R156, P6, PT, R150, R2, RZ ;  /* 0x00000002969c7210 */ /* 0x000fc80007fde0ff */
[----:B------:R-:W-:Y:S01]  /*5db0*/  LEA.HI.X.SX32 R150, R150, R3, 0x1, P6 ;  /* 0x0000000396967211 */ /* 0x000fe200030f0eff */
[----:B------:R-:W-:Y:S01]  /*5dc0*/  IMAD.MOV.U32 R148, RZ, RZ, R108 ;  /* 0x000000ffff947224 */ /* 0x000fe200078e006c */
[----:B------:R-:W-:Y:S02]  /*5dd0*/  PRMT R29, RZ, 0x7610, R29 ;  /* 0x00007610ff1d7816 */ /* 0x000fe4000000001d */
[----:B------:R-:W-:Y:S01]  /*5de0*/  PRMT R143, RZ, 0x7610, R143 ;  /* 0x00007610ff8f7816 */ /* 0x000fe2000000008f */
[----:B--2---:R0:W-:Y:S04]  /*5df0*/  STL [R1+0x2f8], R23 ;  /* 0x0002f81701007387 */ /* 0x0041e80000100800 */
[----:B------:R-:W-:Y:S04]  /*5e00*/  STL [R1+0x300], R145 ;  /* 0x0003009101007387 */ /* 0x000fe80000100800 */
[----:B------:R-:W-:Y:S04]  /*5e10*/  STL [R1+0xa3c], R20 ;  /* 0x000a3c1401007387 */ /* 0x000fe80000100800 */
[----:B------:R-:W-:Y:S01]  /*5e20*/  STL [R1+0xa38], R21 ;  /* 0x000a381501007387 */ /* 0x000fe20000100800 */
[----:B0-----:R-:W-:-:S03]  /*5e30*/  VIADD R23, R12, 0xffffffcb ;  /* 0xffffffcb0c177836 */ /* 0x001fc60000000000 */
[----:B----4-:R0:W-:Y:S02]  /*5e40*/  STL [R1+0x2ec], R144 ;  /* 0x0002ec9001007387 */ /* 0x0101e40000100800 */
[----:B------:R-:W-:Y:S01]  /*5e50*/  ISETP.GE.U32.AND P2, PT, R23, 0x7fffff4c, PT ;  /* 0x7fffff4c1700780c */ /* 0x000fe20003f46070 */
[----:B------:R-:W-:Y:S01]  /*5e60*/  @!P0 IMAD.MOV.U32 R23, RZ, RZ, R150 ;  /* 0x000000ffff178224 */ /* 0x000fe200078e0096 */
[----:B0-----:R-:W-:-:S04]  /*5e70*/  IADD3 R144, P6, PT, R22, R2, RZ ;  /* 0x0000000216907210 */ /* 0x001fc80007fde0ff */
[----:B------:R-:W-:Y:S01]  /*5e80*/  LEA.HI.X.SX32 R108, R22, R3, 0x1, P6 ;  /* 0x00000003166c7211 */ /* 0x000fe200030f0eff */
[----:B------:R-:W-:Y:S01]  /*5e90*/  STL [R1+0xac], R144 ;  /* 0x0000ac9001007387 */ /* 0x000fe20000100800 */
[----:B------:R-:W-:-:S03]  /*5ea0*/  @!P0 IMAD.MOV.U32 R22, RZ, RZ, R156 ;  /* 0x000000ffff168224 */ /* 0x000fc600078e009c */
[----:B------:R0:W-:Y:S04]  /*5eb0*/  STL [R1+0xa44], R156 ;  /* 0x000a449c01007387 */ /* 0x0001e80000100800 */
[----:B------:R1:W2:Y:S01]  /*5ec0*/  @!P0 LDG.E.U8 R29, desc[UR18][R22.64] ;  /* 0x00000012161d8981 */ /* 0x0002a2000c1e1100 */
[----:B0-----:R-:W-:Y:S02]  /*5ed0*/  IMAD.MOV.U32 R156, RZ, RZ, R108 ;  /* 0x000000ffff9c7224 */ /* 0x001fe400078e006c */
[----:B-1----:R-:W-:Y:S02]  /*5ee0*/  @!P4 IMAD.MOV.U32 R22, RZ, RZ, R144 ;  /* 0x000000ffff16c224 */ /* 0x002fe400078e0090 */
[----:B------:R-:W-:-:S05]  /*5ef0*/  @!P4 IMAD.MOV.U32 R23, RZ, RZ, R156 ;  /* 0x000000ffff17c224 */ /* 0x000fca00078e009c */
[----:B------:R0:W3:Y:S01]  /*5f00*/  @!P4 LDG.E.U8 R143, desc[UR18][R22.64] ;  /* 0x00000012168fc981 */ /* 0x0000e2000c1e1100 */
[----:B------:R-:W-:Y:S02]  /*5f10*/  IMAD.MOV.U32 R147, RZ, RZ, R25 ;  /* 0x000000ffff937224 */ /* 0x000fe400078e0019 */
[----:B------:R-:W-:Y:S01]  /*5f20*/  IMAD R25, R36, 0x24, RZ ;  /* 0x0000002424197824 */ /* 0x000fe200078e02ff */
[----:B------:R1:W-:Y:S01]  /*5f30*/  STL [R1+0xa8], R108 ;  /* 0x0000a86c01007387 */ /* 0x0003e20000100800 */
[----:B------:R-:W-:Y:S02]  /*5f40*/  IMAD.MOV.U32 R145, RZ, RZ, R24 ;  /* 0x000000ffff917224 */ /* 0x000fe400078e0018 */
[C---:B------:R-:W-:Y:S01]  /*5f50*/  VIADD R24, R12.reuse, 0xffffffc3 ;  /* 0xffffffc30c187836 */ /* 0x040fe20000000000 */
[----:B-1----:R-:W4:Y:S04]  /*5f60*/  LDL.LU R108, [R1+0xbf8] ;  /* 0x000bf800016c7983 */ /* 0x002f280000300800 */
[----:B------:R1:W-:Y:S01]  /*5f70*/  STL [R1+0xa40], R150 ;  /* 0x000a409601007387 */ /* 0x0003e20000100800 */
[----:B0-----:R-:W-:Y:S01]  /*5f80*/  VIADD R22, R12, 0xffffffbb ;  /* 0xffffffbb0c167836 */ /* 0x001fe20000000000 */
[----:B------:R-:W-:Y:S01]  /*5f90*/  ISETP.GE.U32.AND P0, PT, R24, 0x7fffff44, PT ;  /* 0x7fffff441800780c */ /* 0x000fe20003f06070 */
[----:B------:R-:W-:Y:S01]  /*5fa0*/  IMAD R24, R36, 0x2c, RZ ;  /* 0x0000002c24187824 */ /* 0x000fe200078e02ff */
[----:B-1----:R-:W-:-:S04]  /*5fb0*/  IADD3 R150, P6, PT, R25, R2, RZ ;  /* 0x0000000219967210 */ /* 0x002fc80007fde0ff */
[----:B------:R-:W-:Y:S02]  /*5fc0*/  LEA.HI.X.SX32 R23, R25, R3, 0x1, P6 ;  /* 0x0000000319177211 */ /* 0x000fe400030f0eff */
[----:B------:R-:W-:Y:S02]  /*5fd0*/  PRMT R146, RZ, 0x7610, R146 ;  /* 0x00007610ff927816 */ /* 0x000fe40000000092 */
[----:B------:R-:W-:Y:S01]  /*5fe0*/  ISETP.GE.U32.AND P4, PT, R22, 0x7fffff3c, PT ;  /* 0x7fffff3c1600780c */ /* 0x000fe20003f86070 */
[----:B------:R-:W-:-:S05]  /*5ff0*/  @!P5 IMAD.MOV.U32 R22, RZ, RZ, R150 ;  /* 0x000000ffff16d224 */ /* 0x000fca00078e0096 */
[----:B------:R0:W4:Y:S01]  /*6000*/  @!P5 LDG.E.U8 R146, desc[UR18][R22.64] ;  /* 0x000000121692d981 */ /* 0x000122000c1e1100 */
[----:B------:R-:W-:-:S03]  /*6010*/  PRMT R142, RZ, 0x7610, R142 ;  /* 0x00007610ff8e7816 */ /* 0x000fc6000000008e */
[----:B--2---:R1:W-:Y:S04]  /*6020*/  STL [R1+0x2c0], R29 ;  /* 0x0002c01d01007387 */ /* 0x0043e80000100800 */
[----:B-1----:R-:W2:Y:S04]  /*6030*/  LDL.LU R29, [R1+0xbf4] ;  /* 0x000bf400011d7983 */ /* 0x002ea80000300800 */
[----:B------:R-:W-:Y:S04]  /*6040*/  STL [R1+0xec], R150 ;  /* 0x0000ec9601007387 */ /* 0x000fe80000100800 */
[----:B------:R-:W-:Y:S04]  /*6050*/  STL [R1+0xe8], R23 ;  /* 0x0000e81701007387 */ /* 0x000fe80000100800 */
[----:B---3--:R1:W-:Y:S02]  /*6060*/  STL [R1+0x2bc], R143 ;  /* 0x0002bc8f01007387 */ /* 0x0083e40000100800 */
[----:B-1----:R-:W-:-:S04]  /*6070*/  IADD3 R143, P6, PT, R24, R2, RZ ;  /* 0x00000002188f7210 */ /* 0x002fc80007fde0ff */
[----:B0-----:R-:W-:Y:S01]  /*6080*/  LEA.HI.X.SX32 R22, R24, R3, 0x1, P6 ;  /* 0x0000000318167211 */ /* 0x001fe200030f0eff */
[----:B------:R-:W-:Y:S04]  /*6090*/  STL [R1+0x55c], R143 ;  /* 0x00055c8f01007387 */ /* 0x000fe80000100800 */
[----:B------:R0:W-:Y:S01]  /*60a0*/  STL [R1+0x558], R22 ;  /* 0x0005581601007387 */ /* 0x0001e20000100800 */
[----:B------:R-:W-:Y:S02]  /*60b0*/  @!P3 IMAD.MOV.U32 R23, RZ, RZ, R22 ;  /* 0x000000ffff17b224 */ /* 0x000fe400078e0016 */
[----:B0-----:R-:W-:-:S05]  /*60c0*/  @!P3 IMAD.MOV.U32 R22, RZ, RZ, R143 ;  /* 0x000000ffff16b224 */ /* 0x001fca00078e008f */
[----:B------:R0:W3:Y:S01]  /*60d0*/  @!P3 LDG.E.U8 R142, desc[UR18][R22.64] ;  /* 0x00000012168eb981 */ /* 0x0000e2000c1e1100 */
[----:B------:R-:W-:-:S05]  /*60e0*/  VIADD R25, R12, 0xffffffb3 ;  /* 0xffffffb30c197836 */ /* 0x000fca0000000000 */
[----:B------:R-:W-:Y:S01]  /*60f0*/  ISETP.GE.U32.AND P5, PT, R25, 0x7fffff34, PT ;  /* 0x7fffff341900780c */ /* 0x000fe20003fa6070 */
[----:B------:R-:W-:Y:S01]  /*6100*/  IMAD R25, R36, 0x34, RZ ;  /* 0x0000003424197824 */ /* 0x000fe200078e02ff */
[----:B----4-:R1:W-:Y:S01]  /*6110*/  STL [R1+0x2b8], R146 ;  /* 0x0002b89201007387 */ /* 0x0103e20000100800 */
[----:B------:R-:W-:-:S03]  /*6120*/  PRMT R141, RZ, 0x7610, R141 ;  /* 0x00007610ff8d7816 */ /* 0x000fc6000000008d */
[----:B-1----:R-:W-:-:S04]  /*6130*/  IADD3 R146, P6, PT, R25, R2, RZ ;  /* 0x0000000219927210 */ /* 0x002fc80007fde0ff */
[----:B0-----:R-:W-:Y:S01]  /*6140*/  LEA.HI.X.SX32 R22, R25, R3, 0x1, P6 ;  /* 0x0000000319167211 */ /* 0x001fe200030f0eff */
[----:B------:R-:W-:Y:S04]  /*6150*/  STL [R1+0x59c], R146 ;  /* 0x00059c9201007387 */ /* 0x000fe80000100800 */
[----:B------:R-:W-:Y:S01]  /*6160*/  @!P2 IMAD.MOV.U32 R23, RZ, RZ, R22 ;  /* 0x000000ffff17a224 */ /* 0x000fe200078e0016 */
[----:B---3--:R-:W-:Y:S04]  /*6170*/  STL [R1+0x2b4], R142 ;  /* 0x0002b48e01007387 */ /* 0x008fe80000100800 */
[----:B------:R0:W-:Y:S02]  /*6180*/  STL [R1+0x598], R22 ;  /* 0x0005981601007387 */ /* 0x0001e40000100800 */
[----:B0-----:R-:W-:-:S05]  /*6190*/  @!P2 IMAD.MOV.U32 R22, RZ, RZ, R146 ;  /* 0x000000ffff16a224 */ /* 0x001fca00078e0092 */
[----:B------:R0:W3:Y:S01]  /*61a0*/  @!P2 LDG.E.U8 R141, desc[UR18][R22.64] ;  /* 0x00000012168da981 */ /* 0x0000e2000c1e1100 */
[----:B------:R-:W-:-:S05]  /*61b0*/  IMAD R24, R36, 0x3c, RZ ;  /* 0x0000003c24187824 */ /* 0x000fca00078e02ff */
[----:B------:R-:W-:Y:S01]  /*61c0*/  IADD3 R142, P6, PT, R24, R2, RZ ;  /* 0x00000002188e7210 */ /* 0x000fe20007fde0ff */
[----:B------:R-:W-:-:S03]  /*61d0*/  IMAD.MOV.U32 R144, RZ, RZ, R161 ;  /* 0x000000ffff907224 */ /* 0x000fc600078e00a1 */
[----:B------:R-:W-:Y:S01]  /*61e0*/  LEA.HI.X.SX32 R143, R24, R3, 0x1, P6 ;  /* 0x00000003188f7211 */ /* 0x000fe200030f0eff */
[----:B------:R-:W-:Y:S01]  /*61f0*/  IMAD.MOV.U32 R161, RZ, RZ, R26 ;  /* 0x000000ffffa17224 */ /* 0x000fe200078e001a */
[----:B------:R-:W-:Y:S01]  /*6200*/  PRMT R140, RZ, 0x7610, R140 ;  /* 0x00007610ff8c7816 */ /* 0x000fe2000000008c */
[----:B------:R-:W-:Y:S02]  /*6210*/  VIADD R26, R12, 0xffffffab ;  /* 0xffffffab0c1a7836 */ /* 0x000fe40000000000 */
[----:B0-----:R-:W-:Y:S02]  /*6220*/  @!P0 IMAD.MOV.U32 R22, RZ, RZ, R142 ;  /* 0x000000ffff168224 */ /* 0x001fe400078e008e */
[----:B------:R-:W-:Y:S02]  /*6230*/  @!P0 IMAD.MOV.U32 R23, RZ, RZ, R143 ;  /* 0x000000ffff178224 */ /* 0x000fe400078e008f */
[----:B------:R-:W-:Y:S01]  /*6240*/  IMAD R25, R36, 0x44, RZ ;  /* 0x0000004424197824 */ /* 0x000fe200078e02ff */
[----:B------:R-:W-:Y:S01]  /*6250*/  ISETP.GE.U32.AND P3, PT, R26, 0x7fffff2c, PT ;  /* 0x7fffff2c1a00780c */ /* 0x000fe20003f66070 */
[----:B------:R-:W-:Y:S01]  /*6260*/  STL [R1+0x5dc], R142 ;  /* 0x0005dc8e01007387 */ /* 0x000fe20000100800 */
[----:B------:R-:W-:-:S03]  /*6270*/  VIADD R26, R12, 0xffffffa3 ;  /* 0xffffffa30c1a7836 */ /* 0x000fc60000000000 */
[----:B------:R-:W-:Y:S04]  /*6280*/  STL [R1+0x5d8], R143 ;  /* 0x0005d88f01007387 */ /* 0x000fe80000100800 */
[----:B------:R0:W4:Y:S01]  /*6290*/  @!P0 LDG.E.U8 R140, desc[UR18][R22.64] ;  /* 0x00000012168c8981 */ /* 0x000122000c1e1100 */
[----:B------:R-:W-:Y:S02]  /*62a0*/  ISETP.GE.U32.AND P2, PT, R26, 0x7fffff24, PT ;  /* 0x7fffff241a00780c */ /* 0x000fe40003f46070 */
[----:B------:R-:W-:Y:S01]  /*62b0*/  PRMT R26, RZ, 0x7610, R26 ;  /* 0x00007610ff1a7816 */ /* 0x000fe2000000001a */
[----:B0-----:R-:W-:-:S05]  /*62c0*/  VIADD R22, R12, 0xffffff9b ;  /* 0xffffff9b0c167836 */ /* 0x001fca0000000000 */
[----:B------:R-:W-:Y:S01]  /*62d0*/  ISETP.GE.U32.AND P0, PT, R22, 0x7fffff1c, PT ;  /* 0x7fffff1c1600780c */ /* 0x000fe20003f06070 */
[----:B---3--:R0:W-:Y:S02]  /*62e0*/  STL [R1+0x2b0], R141 ;  /* 0x0002b08d01007387 */ /* 0x0081e40000100800 */
[----:B0-----:R-:W-:-:S04]  /*62f0*/  IADD3 R141, P6, PT, R25, R2, RZ ;  /* 0x00000002198d7210 */ /* 0x001fc80007fde0ff */
[----:B------:R-:W-:Y:S01]  /*6300*/  LEA.HI.X.SX32 R23, R25, R3, 0x1, P6 ;  /* 0x0000000319177211 */ /* 0x000fe200030f0eff */
[----:B------:R-:W-:-:S05]  /*6310*/  @!P4 IMAD.MOV.U32 R22, RZ, RZ, R141 ;  /* 0x000000ffff16c224 */ /* 0x000fca00078e008d */
[----:B------:R0:W3:Y:S01]  /*6320*/  @!P4 LDG.E.U8 R26, desc[UR18][R22.64] ;  /* 0x00000012161ac981 */ /* 0x0000e2000c1e1100 */
[----:B------:R-:W-:-:S03]  /*6330*/  IMAD R24, R36, 0x4c, RZ ;  /* 0x0000004c24187824 */ /* 0x000fc600078e02ff */
[----:B------:R-:W-:Y:S04]  /*6340*/  STL [R1+0x61c], R141 ;  /* 0x00061c8d01007387 */ /* 0x000fe80000100800 */
[----:B------:R-:W-:Y:S04]  /*6350*/  STL [R1+0x618], R23 ;  /* 0x0006181701007387 */ /* 0x000fe80000100800 */
[----:B----4-:R1:W-:Y:S01]  /*6360*/  STL [R1+0x2ac], R140 ;  /* 0x0002ac8c01007387 */ /* 0x0103e20000100800 */
[----:B------:R-:W-:Y:S02]  /*6370*/  PRMT R139, RZ, 0x7610, R139 ;  /* 0x00007610ff8b7816 */ /* 0x000fe4000000008b */
        /* <DEDUP_REMOVED lines=8> */
[----:B------:R-:W-:-:S05]  /*6400*/  VIADD R25, R12, 0xffffff93 ;  /* 0xffffff930c197836 */ /* 0x000fca0000000000 */
[----:B------:R-:W-:Y:S01]  /*6410*/  ISETP.GE.U32.AND P4, PT, R25, 0x7fffff14, PT ;  /* 0x7fffff141900780c */ /* 0x000fe20003f86070 */
[----:B------:R-:W-:-:S05]  /*6420*/  IMAD R25, R36, 0x54, RZ ;  /* 0x0000005424197824 */ /* 0x000fca00078e02ff */
[----:B------:R-:W-:Y:S01]  /*6430*/  IADD3 R141, P6, PT, R25, R2, RZ ;  /* 0x00000002198d7210 */ /* 0x000fe20007fde0ff */
[----:B------:R-:W-:-:S03]  /*6440*/  IMAD R24, R36, 0x5c, RZ ;  /* 0x0000005c24187824 */ /* 0x000fc600078e02ff */
[----:B------:R-:W-:Y:S01]  /*6450*/  LEA.HI.X.SX32 R142, R25, R3, 0x1, P6 ;  /* 0x00000003198e7211 */ /* 0x000fe200030f0eff */
[----:B------:R-:W-:Y:S01]  /*6460*/  STL [R1+0x69c], R141 ;  /* 0x00069c8d01007387 */ /* 0x000fe20000100800 */
[----:B------:R-:W-:Y:S01]  /*6470*/  PRMT R137, RZ, 0x7610, R137 ;  /* 0x00007610ff897816 */ /* 0x000fe20000000089 */
[----:B0-----:R-:W-:Y:S02]  /*6480*/  @!P3 IMAD.MOV.U32 R22, RZ, RZ, R141 ;  /* 0x000000ffff16b224 */ /* 0x001fe400078e008d */
[----:B------:R-:W-:-:S05]  /*6490*/  @!P3 IMAD.MOV.U32 R23, RZ, RZ, R142 ;  /* 0x000000ffff17b224 */ /* 0x000fca00078e008e */
[----:B------:R0:W4:Y:S01]  /*64a0*/  @!P3 LDG.E.U8 R137, desc[UR18][R22.64] ;  /* 0x000000121689b981 */ /* 0x000122000c1e1100 */
[----:B------:R-:W-:-:S03]  /*64b0*/  PRMT R138, RZ, 0x7610, R138 ;  /* 0x00007610ff8a7816 */ /* 0x000fc6000000008a */
[----:B---3--:R1:W-:Y:S02]  /*64c0*/  STL [R1+0x27c], R139 ;  /* 0x00027c8b01007387 */ /* 0x0083e40000100800 */
[----:B-1----:R-:W-:-:S04]  /*64d0*/  IADD3 R139, P6, PT, R24, R2, RZ ;  /* 0x00000002188b7210 */ /* 0x002fc80007fde0ff */
[----:B------:R-:W-:Y:S01]  /*64e0*/  LEA.HI.X.SX32 R140, R24, R3, 0x1, P6 ;  /* 0x00000003188c7211 */ /* 0x000fe200030f0eff */
[----:B0-----:R-:W-:-:S04]  /*64f0*/  @!P2 IMAD.MOV.U32 R22, RZ, RZ, R139 ;  /* 0x000000ffff16a224 */ /* 0x001fc800078e008b */
[----:B------:R-:W-:-:S05]  /*6500*/  @!P2 IMAD.MOV.U32 R23, RZ, RZ, R140 ;  /* 0x000000ffff17a224 */ /* 0x000fca00078e008c */
[----:B------:R0:W3:Y:S01]  /*6510*/  @!P2 LDG.E.U8 R138, desc[UR18][R22.64] ;  /* 0x00000012168aa981 */ /* 0x0000e2000c1e1100 */
[----:B------:R-:W-:-:S03]  /*6520*/  IMAD R25, R36, 0x64, RZ ;  /* 0x0000006424197824 */ /* 0x000fc600078e02ff */
[----:B------:R-:W-:Y:S04]  /*6530*/  STL [R1+0x698], R142 ;  /* 0x0006988e01007387 */ /* 0x000fe80000100800 */
[----:B------:R-:W-:Y:S01]  /*6540*/  STL [R1+0x6d4], R139 ;  /* 0x0006d48b01007387 */ /* 0x000fe20000100800 */
[----:B------:R-:W-:-:S03]  /*6550*/  VIADD R26, R12, 0xffffff8b ;  /* 0xffffff8b0c1a7836 */ /* 0x000fc60000000000 */
[----:B------:R-:W-:Y:S04]  /*6560*/  STL [R1+0x6d0], R140 ;  /* 0x0006d08c01007387 */ /* 0x000fe80000100800 */
[----:B----4-:R1:W-:Y:S01]  /*6570*/  STL [R1+0x278], R137 ;  /* 0x0002788901007387 */ /* 0x0103e20000100800 */
[----:B------:R-:W-:Y:S01]  /*6580*/  ISETP.GE.U32.AND P5, PT, R26, 0x7fffff0c, PT ;  /* 0x7fffff0c1a00780c */ /* 0x000fe20003fa6070 */
[----:B------:R-:W-:Y:S01]  /*6590*/  IMAD R24, R36, 0x6c, RZ ;  /* 0x0000006c24187824 */ /* 0x000fe200078e02ff */
[----:B-1----:R-:W-:Y:S01]  /*65a0*/  IADD3 R137, P6, PT, R25, R2, RZ ;  /* 0x0000000219897210 */ /* 0x002fe20007fde0ff */
[----:B------:R-:W-:-:S03]  /*65b0*/  VIADD R26, R12, 0xffffff83 ;  /* 0xffffff830c1a7836 */ /* 0x000fc60000000000 */
[----:B0-----:R-:W-:Y:S01]  /*65c0*/  LEA.HI.X.SX32 R23, R25, R3, 0x1, P6 ;  /* 0x0000000319177211 */ /* 0x001fe200030f0eff */
[----:B------:R-:W-:Y:S01]  /*65d0*/  STL [R1+0x70c], R137 ;  /* 0x00070c8901007387 */ /* 0x000fe20000100800 */
[----:B------:R-:W-:-:S03]  /*65e0*/  VIADD R22, R12, 0xfffffffa ;  /* 0xfffffffa0c167836 */ /* 0x000fc60000000000 */
[----:B------:R-:W-:Y:S01]  /*65f0*/  STL [R1+0x708], R23 ;  /* 0x0007081701007387 */ /* 0x000fe20000100800 */
[----:B------:R-:W-:Y:S02]  /*6600*/  ISETP.GE.U32.AND P3, PT, R26, 0x7fffff04, PT ;  /* 0x7fffff041a00780c */ /* 0x000fe40003f66070 */
[----:B------:R-:W-:Y:S02]  /*6610*/  PRMT R26, RZ, 0x7610, R26 ;  /* 0x00007610ff1a7816 */ /* 0x000fe4000000001a */
[----:B------:R-:W-:Y:S01]  /*6620*/  ISETP.GE.U32.AND P2, PT, R22, 0x7fffff7b, PT ;  /* 0x7fffff7b1600780c */ /* 0x000fe20003f46070 */
[----:B------:R-:W-:Y:S01]  /*6630*/  @!P0 IMAD.MOV.U32 R22, RZ, RZ, R137 ;  /* 0x000000ffff168224 */ /* 0x000fe200078e0089 */
[----:B------:R-:W-:-:S04]  /*6640*/  PRMT R135, RZ, 0x7610, R135 ;  /* 0x00007610ff877816 */ /* 0x000fc80000000087 */
[----:B------:R0:W4:Y:S04]  /*6650*/  @!P0 LDG.E.U8 R26, desc[UR18][R22.64] ;  /* 0x00000012161a8981 */ /* 0x000128000c1e1100 */
        /* <DEDUP_REMOVED lines=8> */
[C---:B------:R-:W-:Y:S02]  /*66e0*/  IMAD R25, R36.reuse, 0x74, RZ ;  /* 0x0000007424197824 */ /* 0x040fe400078e02ff */
[----:B------:R-:W-:-:S03]  /*66f0*/  IMAD R24, R36, 0x7c, RZ ;  /* 0x0000007c24187824 */ /* 0x000fc600078e02ff */
[CC--:B------:R-:W-:Y:S01]  /*6700*/  IADD3 R137, P6, PT, R25.reuse, R2.reuse, RZ ;  /* 0x0000000219897210 */ /* 0x0c0fe20007fde0ff */
[----:B------:R-:W-:Y:S02]  /*6710*/  IMAD.MOV.U32 R143, RZ, RZ, R154 ;  /* 0x000000ffff8f7224 */ /* 0x000fe400078e009a */
[----:B------:R-:W-:Y:S01]  /*6720*/  IMAD.MOV.U32 R154, RZ, RZ, R159 ;  /* 0x000000ffff9a7224 */ /* 0x000fe200078e009f */
[----:B0-----:R-:W-:Y:S01]  /*6730*/  LEA.HI.X.SX32 R22, R25, R3, 0x1, P6 ;  /* 0x0000000319167211 */ /* 0x001fe200030f0eff */
[----:B------:R-:W-:Y:S01]  /*6740*/  IMAD.MOV.U32 R159, RZ, RZ, R111 ;  /* 0x000000ffff9f7224 */ /* 0x000fe200078e006f */
[----:B------:R-:W-:Y:S01]  /*6750*/  STL [R1+0x744], R138 ;  /* 0x0007448a01007387 */ /* 0x000fe20000100800 */
[----:B------:R-:W-:-:S03]  /*6760*/  IADD3 R111, P6, PT, R24, R2, RZ ;  /* 0x00000002186f7210 */ /* 0x000fc60007fde0ff */
[----:B----4-:R-:W-:Y:S01]  /*6770*/  STL [R1+0x270], R26 ;  /* 0x0002701a01007387 */ /* 0x010fe20000100800 */
[----:B------:R-:W-:Y:S01]  /*6780*/  PRMT R136, RZ, 0x7610, R136 ;  /* 0x00007610ff887816 */ /* 0x000fe20000000088 */
[----:B------:R-:W-:Y:S02]  /*6790*/  @!P5 IMAD.MOV.U32 R23, RZ, RZ, R22 ;  /* 0x000000ffff17d224 */ /* 0x000fe400078e0016 */
[----:B------:R-:W-:Y:S01]  /*67a0*/  STL [R1+0x740], R139 ;  /* 0x0007408b01007387 */ /* 0x000fe20000100800 */
[----:B------:R-:W-:-:S03]  /*67b0*/  VIADD R25, R12, 0xffffffe2 ;  /* 0xffffffe20c197836 */ /* 0x000fc60000000000 */
[----:B------:R-:W-:Y:S04]  /*67c0*/  STL [R1+0x77c], R137 ;  /* 0x00077c8901007387 */ /* 0x000fe80000100800 */
[----:B------:R0:W-:Y:S04]  /*67d0*/  STL [R1+0x778], R22 ;  /* 0x0007781601007387 */ /* 0x0001e80000100800 */
[----:B------:R-:W-:Y:S01]  /*67e0*/  STL [R1+0x7b4], R111 ;  /* 0x0007b46f01007387 */ /* 0x000fe20000100800 */
[----:B0-----:R-:W-:-:S05]  /*67f0*/  @!P5 IMAD.MOV.U32 R22, RZ, RZ, R137 ;  /* 0x000000ffff16d224 */ /* 0x001fca00078e0089 */
[----:B------:R-:W4:Y:S01]  /*6800*/  @!P5 LDG.E.U8 R136, desc[UR18][R22.64] ;  /* 0x000000121688d981 */ /* 0x000f22000c1e1100 */
[----:B------:R-:W-:-:S03]  /*6810*/  ISETP.GE.U32.AND P5, PT, R25, 0x7fffff63, PT ;  /* 0x7fffff631900780c */ /* 0x000fc60003fa6070 */
[----:B---3--:R0:W-:Y:S02]  /*6820*/  STL [R1+0x26c], R135 ;  /* 0x00026c8701007387 */ /* 0x0081e40000100800 */
[----:B0-----:R-:W-:Y:S01]  /*6830*/  LEA.HI.X.SX32 R135, R24, R3, 0x1, P6 ;  /* 0x0000000318877211 */ /* 0x001fe200030f0eff */
[----:B------:R-:W-:-:S04]  /*6840*/  @!P3 IMAD.MOV.U32 R24, RZ, RZ, R111 ;  /* 0x000000ffff18b224 */ /* 0x000fc800078e006f */
[----:B------:R-:W-:-:S05]  /*6850*/  @!P3 IMAD.MOV.U32 R25, RZ, RZ, R135 ;  /* 0x000000ffff19b224 */ /* 0x000fca00078e0087 */
[----:B------:R0:W3:Y:S01]  /*6860*/  @!P3 LDG.E.U8 R110, desc[UR18][R24.64] ;  /* 0x00000012186eb981 */ /* 0x0000e2000c1e1100 */
[----:B------:R-:W-:-:S05]  /*6870*/  VIADD R26, R12, 0xffffffea ;  /* 0xffffffea0c1a7836 */ /* 0x000fca0000000000 */
[----:B------:R-:W-:Y:S01]  /*6880*/  ISETP.GE.U32.AND P4, PT, R26, 0x7fffff6b, PT ;  /* 0x7fffff6b1a00780c */ /* 0x000fe20003f86070 */
[----:B------:R-:W-:Y:S01]  /*6890*/  IMAD R26, R36, 0x5, RZ ;  /* 0x00000005241a7824 */ /* 0x000fe200078e02ff */
[----:B------:R-:W-:Y:S01]  /*68a0*/  STL [R1+0x7b0], R135 ;  /* 0x0007b08701007387 */ /* 0x000fe20000100800 */
[----:B0-----:R-:W-:-:S03]  /*68b0*/  VIADD R24, R12, 0xffffffda ;  /* 0xffffffda0c187836 */ /* 0x001fc60000000000 */
[C---:B------:R-:W-:Y:S02]  /*68c0*/  IADD3 R22, P6, PT, R26.reuse, R2, RZ ;  /* 0x000000021a167210 */ /* 0x040fe40007fde0ff */
[----:B------:R-:W-:Y:S02]  /*68d0*/  PRMT R134, RZ, 0x7610, R134 ;  /* 0x00007610ff867816 */ /* 0x000fe40000000086 */
[----:B------:R-:W-:Y:S02]  /*68e0*/  LEA.HI.X.SX32 R23, R26, R3, 0x1, P6 ;  /* 0x000000031a177211 */ /* 0x000fe400030f0eff */
[----:B------:R-:W-:Y:S01]  /*68f0*/  ISETP.GE.U32.AND P3, PT, R24, 0x7fffff5b, PT ;  /* 0x7fffff5b1800780c */ /* 0x000fe20003f66070 */
[----:B------:R-:W-:Y:S01]  /*6900*/  VIADD R24, R12, 0xffffffd2 ;  /* 0xffffffd20c187836 */ /* 0x000fe20000000000 */
[----:B------:R-:W-:Y:S01]  /*6910*/  PRMT R133, RZ, 0x7610, R133 ;  /* 0x00007610ff857816 */ /* 0x000fe20000000085 */
[----:B------:R-:W2:Y:S03]  /*6920*/  @!P2 LDG.E.U8 R134, desc[UR18][R22.64] ;  /* 0x000000121686a981 */ /* 0x000ea6000c1e1100 */
[----:B------:R-:W-:Y:S01]  /*6930*/  ISETP.GE.U32.AND P2, PT, R24, 0x7fffff53, PT ;  /* 0x7fffff531800780c */ /* 0x000fe20003f46070 */
[----:B---3--:R0:W-:Y:S02]  /*6940*/  STL [R1+0x244], R110 ;  /* 0x0002446e01007387 */ /* 0x0081e40000100800 */
[----:B0-----:R-:W-:-:S05]  /*6950*/  IMAD R110, R36, 0xd, RZ ;  /* 0x0000000d246e7824 */ /* 0x001fca00078e02ff */
[----:B------:R-:W-:-:S04]  /*6960*/  IADD3 R111, P6, PT, R110, R2, RZ ;  /* 0x000000026e6f7210 */ /* 0x000fc80007fde0ff */
[----:B------:R-:W-:Y:S01]  /*6970*/  LEA.HI.X.SX32 R110, R110, R3, 0x1, P6 ;  /* 0x000000036e6e7211 */ /* 0x000fe200030f0eff */
[----:B------:R-:W-:-:S04]  /*6980*/  @!P0 IMAD.MOV.U32 R24, RZ, RZ, R111 ;  /* 0x000000ffff188224 */ /* 0x000fc800078e006f */
[----:B------:R-:W-:-:S05]  /*6990*/  @!P0 IMAD.MOV.U32 R25, RZ, RZ, R110 ;  /* 0x000000ffff198224 */ /* 0x000fca00078e006e */
[----:B------:R0:W3:Y:S01]  /*69a0*/  @!P0 LDG.E.U8 R133, desc[UR18][R24.64] ;  /* 0x0000001218858981 */ /* 0x0000e2000c1e1100 */
[----:B------:R-:W-:Y:S02]  /*69b0*/  IMAD.MOV.U32 R142, RZ, RZ, R143 ;  /* 0x000000ffff8e7224 */ /* 0x000fe400078e008f */
[----:B------:R-:W-:Y:S02]  /*69c0*/  IMAD.MOV.U32 R143, RZ, RZ, R145 ;  /* 0x000000ffff8f7224 */ /* 0x000fe400078e0091 */
[----:B------:R-:W-:Y:S02]  /*69d0*/  IMAD.MOV.U32 R145, RZ, RZ, R147 ;  /* 0x000000ffff917224 */ /* 0x000fe400078e0093 */
[----:B------:R-:W-:Y:S02]  /*69e0*/  IMAD.MOV.U32 R147, RZ, RZ, R149 ;  /* 0x000000ffff937224 */ /* 0x000fe400078e0095 */
[----:B------:R-:W-:Y:S02]  /*69f0*/  IMAD.MOV.U32 R149, RZ, RZ, R151 ;  /* 0x000000ffff957224 */ /* 0x000fe400078e0097 */
[----:B------:R-:W-:-:S02]  /*6a00*/  IMAD.MOV.U32 R151, RZ, RZ, R157 ;  /* 0x000000ffff977224 */ /* 0x000fc400078e009d */
[C---:B------:R-:W-:Y:S02]  /*6a10*/  IMAD R157, R36.reuse, 0x15, RZ ;  /* 0x00000015249d7824 */ /* 0x040fe400078e02ff */
[----:B------:R-:W-:Y:S02]  /*6a20*/  IMAD.MOV.U32 R140, RZ, RZ, R148 ;  /* 0x000000ffff8c7224 */ /* 0x000fe400078e0094 */
[----:B------:R-:W-:Y:S02]  /*6a30*/  IMAD.MOV.U32 R148, RZ, RZ, R162 ;  /* 0x000000ffff947224 */ /* 0x000fe400078e00a2 */
[----:B------:R-:W-:Y:S01]  /*6a40*/  IMAD.MOV.U32 R162, RZ, RZ, R158 ;  /* 0x000000ffffa27224 */ /* 0x000fe200078e009e */
[C---:B------:R-:W-:Y:S01]  /*6a50*/  IADD3 R158, P6, PT, R157.reuse, R2, RZ ;  /* 0x000000029d9e7210 */ /* 0x040fe20007fde0ff */
[----:B----4-:R-:W-:Y:S01]  /*6a60*/  STL [R1+0x248], R136 ;  /* 0x0002488801007387 */ /* 0x010fe20000100800 */
[----:B------:R-:W-:Y:S02]  /*6a70*/  IMAD R26, R36, 0x1d, RZ ;  /* 0x0000001d241a7824 */ /* 0x000fe400078e02ff */
[----:B------:R-:W-:Y:S01]  /*6a80*/  LEA.HI.X.SX32 R157, R157, R3, 0x1, P6 ;  /* 0x000000039d9d7211 */ /* 0x000fe200030f0eff */
[----:B------:R-:W-:Y:S01]  /*6a90*/  STL [R1+0xa4c], R22 ;  /* 0x000a4c1601007387 */ /* 0x000fe20000100800 */
[----:B------:R-:W-:-:S03]  /*6aa0*/  PRMT R132, RZ, 0x7610, R132 ;  /* 0x00007610ff847816 */ /* 0x000fc60000000084 */
[----:B------:R-:W-:Y:S01]  /*6ab0*/  STL [R1+0xa48], R23 ;  /* 0x000a481701007387 */ /* 0x000fe20000100800 */
[----:B0-----:R-:W-:-:S03]  /*6ac0*/  @!P4 IMAD.MOV.U32 R24, RZ, RZ, R158 ;  /* 0x000000ffff18c224 */ /* 0x001fc600078e009e */
[----:B------:R-:W-:Y:S01]  /*6ad0*/  STL [R1+0xa54], R111 ;  /* 0x000a546f01007387 */ /* 0x000fe20000100800 */
[----:B------:R-:W-:-:S03]  /*6ae0*/  @!P4 IMAD.MOV.U32 R25, RZ, RZ, R157 ;  /* 0x000000ffff19c224 */ /* 0x000fc600078e009d */
[----:B------:R-:W-:Y:S04]  /*6af0*/  STL [R1+0xa50], R110 ;  /* 0x000a506e01007387 */ /* 0x000fe80000100800 */
[----:B--2---:R-:W-:Y:S04]  /*6b00*/  STL [R1+0x23c], R134 ;  /* 0x00023c8601007387 */ /* 0x004fe80000100800 */
[----:B------:R0:W2:Y:S01]  /*6b10*/  @!P4 LDG.E.U8 R132, desc[UR18][R24.64] ;  /* 0x000000121884c981 */ /* 0x0000a2000c1e1100 */
[----:B------:R-:W-:-:S03]  /*6b20*/  PRMT R131, RZ, 0x7610, R131 ;  /* 0x00007610ff837816 */ /* 0x000fc60000000083 */
[----:B---3--:R1:W-:Y:S02]  /*6b30*/  STL [R1+0x238], R133 ;  /* 0x0002388501007387 */ /* 0x0083e40000100800 */
[----:B-1----:R-:W-:-:S04]  /*6b40*/  IADD3 R133, P6, PT, R26, R2, RZ ;  /* 0x000000021a857210 */ /* 0x002fc80007fde0ff */
[----:B------:R-:W-:Y:S01]  /*6b50*/  LEA.HI.X.SX32 R134, R26, R3, 0x1, P6 ;  /* 0x000000031a867211 */ /* 0x000fe200030f0eff */
[----:B0-----:R-:W-:-:S04]  /*6b60*/  @!P5 IMAD.MOV.U32 R24, RZ, RZ, R133 ;  /* 0x000000ffff18d224 */ /* 0x001fc800078e0085 */
[----:B------:R-:W-:-:S05]  /*6b70*/  @!P5 IMAD.MOV.U32 R25, RZ, RZ, R134 ;  /* 0x000000ffff19d224 */ /* 0x000fca00078e0086 */
[----:B------:R0:W3:Y:S01]  /*6b80*/  @!P5 LDG.E.U8 R131, desc[UR18][R24.64] ;  /* 0x000000121883d981 */ /* 0x0000e2000c1e1100 */
[----:B------:R-:W-:Y:S02]  /*6b90*/  IMAD.MOV.U32 R141, RZ, RZ, R144 ;  /* 0x000000ffff8d7224 */ /* 0x000fe400078e0090 */
[----:B------:R-:W-:Y:S02]  /*6ba0*/  IMAD.MOV.U32 R144, RZ, RZ, R153 ;  /* 0x000000ffff907224 */ /* 0x000fe400078e0099 */
[----:B------:R-:W-:Y:S02]  /*6bb0*/  IMAD.MOV.U32 R153, RZ, RZ, R27 ;  /* 0x000000ffff997224 */ /* 0x000fe400078e001b */
[----:B------:R-:W-:Y:S01]  /*6bc0*/  VIADD R27, R12, 0xffffffca ;  /* 0xffffffca0c1b7836 */ /* 0x000fe20000000000 */
[----:B------:R-:W-:Y:S04]  /*6bd0*/  STL [R1+0xb4], R133 ;  /* 0x0000b48501007387 */ /* 0x000fe80000100800 */
[----:B------:R-:W-:Y:S01]  /*6be0*/  ISETP.GE.U32.AND P0, PT, R27, 0x7fffff4b, PT ;  /* 0x7fffff4b1b00780c */ /* 0x000fe20003f06070 */
[----:B------:R-:W-:Y:S01]  /*6bf0*/  IMAD R27, R36, 0x25, RZ ;  /* 0x00000025241b7824 */ /* 0x000fe200078e02ff */
[----:B------:R-:W-:Y:S04]  /*6c00*/  STL [R1+0xa5c], R158 ;  /* 0x000a5c9e01007387 */ /* 0x000fe80000100800 */
[----:B------:R-:W-:Y:S04]  /*6c10*/  STL [R1+0xa58], R157 ;  /* 0x000a589d01007387 */ /* 0x000fe80000100800 */
[----:B------:R-:W-:Y:S04]  /*6c20*/  STL [R1+0xb0], R134 ;  /* 0x0000b08601007387 */ /* 0x000fe80000100800 */
[----:B--2---:R1:W-:Y:S01]  /*6c30*/  STL [R1+0x234], R132 ;  /* 0x0002348401007387 */ /* 0x0043e20000100800 */
[----:B------:R-:W-:-:S02]  /*6c40*/  IMAD.MOV.U32 R137, RZ, RZ, R148 ;  /* 0x000000ffff897224 */ /* 0x000fc400078e0094 */
[----:B------:R-:W-:Y:S02]  /*6c50*/  IMAD.MOV.U32 R148, RZ, RZ, R151 ;  /* 0x000000ffff947224 */ /* 0x000fe400078e0097 */
[----:B------:R-:W-:Y:S01]  /*6c60*/  IMAD.MOV.U32 R151, RZ, RZ, R153 ;  /* 0x000000ffff977224 */ /* 0x000fe200078e0099 */
[----:B-1----:R-:W-:Y:S01]  /*6c70*/  IADD3 R132, P6, PT, R27, R2, RZ ;  /* 0x000000021b847210 */ /* 0x002fe20007fde0ff */
[----:B------:R-:W-:-:S03]  /*6c80*/  IMAD.MOV.U32 R153, RZ, RZ, R28 ;  /* 0x000000ffff997224 */ /* 0x000fc600078e001c */
[----:B0-----:R-:W-:Y:S01]  /*6c90*/  LEA.HI.X.SX32 R25, R27, R3, 0x1, P6 ;  /* 0x000000031b197211 */ /* 0x001fe200030f0eff */
[----:B------:R-:W-:Y:S01]  /*6ca0*/  IMAD R26, R36, 0x2d, RZ ;  /* 0x0000002d241a7824 */ /* 0x000fe200078e02ff */
[----:B------:R-:W-:Y:S01]  /*6cb0*/  STL [R1+0x524], R132 ;  /* 0x0005248401007387 */ /* 0x000fe20000100800 */
[C---:B------:R-:W-:Y:S02]  /*6cc0*/  VIADD R28, R12.reuse, 0xffffffc2 ;  /* 0xffffffc20c1c7836 */ /* 0x040fe40000000000 */
[----:B------:R-:W-:Y:S01]  /*6cd0*/  VIADD R24, R12, 0xffffffba ;  /* 0xffffffba0c187836 */ /* 0x000fe20000000000 */
[----:B------:R-:W-:Y:S02]  /*6ce0*/  STL [R1+0xf0], R25 ;  /* 0x0000f01901007387 */ /* 0x000fe40000100800 */
[----:B------:R-:W-:Y:S02]  /*6cf0*/  ISETP.GE.U32.AND P4, PT, R28, 0x7fffff43, PT ;  /* 0x7fffff431c00780c */ /* 0x000fe40003f86070 */
[----:B------:R-:W-:-:S02]  /*6d00*/  PRMT R28, RZ, 0x7610, R28 ;  /* 0x00007610ff1c7816 */ /* 0x000fc4000000001c */
        /* <DEDUP_REMOVED lines=13> */
[----:B------:R-:W-:Y:S04]  /*6de0*/  STL [R1+0x564], R131 ;  /* 0x0005648301007387 */ /* 0x000fe80000100800 */
[----:B------:R-:W-:Y:S01]  /*6df0*/  IADD3 R132, P6, PT, R27, R2, RZ ;  /* 0x000000021b847210 */ /* 0x000fe20007fde0ff */
[----:B------:R-:W-:-:S03]  /*6e00*/  IMAD R26, R36, 0x3d, RZ ;  /* 0x0000003d241a7824 */ /* 0x000fc600078e02ff */
[----:B0-----:R-:W-:Y:S02]  /*6e10*/  LEA.HI.X.SX32 R24, R27, R3, 0x1, P6 ;  /* 0x000000031b187211 */ /* 0x001fe400030f0eff */
[----:B------:R-:W-:-:S03]  /*6e20*/  PRMT R129, RZ, 0x7610, R129 ;  /* 0x00007610ff817816 */ /* 0x000fc60000000081 */
[----:B------:R-:W-:Y:S01]  /*6e30*/  @!P0 IMAD.MOV.U32 R25, RZ, RZ, R24 ;  /* 0x000000ffff198224 */ /* 0x000fe200078e0018 */
[----:B--2---:R-:W-:Y:S04]  /*6e40*/  STL [R1+0x22c], R28 ;  /* 0x00022c1c01007387 */ /* 0x004fe80000100800 */
[----:B------:R-:W-:Y:S04]  /*6e50*/  STL [R1+0x560], R133 ;  /* 0x0005608501007387 */ /* 0x000fe80000100800 */
[----:B------:R-:W-:Y:S01]  /*6e60*/  STL [R1+0x5a4], R132 ;  /* 0x0005a48401007387 */ /* 0x000fe20000100800 */
[----:B------:R-:W-:-:S03]  /*6e70*/  PRMT R128, RZ, 0x7610, R128 ;  /* 0x00007610ff807816 */ /* 0x000fc60000000080 */
[----:B---3--:R0:W-:Y:S04]  /*6e80*/  STL [R1+0x228], R130 ;  /* 0x0002288201007387 */ /* 0x0081e80000100800 */
[----:B------:R1:W-:Y:S01]  /*6e90*/  STL [R1+0x5a0], R24 ;  /* 0x0005a01801007387 */ /* 0x0003e20000100800 */
[----:B0-----:R-:W-:Y:S01]  /*6ea0*/  IADD3 R130, P6, PT, R26, R2, RZ ;  /* 0x000000021a827210 */ /* 0x001fe20007fde0ff */
[----:B-1----:R-:W-:-:S03]  /*6eb0*/  @!P0 IMAD.MOV.U32 R24, RZ, RZ, R132 ;  /* 0x000000ffff188224 */ /* 0x002fc600078e0084 */
[----:B------:R-:W-:Y:S02]  /*6ec0*/  LEA.HI.X.SX32 R131, R26, R3, 0x1, P6 ;  /* 0x000000031a837211 */ /* 0x000fe400030f0eff */
[----:B------:R0:W2:Y:S02]  /*6ed0*/  @!P0 LDG.E.U8 R129, desc[UR18][R24.64] ;  /* 0x0000001218818981 */ /* 0x0000a4000c1e1100 */
[----:B0-----:R-:W-:Y:S02]  /*6ee0*/  @!P4 IMAD.MOV.U32 R24, RZ, RZ, R130 ;  /* 0x000000ffff18c224 */ /* 0x001fe400078e0082 */
[----:B------:R-:W-:-:S05]  /*6ef0*/  @!P4 IMAD.MOV.U32 R25, RZ, RZ, R131 ;  /* 0x000000ffff19c224 */ /* 0x000fca00078e0083 */
[----:B------:R0:W3:Y:S01]  /*6f00*/  @!P4 LDG.E.U8 R128, desc[UR18][R24.64] ;  /* 0x000000121880c981 */ /* 0x0000e2000c1e1100 */
[----:B------:R-:W-:-:S03]  /*6f10*/  IMAD R27, R36, 0x45, RZ ;  /* 0x00000045241b7824 */ /* 0x000fc600078e02ff */
[----:B------:R-:W-:Y:S01]  /*6f20*/  STL [R1+0x5e4], R130 ;  /* 0x0005e48201007387 */ /* 0x000fe20000100800 */
[----:B------:R-:W-:-:S03]  /*6f30*/  VIADD R28, R12, 0xffffffaa ;  /* 0xffffffaa0c1c7836 */ /* 0x000fc60000000000 */
[----:B------:R-:W-:Y:S01]  /*6f40*/  STL [R1+0x5e0], R131 ;  /* 0x0005e08301007387 */ /* 0x000fe20000100800 */
[----:B------:R-:W-:Y:S01]  /*6f50*/  IMAD R26, R36, 0x4d, RZ ;  /* 0x0000004d241a7824 */ /* 0x000fe200078e02ff */
[----:B------:R-:W-:Y:S01]  /*6f60*/  ISETP.GE.U32.AND P2, PT, R28, 0x7fffff2b, PT ;  /* 0x7fffff2b1c00780c */ /* 0x000fe20003f46070 */
[C---:B------:R-:W-:Y:S02]  /*6f70*/  VIADD R28, R12.reuse, 0xffffffa2 ;  /* 0xffffffa20c1c7836 */ /* 0x040fe40000000000 */
[----:B0-----:R-:W-:-:S03]  /*6f80*/  VIADD R24, R12, 0xffffff9a ;  /* 0xffffff9a0c187836 */ /* 0x001fc60000000000 */
[----:B------:R-:W-:Y:S02]  /*6f90*/  ISETP.GE.U32.AND P0, PT, R28, 0x7fffff23, PT ;  /* 0x7fffff231c00780c */ /* 0x000fe40003f06070 */
[----:B------:R-:W-:Y:S02]  /*6fa0*/  PRMT R28, RZ, 0x7610, R28 ;  /* 0x00007610ff1c7816 */ /* 0x000fe4000000001c */
[----:B------:R-:W-:Y:S02]  /*6fb0*/  ISETP.GE.U32.AND P4, PT, R24, 0x7fffff1b, PT ;  /* 0x7fffff1b1800780c */ /* 0x000fe40003f86070 */
[----:B------:R-:W-:Y:S01]  /*6fc0*/  PRMT R127, RZ, 0x7610, R127 ;  /* 0x00007610ff7f7816 */ /* 0x000fe2000000007f */
[----:B--2---:R0:W-:Y:S02]  /*6fd0*/  STL [R1+0x220], R129 ;  /* 0x0002208101007387 */ /* 0x0041e40000100800 */
[----:B0-----:R-:W-:-:S04]  /*6fe0*/  IADD3 R129, P6, PT, R27, R2, RZ ;  /* 0x000000021b817210 */ /* 0x001fc80007fde0ff */
[----:B------:R-:W-:Y:S01]  /*6ff0*/  LEA.HI.X.SX32 R25, R27, R3, 0x1, P6 ;  /* 0x000000031b197211 */ /* 0x000fe200030f0eff */
[----:B------:R-:W-:Y:S04]  /*7000*/  STL [R1+0x624], R129 ;  /* 0x0006248101007387 */ /* 0x000fe80000100800 */
[----:B------:R-:W-:Y:S04]  /*7010*/  STL [R1+0x620], R25 ;  /* 0x0006201901007387 */ /* 0x000fe80000100800 */
[----:B---3--:R0:W-:Y:S01]  /*7020*/  STL [R1+0x21c], R128 ;  /* 0x00021c8001007387 */ /* 0x0081e20000100800 */
[----:B------:R-:W-:-:S05]  /*7030*/  @!P5 IMAD.MOV.U32 R24, RZ, RZ, R129 ;  /* 0x000000ffff18d224 */ /* 0x000fca00078e0081 */
[----:B------:R1:W2:Y:S01]  /*7040*/  @!P5 LDG.E.U8 R28, desc[UR18][R24.64] ;  /* 0x00000012181cd981 */ /* 0x0002a2000c1e1100 */
[----:B0-----:R-:W-:-:S04]  /*7050*/  IADD3 R128, P6, PT, R26, R2, RZ ;  /* 0x000000021a807210 */ /* 0x001fc80007fde0ff */
[----:B------:R-:W-:Y:S01]  /*7060*/  LEA.HI.X.SX32 R130, R26, R3, 0x1, P6 ;  /* 0x000000031a827211 */ /* 0x000fe200030f0eff */
[----:B-1----:R-:W-:-:S04]  /*7070*/  @!P3 IMAD.MOV.U32 R24, RZ, RZ, R128 ;  /* 0x000000ffff18b224 */ /* 0x002fc800078e0080 */
        /* <DEDUP_REMOVED lines=11> */
[----:B------:R-:W-:Y:S01]  /*7130*/  PRMT R126, RZ, 0x7610, R126 ;  /* 0x00007610ff7e7816 */ /* 0x000fe2000000007e */
[----:B--2---:R-:W-:Y:S04]  /*7140*/  STL [R1+0x218], R28 ;  /* 0x0002181c01007387 */ /* 0x004fe80000100800 */
[----:B------:R-:W-:Y:S04]  /*7150*/  STL [R1+0x660], R130 ;  /* 0x0006608201007387 */ /* 0x000fe80000100800 */
[----:B------:R-:W-:Y:S04]  /*7160*/  STL [R1+0x6a4], R129 ;  /* 0x0006a48101007387 */ /* 0x000fe80000100800 */
        /* <DEDUP_REMOVED lines=36> */
[C---:B------:R-:W-:Y:S02]  /*73b0*/  IMAD R27, R36.reuse, 0x75, RZ ;  /* 0x00000075241b7824 */ /* 0x040fe400078e02ff */
[----:B------:R-:W-:Y:S02]  /*73c0*/  IMAD.MOV.U32 R136, RZ, RZ, R137 ;  /* 0x000000ffff887224 */ /* 0x000fe400078e0089 */
[----:B------:R-:W-:Y:S01]  /*73d0*/  IMAD R26, R36, 0x7d, RZ ;  /* 0x0000007d241a7824 */ /* 0x000fe200078e02ff */
[CC--:B------:R-:W-:Y:S01]  /*73e0*/  IADD3 R125, P6, PT, R27.reuse, R2.reuse, RZ ;  /* 0x000000021b7d7210 */ /* 0x0c0fe20007fde0ff */
[----:B------:R-:W-:Y:S02]  /*73f0*/  IMAD.MOV.U32 R137, RZ, RZ, R140 ;  /* 0x000000ffff897224 */ /* 0x000fe400078e008c */
[----:B------:R-:W-:Y:S02]  /*7400*/  IMAD.MOV.U32 R140, RZ, RZ, R141 ;  /* 0x000000ffff8c7224 */ /* 0x000fe400078e008d */
[----:B------:R-:W-:Y:S01]  /*7410*/  IMAD.MOV.U32 R141, RZ, RZ, R145 ;  /* 0x000000ffff8d7224 */ /* 0x000fe200078e0091 */
[----:B0-----:R-:W-:Y:S01]  /*7420*/  LEA.HI.X.SX32 R24, R27, R3, 0x1, P6 ;  /* 0x000000031b187211 */ /* 0x001fe200030f0eff */
[----:B------:R-:W-:Y:S01]  /*7430*/  IMAD.MOV.U32 R145, RZ, RZ, R149 ;  /* 0x000000ffff917224 */ /* 0x000fe200078e0095 */
[----:B------:R-:W-:Y:S01]  /*7440*/  STL [R1+0x74c], R126 ;  /* 0x00074c7e01007387 */ /* 0x000fe20000100800 */
[----:B------:R-:W-:Y:S01]  /*7450*/  IMAD.MOV.U32 R149, RZ, RZ, R118 ;  /* 0x000000ffff957224 */ /* 0x000fe200078e0076 */
[----:B------:R-:W-:Y:S01]  /*7460*/  IADD3 R118, P6, PT, R26, R2, RZ ;  /* 0x000000021a767210 */ /* 0x000fe20007fde0ff */
[----:B------:R-:W-:Y:S01]  /*7470*/  @!P3 IMAD.MOV.U32 R25, RZ, RZ, R24 ;  /* 0x000000ffff19b224 */ /* 0x000fe200078e0018 */
[----:B------:R-:W-:Y:S01]  /*7480*/  PRMT R124, RZ, 0x7610, R124 ;  /* 0x00007610ff7c7816 */ /* 0x000fe2000000007c */
[----:B------:R-:W-:Y:S01]  /*7490*/  VIADD R27, R12, 0xffffffe1 ;  /* 0xffffffe10c1b7836 */ /* 0x000fe20000000000 */
[----:B------:R-:W-:Y:S01]  /*74a0*/  PRMT R121, RZ, 0x7610, R121 ;  /* 0x00007610ff797816 */ /* 0x000fe20000000079 */
[----:B--2---:R-:W-:Y:S04]  /*74b0*/  STL [R1+0x1e0], R28 ;  /* 0x0001e01c01007387 */ /* 0x004fe80000100800 */
[----:B------:R-:W-:Y:S04]  /*74c0*/  STL [R1+0x748], R127 ;  /* 0x0007487f01007387 */ /* 0x000fe80000100800 */
[----:B------:R-:W-:Y:S04]  /*74d0*/  STL [R1+0x784], R125 ;  /* 0x0007847d01007387 */ /* 0x000fe80000100800 */
[----:B------:R0:W-:Y:S04]  /*74e0*/  STL [R1+0x780], R24 ;  /* 0x0007801801007387 */ /* 0x0001e80000100800 */
[----:B------:R-:W-:Y:S04]  /*74f0*/  STL [R1+0x7bc], R118 ;  /* 0x0007bc7601007387 */ /* 0x000fe80000100800 */
[----:B---3--:R1:W-:Y:S01]  /*7500*/  STL [R1+0x1dc], R122 ;  /* 0x0001dc7a01007387 */ /* 0x0083e20000100800 */
[----:B0-----:R-:W-:-:S05]  /*7510*/  @!P3 IMAD.MOV.U32 R24, RZ, RZ, R125 ;  /* 0x000000ffff18b224 */ /* 0x001fca00078e007d */
[----:B------:R0:W2:Y:S01]  /*7520*/  @!P3 LDG.E.U8 R124, desc[UR18][R24.64] ;  /* 0x00000012187cb981 */ /* 0x0000a2000c1e1100 */
[----:B-1----:R-:W-:Y:S01]  /*7530*/  LEA.HI.X.SX32 R122, R26, R3, 0x1, P6 ;  /* 0x000000031a7a7211 */ /* 0x002fe200030f0eff */
[----:B------:R-:W-:Y:S01]  /*7540*/  @!P2 IMAD.MOV.U32 R26, RZ, RZ, R118 ;  /* 0x000000ffff1aa224 */ /* 0x000fe200078e0076 */
[----:B------:R-:W-:-:S03]  /*7550*/  ISETP.GE.U32.AND P3, PT, R27, 0x7fffff62, PT ;  /* 0x7fffff621b00780c */ /* 0x000fc60003f66070 */
[----:B------:R-:W-:-:S05]  /*7560*/  @!P2 IMAD.MOV.U32 R27, RZ, RZ, R122 ;  /* 0x000000ffff1ba224 */ /* 0x000fca00078e007a */
[----:B------:R1:W3:Y:S01]  /*7570*/  @!P2 LDG.E.U8 R112, desc[UR18][R26.64] ;  /* 0x000000121a70a981 */ /* 0x0002e2000c1e1100 */
[----:B------:R-:W-:-:S05]  /*7580*/  VIADD R28, R12, 0xffffffe9 ;  /* 0xffffffe90c1c7836 */ /* 0x000fca0000000000 */
[----:B------:R-:W-:Y:S01]  /*7590*/  ISETP.GE.U32.AND P5, PT, R28, 0x7fffff6a, PT ;  /* 0x7fffff6a1c00780c */ /* 0x000fe20003fa6070 */
[----:B------:R-:W-:-:S05]  /*75a0*/  IMAD R28, R36, 0x6, RZ ;  /* 0x00000006241c7824 */ /* 0x000fca00078e02ff */
[----:B0-----:R-:W-:-:S04]  /*75b0*/  IADD3 R24, P6, PT, R28, R2, RZ ;  /* 0x000000021c187210 */ /* 0x001fc80007fde0ff */
[----:B------:R-:W-:-:S05]  /*75c0*/  LEA.HI.X.SX32 R25, R28, R3, 0x1, P6 ;  /* 0x000000031c197211 */ /* 0x000fca00030f0eff */
[----:B------:R-:W4:Y:S04]  /*75d0*/  @!P0 LDG.E.U8 R121, desc[UR18][R24.64] ;  /* 0x0000001218798981 */ /* 0x000f28000c1e1100 */
[----:B------:R-:W-:Y:S01]  /*75e0*/  STL [R1+0x7b8], R122 ;  /* 0x0007b87a01007387 */ /* 0x000fe20000100800 */
[----:B-1----:R-:W-:-:S05]  /*75f0*/  VIADD R26, R12, 0xffffffd9 ;  /* 0xffffffd90c1a7836 */ /* 0x002fca0000000000 */
[----:B------:R-:W-:Y:S01]  /*7600*/  ISETP.GE.U32.AND P2, PT, R26, 0x7fffff5a, PT ;  /* 0x7fffff5a1a00780c */ /* 0x000fe20003f46070 */
[----:B------:R-:W-:Y:S01]  /*7610*/  VIADD R26, R12, 0xffffffd1 ;  /* 0xffffffd10c1a7836 */ /* 0x000fe20000000000 */
[----:B------:R-:W-:Y:S01]  /*7620*/  PRMT R120, RZ, 0x7610, R120 ;  /* 0x00007610ff787816 */ /* 0x000fe20000000078 */
[----:B------:R-:W-:Y:S02]  /*7630*/  IMAD.MOV.U32 R131, RZ, RZ, R136 ;  /* 0x000000ffff837224 */ /* 0x000fe400078e0088 */
[----:B------:R-:W-:Y:S01]  /*7640*/  IMAD.MOV.U32 R136, RZ, RZ, R155 ;  /* 0x000000ffff887224 */ /* 0x000fe200078e009b */
[----:B------:R-:W-:Y:S01]  /*7650*/  ISETP.GE.U32.AND P0, PT, R26, 0x7fffff52, PT ;  /* 0x7fffff521a00780c */ /* 0x000fe20003f06070 */
[----:B------:R-:W-:Y:S02]  /*7660*/  IMAD.MOV.U32 R155, RZ, RZ, R163 ;  /* 0x000000ffff9b7224 */ /* 0x000fe400078e00a3 */
[----:B------:R-:W-:Y:S02]  /*7670*/  IMAD R163, R36, 0x16, RZ ;  /* 0x0000001624a37824 */ /* 0x000fe400078e02ff */
[----:B------:R-:W-:-:S02]  /*7680*/  IMAD.MOV.U32 R134, RZ, RZ, R140 ;  /* 0x000000ffff867224 */ /* 0x000fc400078e008c */
[----:B------:R-:W-:Y:S02]  /*7690*/  IMAD.MOV.U32 R140, RZ, RZ, R141 ;  /* 0x000000ffff8c7224 */ /* 0x000fe400078e008d */
[----:B------:R-:W-:Y:S02]  /*76a0*/  IMAD.MOV.U32 R141, RZ, RZ, R147 ;  /* 0x000000ffff8d7224 */ /* 0x000fe400078e0093 */
[----:B------:R-:W-:Y:S01]  /*76b0*/  IMAD.MOV.U32 R147, RZ, RZ, R164 ;  /* 0x000000ffff937224 */ /* 0x000fe200078e00a4 */
[----:B---3--:R0:W-:Y:S02]  /*76c0*/  STL [R1+0x1d4], R112 ;  /* 0x0001d47001007387 */ /* 0x0081e40000100800 */
[----:B0-----:R-:W-:-:S05]  /*76d0*/  IMAD R112, R36, 0xe, RZ ;  /* 0x0000000e24707824 */ /* 0x001fca00078e02ff */
[----:B------:R-:W-:-:S04]  /*76e0*/  IADD3 R118, P6, PT, R112, R2, RZ ;  /* 0x0000000270767210 */ /* 0x000fc80007fde0ff */
[----:B------:R-:W-:Y:S01]  /*76f0*/  LEA.HI.X.SX32 R112, R112, R3, 0x1, P6 ;  /* 0x0000000370707211 */ /* 0x000fe200030f0eff */
[----:B------:R-:W-:-:S04]  /*7700*/  @!P4 IMAD.MOV.U32 R26, RZ, RZ, R118 ;  /* 0x000000ffff1ac224 */ /* 0x000fc800078e0076 */
[----:B------:R-:W-:Y:S01]  /*7710*/  @!P4 IMAD.MOV.U32 R27, RZ, RZ, R112 ;  /* 0x000000ffff1bc224 */ /* 0x000fe200078e0070 */
[----:B------:R-:W-:-:S04]  /*7720*/  IADD3 R164, P6, PT, R163, R2, RZ ;  /* 0x00000002a3a47210 */ /* 0x000fc80007fde0ff */
[----:B------:R0:W3:Y:S01]  /*7730*/  @!P4 LDG.E.U8 R120, desc[UR18][R26.64] ;  /* 0x000000121a78c981 */ /* 0x0000e2000c1e1100 */
[----:B------:R-:W-:-:S03]  /*7740*/  LEA.HI.X.SX32 R163, R163, R3, 0x1, P6 ;  /* 0x00000003a3a37211 */ /* 0x000fc600030f0eff */
[----:B--2---:R-:W-:Y:S04]  /*7750*/  STL [R1+0x1d8], R124 ;  /* 0x0001d87c01007387 */ /* 0x004fe80000100800 */
[----:B------:R-:W-:Y:S04]  /*7760*/  STL [R1+0xa64], R24 ;  /* 0x000a641801007387 */ /* 0x000fe80000100800 */
[----:B------:R-:W-:Y:S01]  /*7770*/  STL [R1+0xa60], R25 ;  /* 0x000a601901007387 */ /* 0x000fe20000100800 */
[----:B0-----:R-:W-:-:S03]  /*7780*/  @!P5 IMAD.MOV.U32 R26, RZ, RZ, R164 ;  /* 0x000000ffff1ad224 */ /* 0x001fc600078e00a4 */
[----:B----4-:R-:W-:Y:S01]  /*7790*/  STL [R1+0x1d0], R121 ;  /* 0x0001d07901007387 */ /* 0x010fe20000100800 */
[----:B------:R-:W-:-:S03]  /*77a0*/  @!P5 IMAD.MOV.U32 R27, RZ, RZ, R163 ;  /* 0x000000ffff1bd224 */ /* 0x000fc600078e00a3 */
[----:B------:R0:W-:Y:S02]  /*77b0*/  STL [R1+0xa6c], R118 ;  /* 0x000a6c7601007387 */ /* 0x0001e40000100800 */
[----:B0-----:R-:W-:-:S06]  /*77c0*/  PRMT R118, RZ, 0x7610, R118 ;  /* 0x00007610ff767816 */ /* 0x001fcc0000000076 */
[----:B------:R0:W2:Y:S01]  /*77d0*/  @!P5 LDG.E.U8 R118, desc[UR18][R26.64] ;  /* 0x000000121a76d981 */ /* 0x0000a2000c1e1100 */
[----:B------:R-:W-:-:S03]  /*77e0*/  IMAD R28, R36, 0x1e, RZ ;  /* 0x0000001e241c7824 */ /* 0x000fc600078e02ff */
[----:B------:R1:W-:Y:S01]  /*77f0*/  STL [R1+0xa68], R112 ;  /* 0x000a687001007387 */ /* 0x0003e20000100800 */
[----:B------:R-:W-:Y:S02]  /*7800*/  IMAD.MOV.U32 R133, RZ, RZ, R137 ;  /* 0x000000ffff857224 */ /* 0x000fe400078e0089 */
[----:B------:R-:W-:Y:S02]  /*7810*/  IMAD.MOV.U32 R137, RZ, RZ, R145 ;  /* 0x000000ffff897224 */ /* 0x000fe400078e0091 */
[----:B------:R-:W-:Y:S02]  /*7820*/  IMAD.MOV.U32 R145, RZ, RZ, R162 ;  /* 0x000000ffff917224 */ /* 0x000fe400078e00a2 */
[----:B------:R-:W-:Y:S02]  /*7830*/  IMAD.MOV.U32 R162, RZ, RZ, R30 ;  /* 0x000000ffffa27224 */ /* 0x000fe400078e001e */
[----:B------:R-:W-:Y:S01]  /*7840*/  VIADD R30, R12, 0xffffffc9 ;  /* 0xffffffc90c1e7836 */ /* 0x000fe20000000000 */
[----:B-1----:R-:W-:Y:S01]  /*7850*/  PRMT R112, RZ, 0x7610, R112 ;  /* 0x00007610ff707816 */ /* 0x002fe20000000070 */
[----:B------:R-:W-:-:S02]  /*7860*/  IMAD.MOV.U32 R129, RZ, RZ, R134 ;  /* 0x000000ffff817224 */ /* 0x000fc400078e0086 */
[----:B------:R-:W-:Y:S01]  /*7870*/  IMAD.MOV.U32 R134, RZ, RZ, R136 ;  /* 0x000000ffff867224 */ /* 0x000fe200078e0088 */
[----:B------:R-:W-:Y:S01]  /*7880*/  ISETP.GE.U32.AND P4, PT, R30, 0x7fffff4a, PT ;  /* 0x7fffff4a1e00780c */ /* 0x000fe20003f86070 */
[----:B------:R-:W-:Y:S02]  /*7890*/  IMAD R30, R36, 0x26, RZ ;  /* 0x00000026241e7824 */ /* 0x000fe400078e02ff */
[----:B------:R-:W-:Y:S02]  /*78a0*/  IMAD.MOV.U32 R136, RZ, RZ, R145 ;  /* 0x000000ffff887224 */ /* 0x000fe400078e0091 */
[----:B------:R-:W-:Y:S02]  /*78b0*/  IMAD.MOV.U32 R145, RZ, RZ, R31 ;  /* 0x000000ffff917224 */ /* 0x000fe400078e001f */
[----:B------:R-:W-:-:S05]  /*78c0*/  VIADD R31, R12, 0xffffffc1 ;  /* 0xffffffc10c1f7836 */ /* 0x000fca0000000000 */
[----:B------:R-:W-:Y:S02]  /*78d0*/  ISETP.GE.U32.AND P5, PT, R31, 0x7fffff42, PT ;  /* 0x7fffff421f00780c */ /* 0x000fe40003fa6070 */
[----:B------:R-:W-:Y:S01]  /*78e0*/  PRMT R31, RZ, 0x7610, R31 ;  /* 0x00007610ff1f7816 */ /* 0x000fe2000000001f */
[----:B---3--:R1:W-:Y:S02]  /*78f0*/  STL [R1+0x1cc], R120 ;  /* 0x0001cc7801007387 */ /* 0x0083e40000100800 */
[----:B-1----:R-:W-:-:S04]  /*7900*/  IADD3 R120, P6, PT, R28, R2, RZ ;  /* 0x000000021c787210 */ /* 0x002fc80007fde0ff */
[----:B------:R-:W-:Y:S01]  /*7910*/  LEA.HI.X.SX32 R121, R28, R3, 0x1, P6 ;  /* 0x000000031c797211 */ /* 0x000fe200030f0eff */
[----:B0-----:R-:W-:Y:S01]  /*7920*/  @!P3 IMAD.MOV.U32 R26, RZ, RZ, R120 ;  /* 0x000000ffff1ab224 */ /* 0x001fe200078e0078 */
[----:B------:R-:W-:Y:S03]  /*7930*/  STL [R1+0xbc], R120 ;  /* 0x0000bc7801007387 */ /* 0x000fe60000100800 */
[----:B------:R-:W-:Y:S01]  /*7940*/  @!P3 IMAD.MOV.U32 R27, RZ, RZ, R121 ;  /* 0x000000ffff1bb224 */ /* 0x000fe200078e0079 */
[----:B------:R-:W-:Y:S04]  /*7950*/  STL [R1+0xa74], R164 ;  /* 0x000a74a401007387 */ /* 0x000fe80000100800 */
[----:B------:R-:W-:Y:S04]  /*7960*/  STL [R1+0xa70], R163 ;  /* 0x000a70a301007387 */ /* 0x000fe80000100800 */
[----:B------:R-:W-:Y:S04]  /*7970*/  STL [R1+0xb8], R121 ;  /* 0x0000b87901007387 */ /* 0x000fe80000100800 */
[----:B------:R0:W3:Y:S04]  /*7980*/  @!P3 LDG.E.U8 R112, desc[UR18][R26.64] ;  /* 0x000000121a70b981 */ /* 0x0000e8000c1e1100 */
[----:B--2---:R1:W-:Y:S01]  /*7990*/  STL [R1+0x1a0], R118 ;  /* 0x0001a07601007387 */ /* 0x0043e20000100800 */
[----:B0-----:R-:W-:Y:S01]  /*79a0*/  VIADD R26, R12, 0xffffffb9 ;  /* 0xffffffb90c1a7836 */ /* 0x001fe20000000000 */
[----:B-1----:R-:W-:-:S04]  /*79b0*/  IADD3 R118, P6, PT, R30, R2, RZ ;  /* 0x000000021e767210 */ /* 0x002fc80007fde0ff */
[----:B------:R-:W-:Y:S02]  /*79c0*/  ISETP.GE.U32.AND P3, PT, R26, 0x7fffff3a, PT ;  /* 0x7fffff3a1a00780c */ /* 0x000fe40003f66070 */
[----:B------:R-:W-:Y:S01]  /*79d0*/  LEA.HI.X.SX32 R27, R30, R3, 0x1, P6 ;  /* 0x000000031e1b7211 */ /* 0x000fe200030f0eff */
[----:B------:R-:W-:-:S05]  /*79e0*/  @!P2 IMAD.MOV.U32 R26, RZ, RZ, R118 ;  /* 0x000000ffff1aa224 */ /* 0x000fca00078e0076 */
[----:B------:R0:W2:Y:S01]  /*79f0*/  @!P2 LDG.E.U8 R31, desc[UR18][R26.64] ;  /* 0x000000121a1fa981 */ /* 0x0000a2000c1e1100 */
[----:B------:R-:W-:-:S03]  /*7a00*/  IMAD R28, R36, 0x2e, RZ ;  /* 0x0000002e241c7824 */ /* 0x000fc600078e02ff */
[----:B------:R-:W-:Y:S01]  /*7a10*/  STL [R1+0x52c], R118 ;  /* 0x00052c7601007387 */ /* 0x000fe20000100800 */
[----:B------:R-:W-:-:S03]  /*7a20*/  PRMT R111, RZ, 0x7610, R111 ;  /* 0x00007610ff6f7816 */ /* 0x000fc6000000006f */
[----:B---3--:R1:W-:Y:S04]  /*7a30*/  STL [R1+0x19c], R112 ;  /* 0x00019c7001007387 */ /* 0x0083e80000100800 */
[----:B------:R3:W-:Y:S01]  /*7a40*/  STL [R1+0x528], R27 ;  /* 0x0005281b01007387 */ /* 0x0007e20000100800 */
[----:B-1----:R-:W-:-:S04]  /*7a50*/  IADD3 R112, P6, PT, R28, R2, RZ ;  /* 0x000000021c707210 */ /* 0x002fc80007fde0ff */
[----:B0-----:R-:W-:Y:S01]  /*7a60*/  LEA.HI.X.SX32 R26, R28, R3, 0x1, P6 ;  /* 0x000000031c1a7211 */ /* 0x001fe200030f0eff */
[----:B------:R-:W-:Y:S04]  /*7a70*/  STL [R1+0x56c], R112 ;  /* 0x00056c7001007387 */ /* 0x000fe80000100800 */
[----:B---3--:R-:W-:Y:S01]  /*7a80*/  @!P0 IMAD.MOV.U32 R27, RZ, RZ, R26 ;  /* 0x000000ffff1b8224 */ /* 0x008fe200078e001a */
[----:B--2---:R-:W-:Y:S04]  /*7a90*/  STL [R1+0x198], R31 ;  /* 0x0001981f01007387 */ /* 0x004fe80000100800 */
[----:B------:R0:W-:Y:S02]  /*7aa0*/  STL [R1+0x568], R26 ;  /* 0x0005681a01007387 */ /* 0x0001e40000100800 */
[----:B0-----:R-:W-:-:S05]  /*7ab0*/  @!P0 IMAD.MOV.U32 R26, RZ, RZ, R112 ;  /* 0x000000ffff1a8224 */ /* 0x001fca00078e0070 */
[----:B------:R0:W2:Y:S01]  /*7ac0*/  @!P0 LDG.E.U8 R111, desc[UR18][R26.64] ;  /* 0x000000121a6f8981 */ /* 0x0000a2000c1e1100 */
[----:B------:R-:W-:-:S05]  /*7ad0*/  VIADD R30, R12, 0xffffffb1 ;  /* 0xffffffb10c1e7836 */ /* 0x000fca0000000000 */
[----:B------:R-:W-:Y:S01]  /*7ae0*/  ISETP.GE.U32.AND P2, PT, R30, 0x7fffff32, PT ;  /* 0x7fffff321e00780c */ /* 0x000fe20003f46070 */
[----:B------:R-:W-:-:S05]  /*7af0*/  IMAD R30, R36, 0x36, RZ ;  /* 0x00000036241e7824 */ /* 0x000fca00078e02ff */
[----:B------:R-:W-:-:S04]  /*7b00*/  IADD3 R118, P6, PT, R30, R2, RZ ;  /* 0x000000021e767210 */ /* 0x000fc80007fde0ff */
[----:B0-----:R-:W-:Y:S01]  /*7b10*/  LEA.HI.X.SX32 R26, R30, R3, 0x1, P6 ;  /* 0x000000031e1a7211 */ /* 0x001fe200030f0eff */
[----:B------:R-:W-:Y:S01]  /*7b20*/  STL [R1+0x5ac], R118 ;  /* 0x0005ac7601007387 */ /* 0x000fe20000100800 */
[----:B------:R-:W-:-:S03]  /*7b30*/  PRMT R110, RZ, 0x7610, R110 ;  /* 0x00007610ff6e7816 */ /* 0x000fc6000000006e */
[----:B------:R-:W-:Y:S01]  /*7b40*/  @!P4 IMAD.MOV.U32 R27, RZ, RZ, R26 ;  /* 0x000000ffff1bc224 */ /* 0x000fe200078e001a */
[----:B--2---:R-:W-:Y:S04]  /*7b50*/  STL [R1+0x194], R111 ;  /* 0x0001946f01007387 */ /* 0x004fe80000100800 */
[----:B------:R0:W-:Y:S02]  /*7b60*/  STL [R1+0x5a8], R26 ;  /* 0x0005a81a01007387 */ /* 0x0001e40000100800 */
[----:B0-----:R-:W-:-:S05]  /*7b70*/  @!P4 IMAD.MOV.U32 R26, RZ, RZ, R118 ;  /* 0x000000ffff1ac224 */ /* 0x001fca00078e0076 */
[----:B------:R0:W2:Y:S01]  /*7b80*/  @!P4 LDG.E.U8 R110, desc[UR18][R26.64] ;  /* 0x000000121a6ec981 */ /* 0x0000a2000c1e1100 */
[----:B------:R-:W-:-:S05]  /*7b90*/  IMAD R28, R36, 0x3e, RZ ;  /* 0x0000003e241c7824 */ /* 0x000fca00078e02ff */
[----:B------:R-:W-:-:S04]  /*7ba0*/  IADD3 R111, P6, PT, R28, R2, RZ ;  /* 0x000000021c6f7210 */ /* 0x000fc80007fde0ff */
[----:B------:R-:W-:Y:S01]  /*7bb0*/  LEA.HI.X.SX32 R112, R28, R3, 0x1, P6 ;  /* 0x000000031c707211 */ /* 0x000fe200030f0eff */
[----:B0-----:R-:W-:Y:S01]  /*7bc0*/  @!P5 IMAD.MOV.U32 R26, RZ, RZ, R111 ;  /* 0x000000ffff1ad224 */ /* 0x001fe200078e006f */
[----:B------:R-:W-:Y:S01]  /*7bd0*/  PRMT R22, RZ, 0x7610, R22 ;  /* 0x00007610ff167816 */ /* 0x000fe20000000016 */
[----:B------:R-:W-:Y:S02]  /*7be0*/  IMAD R30, R36, 0x46, RZ ;  /* 0x00000046241e7824 */ /* 0x000fe400078e02ff */
[----:B------:R-:W-:Y:S01]  /*7bf0*/  @!P5 IMAD.MOV.U32 R27, RZ, RZ, R112 ;  /* 0x000000ffff1bd224 */ /* 0x000fe200078e0070 */
[----:B------:R-:W-:Y:S04]  /*7c00*/  STL [R1+0x5ec], R111 ;  /* 0x0005ec6f01007387 */ /* 0x000fe80000100800 */
[----:B------:R-:W-:Y:S04]  /*7c10*/  STL [R1+0x5e8], R112 ;  /* 0x0005e87001007387 */ /* 0x000fe80000100800 */
[----:B------:R0:W3:Y:S01]  /*7c20*/  @!P5 LDG.E.U8 R22, desc[UR18][R26.64] ;  /* 0x000000121a16d981 */ /* 0x0000e2000c1e1100 */
[----:B------:R-:W-:Y:S01]  /*7c30*/  PRMT R25, RZ, 0x7610, R25 ;  /* 0x00007610ff197816 */ /* 0x000fe20000000019 */
[----:B0-----:R-:W-:-:S05]  /*7c40*/  VIADD R26, R12, 0xffffff99 ;  /* 0xffffff990c1a7836 */ /* 0x001fca0000000000 */
[----:B------:R-:W-:Y:S01]  /*7c50*/  ISETP.GE.U32.AND P5, PT, R26, 0x7fffff1a, PT ;  /* 0x7fffff1a1a00780c */ /* 0x000fe20003fa6070 */
[----:B--2---:R0:W-:Y:S02]  /*7c60*/  STL [R1+0x190], R110 ;  /* 0x0001906e01007387 */ /* 0x0041e40000100800 */
[----:B0-----:R-:W-:-:S04]  /*7c70*/  IADD3 R110, P6, PT, R30, R2, RZ ;  /* 0x000000021e6e7210 */ /* 0x001fc80007fde0ff */
[----:B------:R-:W-:Y:S01]  /*7c80*/  LEA.HI.X.SX32 R27, R30, R3, 0x1, P6 ;  /* 0x000000031e1b7211 */ /* 0x000fe200030f0eff */
[----:B------:R-:W-:-:S05]  /*7c90*/  @!P3 IMAD.MOV.U32 R26, RZ, RZ, R110 ;  /* 0x000000ffff1ab224 */ /* 0x000fca00078e006e */
[----:B------:R0:W2:Y:S01]  /*7ca0*/  @!P3 LDG.E.U8 R25, desc[UR18][R26.64] ;  /* 0x000000121a19b981 */ /* 0x0000a2000c1e1100 */
[----:B------:R-:W-:-:S03]  /*7cb0*/  IMAD R28, R36, 0x4e, RZ ;  /* 0x0000004e241c7824 */ /* 0x000fc600078e02ff */
[----:B------:R-:W-:Y:S04]  /*7cc0*/  STL [R1+0x62c], R110 ;  /* 0x00062c6e01007387 */ /* 0x000fe80000100800 */
[----:B---3--:R1:W-:Y:S01]  /*7cd0*/  STL [R1+0x18c], R22 ;  /* 0x00018c1601007387 */ /* 0x0083e20000100800 */
[----:B------:R-:W-:-:S03]  /*7ce0*/  VIADD R31, R12, 0xffffffa9 ;  /* 0xffffffa90c1f7836 */ /* 0x000fc60000000000 */
[----:B------:R-:W-:Y:S01]  /*7cf0*/  STL [R1+0x628], R27 ;  /* 0x0006281b01007387 */ /* 0x000fe20000100800 */
[----:B-1----:R-:W-:-:S05]  /*7d00*/  IADD3 R22, P6, PT, R28, R2, RZ ;  /* 0x000000021c167210 */ /* 0x002fca0007fde0ff */
[----:B------:R-:W-:Y:S01]  /*7d10*/  STL [R1+0x66c], R22 ;  /* 0x00066c1601007387 */ /* 0x000fe20000100800 */
[----:B------:R-:W-:Y:S01]  /*7d20*/  ISETP.GE.U32.AND P0, PT, R31, 0x7fffff2a, PT ;  /* 0x7fffff2a1f00780c */ /* 0x000fe20003f06070 */
[----:B0-----:R-:W-:Y:S01]  /*7d30*/  @!P2 IMAD.MOV.U32 R26, RZ, RZ, R22 ;  /* 0x000000ffff1aa224 */ /* 0x001fe200078e0016 */
[----:B------:R-:W-:Y:S02]  /*7d40*/  PRMT R20, RZ, 0x7610, R20 ;  /* 0x00007610ff147816 */ /* 0x000fe40000000014 */
[----:B------:R-:W-:Y:S01]  /*7d50*/  PRMT R21, RZ, 0x7610, R21 ;  /* 0x00007610ff157816 */ /* 0x000fe20000000015 */
[----:B--2---:R0:W-:Y:S02]  /*7d60*/  STL [R1+0x160], R25 ;  /* 0x0001601901007387 */ /* 0x0041e40000100800 */
[----:B0-----:R-:W-:Y:S01]  /*7d70*/  LEA.HI.X.SX32 R25, R28, R3, 0x1, P6 ;  /* 0x000000031c197211 */ /* 0x001fe200030f0eff */
[----:B------:R-:W-:-:S05]  /*7d80*/  IMAD R28, R36, 0x56, RZ ;  /* 0x00000056241c7824 */ /* 0x000fca00078e02ff */
[C---:B------:R-:W-:Y:S01]  /*7d90*/  IADD3 R22, P6, PT, R28.reuse, R2, RZ ;  /* 0x000000021c167210 */ /* 0x040fe20007fde0ff */
[----:B------:R-:W-:Y:S01]  /*7da0*/  @!P2 IMAD.MOV.U32 R27, RZ, RZ, R25 ;  /* 0x000000ffff1ba224 */ /* 0x000fe200078e0019 */
[----:B------:R0:W-:Y:S04]  /*7db0*/  STL [R1+0x668], R25 ;  /* 0x0006681901007387 */ /* 0x0001e80000100800 */
[----:B------:R1:W2:Y:S01]  /*7dc0*/  @!P2 LDG.E.U8 R20, desc[UR18][R26.64] ;  /* 0x000000121a14a981 */ /* 0x0002a2000c1e1100 */
[----:B0-----:R-:W-:Y:S01]  /*7dd0*/  LEA.HI.X.SX32 R25, R28, R3, 0x1, P6 ;  /* 0x000000031c197211 */ /* 0x001fe200030f0eff */
[----:B-1----:R-:W-:-:S04]  /*7de0*/  @!P0 IMAD.MOV.U32 R26, RZ, RZ, R22 ;  /* 0x000000ffff1a8224 */ /* 0x002fc800078e0016 */
[----:B------:R-:W-:-:S05]  /*7df0*/  @!P0 IMAD.MOV.U32 R27, RZ, RZ, R25 ;  /* 0x000000ffff1b8224 */ /* 0x000fca00078e0019 */
[----:B------:R0:W3:Y:S01]  /*7e00*/  @!P0 LDG.E.U8 R21, desc[UR18][R26.64] ;  /* 0x000000121a158981 */ /* 0x0000e2000c1e1100 */
[C---:B------:R-:W-:Y:S02]  /*7e10*/  VIADD R30, R12.reuse, 0xffffff91 ;  /* 0xffffff910c1e7836 */ /* 0x040fe40000000000 */
[----:B------:R-:W-:-:S03]  /*7e20*/  VIADD R31, R12, 0xffffffa1 ;  /* 0xffffffa10c1f7836 */ /* 0x000fc60000000000 */
[----:B------:R-:W-:Y:S01]  /*7e30*/  ISETP.GE.U32.AND P3, PT, R30, 0x7fffff12, PT ;  /* 0x7fffff121e00780c */ /* 0x000fe20003f66070 */
[----:B------:R-:W-:Y:S01]  /*7e40*/  VIADD R30, R12, 0xffffff89 ;  /* 0xffffff890c1e7836 */ /* 0x000fe20000000000 */
[----:B------:R-:W-:-:S04]  /*7e50*/  ISETP.GE.U32.AND P4, PT, R31, 0x7fffff22, PT ;  /* 0x7fffff221f00780c */ /* 0x000fc80003f86070 */
[----:B------:R-:W-:Y:S01]  /*7e60*/  ISETP.GE.U32.AND P2, PT, R30, 0x7fffff0a, PT ;  /* 0x7fffff0a1e00780c */ /* 0x000fe20003f46070 */
[----:B------:R-:W-:Y:S01]  /*7e70*/  IMAD R30, R36, 0x5e, RZ ;  /* 0x0000005e241e7824 */ /* 0x000fe200078e02ff */
[----:B------:R-:W-:Y:S01]  /*7e80*/  STL [R1+0x6ac], R22 ;  /* 0x0006ac1601007387 */ /* 0x000fe20000100800 */
[----:B------:R-:W-:-:S05]  /*7e90*/  VIADD R28, R12, 0xffffff81 ;  /* 0xffffff810c1c7836 */ /* 0x000fca0000000000 */
[----:B------:R-:W-:Y:S01]  /*7ea0*/  ISETP.GE.U32.AND P0, PT, R28, 0x7fffff02, PT ;  /* 0x7fffff021c00780c */ /* 0x000fe20003f06070 */
[----:B------:R-:W-:Y:S01]  /*7eb0*/  IMAD R28, R36, 0x66, RZ ;  /* 0x00000066241c7824 */ /* 0x000fe200078e02ff */
[----:B------:R-:W-:Y:S02]  /*7ec0*/  PRMT R18, RZ, 0x7610, R18 ;  /* 0x00007610ff127816 */ /* 0x000fe40000000012 */
[----:B------:R-:W-:Y:S01]  /*7ed0*/  PRMT R19, RZ, 0x7610, R19 ;  /* 0x00007610ff137816 */ /* 0x000fe20000000013 */
[----:B--2---:R1:W-:Y:S04]  /*7ee0*/  STL [R1+0x15c], R20 ;  /* 0x00015c1401007387 */ /* 0x0043e80000100800 */
[----:B------:R-:W-:Y:S01]  /*7ef0*/  STL [R1+0x6a8], R25 ;  /* 0x0006a81901007387 */ /* 0x000fe20000100800 */
[----:B-1----:R-:W-:-:S05]  /*7f00*/  IADD3 R20, P6, PT, R30, R2, RZ ;  /* 0x000000021e147210 */ /* 0x002fca0007fde0ff */
[----:B------:R-:W-:Y:S01]  /*7f10*/  STL [R1+0x6e4], R20 ;  /* 0x0006e41401007387 */ /* 0x000fe20000100800 */
[----:B0-----:R-:W-:-:S03]  /*7f20*/  @!P4 IMAD.MOV.U32 R26, RZ, RZ, R20 ;  /* 0x000000ffff1ac224 */ /* 0x001fc600078e0014 */
[----:B---3--:R0:W-:Y:S02]  /*7f30*/  STL [R1+0x158], R21 ;  /* 0x0001581501007387 */ /* 0x0081e40000100800 */
[----:B0-----:R-:W-:Y:S02]  /*7f40*/  LEA.HI.X.SX32 R21, R30, R3, 0x1, P6 ;  /* 0x000000031e157211 */ /* 0x001fe400030f0eff */
[----:B------:R-:W-:-:S03]  /*7f50*/  IADD3 R20, P6, PT, R28, R2, RZ ;  /* 0x000000021c147210 */ /* 0x000fc60007fde0ff */
[----:B------:R-:W-:Y:S01]  /*7f60*/  @!P4 IMAD.MOV.U32 R27, RZ, RZ, R21 ;  /* 0x000000ffff1bc224 */ /* 0x000fe200078e0015 */
[----:B------:R0:W-:Y:S04]  /*7f70*/  STL [R1+0x6e0], R21 ;  /* 0x0006e01501007387 */ /* 0x0001e80000100800 */
[----:B------:R1:W2:Y:S01]  /*7f80*/  @!P4 LDG.E.U8 R18, desc[UR18][R26.64] ;  /* 0x000000121a12c981 */ /* 0x0002a2000c1e1100 */
[----:B0-----:R-:W-:Y:S01]  /*7f90*/  LEA.HI.X.SX32 R21, R28, R3, 0x1, P6 ;  /* 0x000000031c157211 */ /* 0x001fe200030f0eff */
[----:B-1----:R-:W-:-:S04]  /*7fa0*/  @!P5 IMAD.MOV.U32 R26, RZ, RZ, R20 ;  /* 0x000000ffff1ad224 */ /* 0x002fc800078e0014 */
[----:B------:R-:W-:-:S05]  /*7fb0*/  @!P5 IMAD.MOV.U32 R27, RZ, RZ, R21 ;  /* 0x000000ffff1bd224 */ /* 0x000fca00078e0015 */
[----:B------:R0:W3:Y:S01]  /*7fc0*/  @!P5 LDG.E.U8 R19, desc[UR18][R26.64] ;  /* 0x000000121a13d981 */ /* 0x0000e2000c1e1100 */
[----:B------:R-:W-:-:S05]  /*7fd0*/  VIADD R30, R12, 0xfffffff8 ;  /* 0xfffffff80c1e7836 */ /* 0x000fca0000000000 */
        /* <DEDUP_REMOVED lines=22> */
[----:B------:R-:W3:Y:S01]  /*8140*/  @!P2 LDG.E.U8 R17, desc[UR18][R26.64] ;  /* 0x000000121a11a981 */ /* 0x000ee2000c1e1100 */
[----:B------:R-:W-:-:S05]  /*8150*/  VIADD R30, R12, 0xffffffe8 ;  /* 0xffffffe80c1e7836 */ /* 0x000fca0000000000 */
[----:B------:R-:W-:Y:S01]  /*8160*/  ISETP.GE.U32.AND P3, PT, R30, 0x7fffff69, PT ;  /* 0x7fffff691e00780c */ /* 0x000fe20003f66070 */
[----:B------:R-:W-:Y:S01]  /*8170*/  IMAD R30, R36, 0x7e, RZ ;  /* 0x0000007e241e7824 */ /* 0x000fe200078e02ff */
[----:B------:R-:W-:Y:S01]  /*8180*/  STL [R1+0x78c], R18 ;  /* 0x00078c1201007387 */ /* 0x000fe20000100800 */
[----:B------:R-:W-:Y:S01]  /*8190*/  VIADD R28, R12, 0xffffffe0 ;  /* 0xffffffe00c1c7836 */ /* 0x000fe20000000000 */
[----:B------:R-:W-:-:S04]  /*81a0*/  PRMT R15, RZ, 0x7610, R15 ;  /* 0x00007610ff0f7816 */ /* 0x000fc8000000000f */
[----:B------:R-:W-:Y:S01]  /*81b0*/  ISETP.GE.U32.AND P2, PT, R28, 0x7fffff61, PT ;  /* 0x7fffff611c00780c */ /* 0x000fe20003f46070 */
[----:B------:R-:W-:Y:S01]  /*81c0*/  IMAD R28, R36, 0x7, RZ ;  /* 0x00000007241c7824 */ /* 0x000fe200078e02ff */
[----:B------:R-:W-:Y:S01]  /*81d0*/  PRMT R14, RZ, 0x7610, R14 ;  /* 0x00007610ff0e7816 */ /* 0x000fe2000000000e */
[----:B--2---:R0:W-:Y:S04]  /*81e0*/  STL [R1+0x14c], R16 ;  /* 0x00014c1001007387 */ /* 0x0041e80000100800 */
[----:B------:R-:W-:Y:S01]  /*81f0*/  STL [R1+0x788], R19 ;  /* 0x0007881301007387 */ /* 0x000fe20000100800 */
[----:B0-----:R-:W-:-:S05]  /*8200*/  IADD3 R16, P6, PT, R30, R2, RZ ;  /* 0x000000021e107210 */ /* 0x001fca0007fde0ff */
[----:B------:R-:W-:Y:S04]  /*8210*/  STL [R1+0x7c4], R16 ;  /* 0x0007c41001007387 */ /* 0x000fe80000100800 */
[----:B---3--:R0:W-:Y:S01]  /*8220*/  STL [R1+0x90], R17 ;  /* 0x0000901101007387 */ /* 0x0081e20000100800 */
[----:B------:R-:W-:Y:S01]  /*8230*/  @!P0 IMAD.MOV.U32 R26, RZ, RZ, R16 ;  /* 0x000000ffff1a8224 */ /* 0x000fe200078e0010 */
[----:B0-----:R-:W-:-:S05]  /*8240*/  LEA.HI.X.SX32 R17, R30, R3, 0x1, P6 ;  /* 0x000000031e117211 */ /* 0x001fca00030f0eff */
[----:B------:R-:W-:-:S05]  /*8250*/  @!P0 IMAD.MOV.U32 R27, RZ, RZ, R17 ;  /* 0x000000ffff1b8224 */ /* 0x000fca00078e0011 */
[----:B------:R0:W2:Y:S02]  /*8260*/  @!P0 LDG.E.U8 R15, desc[UR18][R26.64] ;  /* 0x000000121a0f8981 */ /* 0x0000a4000c1e1100 */
[----:B0-----:R-:W-:-:S04]  /*8270*/  IADD3 R26, P6, PT, R28, R2, RZ ;  /* 0x000000021c1a7210 */ /* 0x001fc80007fde0ff */
[----:B------:R-:W-:-:S05]  /*8280*/  LEA.HI.X.SX32 R27, R28, R3, 0x1, P6 ;  /* 0x000000031c1b7211 */ /* 0x000fca00030f0eff */
[----:B------:R-:W3:Y:S01]  /*8290*/  @!P4 LDG.E.U8 R14, desc[UR18][R26.64] ;  /* 0x000000121a0ec981 */ /* 0x000ee2000c1e1100 */
[----:B------:R-:W-:Y:S02]  /*82a0*/  IMAD.MOV.U32 R127, RZ, RZ, R140 ;  /* 0x000000ffff7f7224 */ /* 0x000fe400078e008c */
[----:B------:R-:W-:Y:S02]  /*82b0*/  IMAD.MOV.U32 R140, RZ, RZ, R147 ;  /* 0x000000ffff8c7224 */ /* 0x000fe400078e0093 */
[----:B------:R-:W-:Y:S02]  /*82c0*/  IMAD.MOV.U32 R147, RZ, RZ, R151 ;  /* 0x000000ffff937224 */ /* 0x000fe400078e0097 */
[----:B------:R-:W-:Y:S02]  /*82d0*/  IMAD.MOV.U32 R151, RZ, RZ, R154 ;  /* 0x000000ffff977224 */ /* 0x000fe400078e009a */
[----:B------:R-:W-:Y:S02]  /*82e0*/  IMAD.MOV.U32 R128, RZ, RZ, R133 ;  /* 0x000000ffff807224 */ /* 0x000fe400078e0085 */
[----:B------:R-:W-:-:S02]  /*82f0*/  IMAD.MOV.U32 R154, RZ, RZ, R162 ;  /* 0x000000ffff9a7224 */ /* 0x000fc400078e00a2 */
[----:B------:R-:W-:Y:S02]  /*8300*/  IMAD.MOV.U32 R133, RZ, RZ, R136 ;  /* 0x000000ffff857224 */ /* 0x000fe400078e0088 */
[----:B------:R-:W-:Y:S02]  /*8310*/  IMAD.MOV.U32 R162, RZ, RZ, R119 ;  /* 0x000000ffffa27224 */ /* 0x000fe400078e0077 */
[----:B------:R-:W-:Y:S02]  /*8320*/  IMAD.MOV.U32 R136, RZ, RZ, R141 ;  /* 0x000000ffff887224 */ /* 0x000fe400078e008d */
[----:B------:R-:W-:Y:S02]  /*8330*/  IMAD R119, R36, 0xf, RZ ;  /* 0x0000000f24777824 */ /* 0x000fe400078e02ff */
[----:B------:R-:W-:Y:S02]  /*8340*/  IMAD.MOV.U32 R141, RZ, RZ, R148 ;  /* 0x000000ffff8d7224 */ /* 0x000fe400078e0094 */
[----:B------:R-:W-:-:S02]  /*8350*/  IMAD.MOV.U32 R148, RZ, RZ, R153 ;  /* 0x000000ffff947224 */ /* 0x000fc400078e0099 */
[----:B------:R-:W-:Y:S02]  /*8360*/  IMAD.MOV.U32 R153, RZ, RZ, R159 ;  /* 0x000000ffff997224 */ /* 0x000fe400078e009f */
[----:B------:R-:W-:Y:S01]  /*8370*/  IMAD.MOV.U32 R159, RZ, RZ, R123 ;  /* 0x000000ffff9f7224 */ /* 0x000fe200078e007b */
[C---:B------:R-:W-:Y:S01]  /*8380*/  IADD3 R123, P6, PT, R119.reuse, R2, RZ ;  /* 0x00000002777b7210 */ /* 0x040fe20007fde0ff */
[----:B------:R-:W-:Y:S01]  /*8390*/  IMAD.MOV.U32 R124, RZ, RZ, R129 ;  /* 0x000000ffff7c7224 */ /* 0x000fe200078e0081 */
[----:B------:R-:W-:Y:S01]  /*83a0*/  STL [R1+0x7c0], R17 ;  /* 0x0007c01101007387 */ /* 0x000fe20000100800 */
[----:B------:R-:W-:Y:S02]  /*83b0*/  IMAD.MOV.U32 R129, RZ, RZ, R165 ;  /* 0x000000ffff817224 */ /* 0x000fe400078e00a5 */
[----:B------:R-:W-:Y:S01]  /*83c0*/  IMAD R165, R36, 0x17, RZ ;  /* 0x0000001724a57824 */ /* 0x000fe200078e02ff */
[----:B------:R-:W-:Y:S01]  /*83d0*/  LEA.HI.X.SX32 R119, R119, R3, 0x1, P6 ;  /* 0x0000000377777211 */ /* 0x000fe200030f0eff */
[----:B------:R-:W-:Y:S01]  /*83e0*/  VIADD R30, R12, 0xffffffd8 ;  /* 0xffffffd80c1e7836 */ /* 0x000fe20000000000 */
[----:B------:R-:W-:-:S03]  /*83f0*/  PRMT R11, RZ, 0x7610, R11 ;  /* 0x00007610ff0b7816 */ /* 0x000fc6000000000b */
[----:B------:R-:W-:Y:S01]  /*8400*/  @!P5 IMAD.MOV.U32 R31, RZ, RZ, R119 ;  /* 0x000000ffff1fd224 */ /* 0x000fe200078e0077 */
[----:B------:R-:W-:Y:S01]  /*8410*/  ISETP.GE.U32.AND P0, PT, R30, 0x7fffff59, PT ;  /* 0x7fffff591e00780c */ /* 0x000fe20003f06070 */
[----:B------:R-:W-:Y:S01]  /*8420*/  @!P5 IMAD.MOV.U32 R30, RZ, RZ, R123 ;  /* 0x000000ffff1ed224 */ /* 0x000fe200078e007b */
[----:B------:R-:W-:-:S04]  /*8430*/  PRMT R13, RZ, 0x7610, R13 ;  /* 0x00007610ff0d7816 */ /* 0x000fc8000000000d */
[----:B------:R0:W4:Y:S04]  /*8440*/  @!P5 LDG.E.U8 R11, desc[UR18][R30.64] ;  /* 0x000000121e0bd981 */ /* 0x000128000c1e1100 */
[----:B--2---:R-:W-:Y:S04]  /*8450*/  STL [R1+0x8c], R15 ;  /* 0x00008c0f01007387 */ /* 0x004fe80000100800 */
[----:B------:R-:W-:Y:S04]  /*8460*/  STL [R1+0xa7c], R26 ;  /* 0x000a7c1a01007387 */ /* 0x000fe80000100800 */
[----:B------:R-:W-:Y:S04]  /*8470*/  STL [R1+0xa78], R27 ;  /* 0x000a781b01007387 */ /* 0x000fe80000100800 */
[----:B---3--:R1:W-:Y:S02]  /*8480*/  STL [R1+0x88], R14 ;  /* 0x0000880e01007387 */ /* 0x0083e40000100800 */
[----:B-1----:R-:W-:-:S04]  /*8490*/  IADD3 R14, P6, PT, R165, R2, RZ ;  /* 0x00000002a50e7210 */ /* 0x002fc80007fde0ff */
[----:B------:R-:W-:Y:S01]  /*84a0*/  LEA.HI.X.SX32 R165, R165, R3, 0x1, P6 ;  /* 0x00000003a5a57211 */ /* 0x000fe200030f0eff */
[----:B0-----:R-:W-:-:S04]  /*84b0*/  @!P3 IMAD.MOV.U32 R30, RZ, RZ, R14 ;  /* 0x000000ffff1eb224 */ /* 0x001fc800078e000e */
[----:B------:R-:W-:-:S05]  /*84c0*/  @!P3 IMAD.MOV.U32 R31, RZ, RZ, R165 ;  /* 0x000000ffff1fb224 */ /* 0x000fca00078e00a5 */
[----:B------:R0:W2:Y:S01]  /*84d0*/  @!P3 LDG.E.U8 R13, desc[UR18][R30.64] ;  /* 0x000000121e0db981 */ /* 0x0000a2000c1e1100 */
[----:B------:R-:W-:-:S05]  /*84e0*/  VIADD R28, R12, 0xffffffd0 ;  /* 0xffffffd00c1c7836 */ /* 0x000fca0000000000 */
[----:B------:R-:W-:Y:S01]  /*84f0*/  ISETP.GE.U32.AND P4, PT, R28, 0x7fffff51, PT ;  /* 0x7fffff511c00780c */ /* 0x000fe20003f86070 */
[----:B------:R-:W-:Y:S01]  /*8500*/  VIADD R28, R12, 0xffffffc8 ;  /* 0xffffffc80c1c7836 */ /* 0x000fe20000000000 */
[----:B------:R-:W-:Y:S04]  /*8510*/  STL [R1+0xa84], R123 ;  /* 0x000a847b01007387 */ /* 0x000fe80000100800 */
[----:B------:R-:W-:Y:S01]  /*8520*/  ISETP.GE.U32.AND P5, PT, R28, 0x7fffff49, PT ;  /* 0x7fffff491c00780c */ /* 0x000fe20003fa6070 */
[----:B------:R-:W-:Y:S01]  /*8530*/  IMAD R28, R36, 0x1f, RZ ;  /* 0x0000001f241c7824 */ /* 0x000fe200078e02ff */
[----:B------:R-:W-:Y:S04]  /*8540*/  STL [R1+0xa80], R119 ;  /* 0x000a807701007387 */ /* 0x000fe80000100800 */
[----:B----4-:R1:W-:Y:S04]  /*8550*/  STL [R1+0x84], R11 ;  /* 0x0000840b01007387 */ /* 0x0103e80000100800 */
[----:B------:R-:W-:Y:S01]  /*8560*/  STL [R1+0x10], R14 ;  /* 0x0000100e01007387 */ /* 0x000fe20000100800 */
[----:B-1----:R-:W-:-:S03]  /*8570*/  IADD3 R11, P6, PT, R28, R2, RZ ;  /* 0x000000021c0b7210 */ /* 0x002fc60007fde0ff */
[----:B------:R-:W-:Y:S04]  /*8580*/  STL [R1+0xa88], R165 ;  /* 0x000a88a501007387 */ /* 0x000fe80000100800 */
[----:B------:R-:W-:Y:S01]  /*8590*/  STL [R1+0xc4], R11 ;  /* 0x0000c40b01007387 */ /* 0x000fe20000100800 */
[----:B------:R-:W-:Y:S01]  /*85a0*/  PRMT R10, RZ, 0x7610, R10 ;  /* 0x00007610ff0a7816 */ /* 0x000fe2000000000a */
[----:B0-----:R-:W-:Y:S02]  /*85b0*/  @!P2 IMAD.MOV.U32 R30, RZ, RZ, R11 ;  /* 0x000000ffff1ea224 */ /* 0x001fe400078e000b */
[----:B--2---:R0:W-:Y:S02]  /*85c0*/  STL [R1+0x80], R13 ;  /* 0x0000800d01007387 */ /* 0x0041e40000100800 */
[----:B0-----:R-:W-:-:S05]  /*85d0*/  LEA.HI.X.SX32 R13, R28, R3, 0x1, P6 ;  /* 0x000000031c0d7211 */ /* 0x001fca00030f0eff */
[----:B------:R-:W-:-:S05]  /*85e0*/  @!P2 IMAD.MOV.U32 R31, RZ, RZ, R13 ;  /* 0x000000ffff1fa224 */ /* 0x000fca00078e000d */
[----:B------:R-:W2:Y:S01]  /*85f0*/  @!P2 LDG.E.U8 R10, desc[UR18][R30.64] ;  /* 0x000000121e0aa981 */ /* 0x000ea2000c1e1100 */
[----:B------:R-:W-:Y:S02]  /*8600*/  IMAD.MOV.U32 R122, RZ, RZ, R127 ;  /* 0x000000ffff7a7224 */ /* 0x000fe400078e007f */
[----:B------:R-:W-:Y:S02]  /*8610*/  IMAD.MOV.U32 R127, RZ, RZ, R144 ;  /* 0x000000ffff7f7224 */ /* 0x000fe400078e0090 */
[----:B------:R-:W-:Y:S02]  /*8620*/  IMAD.MOV.U32 R144, RZ, RZ, R35 ;  /* 0x000000ffff907224 */ /* 0x000fe400078e0023 */
[----:B------:R-:W-:Y:S02]  /*8630*/  VIADD R35, R12, 0xffffffc0 ;  /* 0xffffffc00c237836 */ /* 0x000fe40000000000 */
[----:B------:R-:W-:Y:S01]  /*8640*/  IMAD R28, R36, 0x27, RZ ;  /* 0x00000027241c7824 */ /* 0x000fe200078e02ff */
[----:B------:R-:W-:Y:S02]  /*8650*/  STL [R1+0xc0], R13 ;  /* 0x0000c00d01007387 */ /* 0x000fe40000100800 */
[----:B------:R-:W-:Y:S01]  /*8660*/  ISETP.GE.U32.AND P3, PT, R35, 0x7fffff41, PT ;  /* 0x7fffff412300780c */ /* 0x000fe20003f66070 */
[----:B------:R-:W-:Y:S01]  /*8670*/  VIADD R35, R12, 0xffffffb8 ;  /* 0xffffffb80c237836 */ /* 0x000fe20000000000 */
[----:B------:R-:W-:-:S04]  /*8680*/  PRMT R9, RZ, 0x7610, R9 ;  /* 0x00007610ff097816 */ /* 0x000fc80000000009 */
[----:B------:R-:W-:Y:S01]  /*8690*/  ISETP.GE.U32.AND P2, PT, R35, 0x7fffff39, PT ;  /* 0x7fffff392300780c */ /* 0x000fe20003f46070 */
[----:B------:R-:W-:Y:S01]  /*86a0*/  IMAD R35, R36, 0x2f, RZ ;  /* 0x0000002f24237824 */ /* 0x000fe200078e02ff */
[----:B------:R-:W-:Y:S01]  /*86b0*/  PRMT R7, RZ, 0x7610, R7 ;  /* 0x00007610ff077816 */ /* 0x000fe20000000007 */
[----:B--2---:R0:W-:Y:S02]  /*86c0*/  STL [R1+0x7c], R10 ;  /* 0x00007c0a01007387 */ /* 0x0041e40000100800 */
[----:B0-----:R-:W-:-:S04]  /*86d0*/  IADD3 R10, P6, PT, R28, R2, RZ ;  /* 0x000000021c0a7210 */ /* 0x001fc80007fde0ff */
[----:B------:R-:W-:Y:S01]  /*86e0*/  LEA.HI.X.SX32 R13, R28, R3, 0x1, P6 ;  /* 0x000000031c0d7211 */ /* 0x000fe200030f0eff */
[----:B------:R-:W-:Y:S01]  /*86f0*/  @!P0 IMAD.MOV.U32 R30, RZ, RZ, R10 ;  /* 0x000000ffff1e8224 */ /* 0x000fe200078e000a */
[----:B------:R-:W-:-:S03]  /*8700*/  IADD3 R11, P6, PT, R35, R2, RZ ;  /* 0x00000002230b7210 */ /* 0x000fc60007fde0ff */
[----:B------:R-:W-:Y:S01]  /*8710*/  @!P0 IMAD.MOV.U32 R31, RZ, RZ, R13 ;  /* 0x000000ffff1f8224 */ /* 0x000fe200078e000d */
[----:B------:R-:W-:Y:S04]  /*8720*/  STL [R1+0x534], R10 ;  /* 0x0005340a01007387 */ /* 0x000fe80000100800 */
[----:B------:R0:W-:Y:S04]  /*8730*/  STL [R1+0x530], R13 ;  /* 0x0005300d01007387 */ /* 0x0001e80000100800 */
[----:B------:R1:W2:Y:S01]  /*8740*/  @!P0 LDG.E.U8 R9, desc[UR18][R30.64] ;  /* 0x000000121e098981 */ /* 0x0002a2000c1e1100 */
[----:B0-----:R-:W-:Y:S01]  /*8750*/  LEA.HI.X.SX32 R13, R35, R3, 0x1, P6 ;  /* 0x00000003230d7211 */ /* 0x001fe200030f0eff */
[----:B-1----:R-:W-:-:S04]  /*8760*/  @!P4 IMAD.MOV.U32 R30, RZ, RZ, R11 ;  /* 0x000000ffff1ec224 */ /* 0x002fc800078e000b */
[----:B------:R-:W-:-:S05]  /*8770*/  @!P4 IMAD.MOV.U32 R31, RZ, RZ, R13 ;  /* 0x000000ffff1fc224 */ /* 0x000fca00078e000d */
[----:B------:R0:W3:Y:S01]  /*8780*/  @!P4 LDG.E.U8 R7, desc[UR18][R30.64] ;  /* 0x000000121e07c981 */ /* 0x0000e2000c1e1100 */
[----:B------:R-:W-:-:S03]  /*8790*/  IMAD R28, R36, 0x37, RZ ;  /* 0x00000037241c7824 */ /* 0x000fc600078e02ff */
[----:B------:R-:W-:Y:S01]  /*87a0*/  STL [R1+0x574], R11 ;  /* 0x0005740b01007387 */ /* 0x000fe20000100800 */
[----:B------:R-:W-:Y:S01]  /*87b0*/  IMAD R35, R36, 0x3f, RZ ;  /* 0x0000003f24237824 */ /* 0x000fe200078e02ff */
[----:B------:R-:W-:Y:S02]  /*87c0*/  PRMT R8, RZ, 0x7610, R8 ;  /* 0x00007610ff087816 */ /* 0x000fe40000000008 */
[----:B------:R-:W-:Y:S01]  /*87d0*/  PRMT R6, RZ, 0x7610, R6 ;  /* 0x00007610ff067816 */ /* 0x000fe20000000006 */
[----:B--2---:R1:W-:Y:S02]  /*87e0*/  STL [R1+0x78], R9 ;  /* 0x0000780901007387 */ /* 0x0043e40000100800 */
[C---:B-1----:R-:W-:Y:S02]  /*87f0*/  IADD3 R9, P6, PT, R28.reuse, R2, RZ ;  /* 0x000000021c097210 */ /* 0x042fe40007fde0ff */
[----:B------:R-:W-:Y:S02]  /*8800*/  STL [R1+0x570], R13 ;  /* 0x0005700d01007387 */ /* 0x000fe40000100800 */
[----:B------:R-:W-:-:S02]  /*8810*/  LEA.HI.X.SX32 R10, R28, R3, 0x1, P6 ;  /* 0x000000031c0a7211 */ /* 0x000fc400030f0eff */
[----:B------:R-:W-:Y:S04]  /*8820*/  STL [R1+0x5b4], R9 ;  /* 0x0005b40901007387 */ /* 0x000fe80000100800 */
[----:B------:R-:W-:Y:S01]  /*8830*/  STL [R1+0x5b0], R10 ;  /* 0x0005b00a01007387 */ /* 0x000fe20000100800 */
[----:B0-----:R-:W-:-:S03]  /*8840*/  @!P5 IMAD.MOV.U32 R30, RZ, RZ, R9 ;  /* 0x000000ffff1ed224 */ /* 0x001fc600078e0009 */
[----:B---3--:R0:W-:Y:S01]  /*8850*/  STL [R1+0x74], R7 ;  /* 0x0000740701007387 */ /* 0x0081e20000100800 */
[----:B------:R-:W-:-:S05]  /*8860*/  @!P5 IMAD.MOV.U32 R31, RZ, RZ, R10 ;  /* 0x000000ffff1fd224 */ /* 0x000fca00078e000a */
[----:B------:R1:W2:Y:S01]  /*8870*/  @!P5 LDG.E.U8 R8, desc[UR18][R30.64] ;  /* 0x000000121e08d981 */ /* 0x0002a2000c1e1100 */
[----:B0-----:R-:W-:-:S04]  /*8880*/  IADD3 R7, P4, PT, R35, R2, RZ ;  /* 0x0000000223077210 */ /* 0x001fc80007f9e0ff */
[----:B------:R-:W-:Y:S01]  /*8890*/  LEA.HI.X.SX32 R9, R35, R3, 0x1, P4 ;  /* 0x0000000323097211 */ /* 0x000fe200020f0eff */
[----:B-1----:R-:W-:-:S04]  /*88a0*/  @!P3 IMAD.MOV.U32 R30, RZ, RZ, R7 ;  /* 0x000000ffff1eb224 */ /* 0x002fc800078e0007 */
[----:B------:R-:W-:-:S05]  /*88b0*/  @!P3 IMAD.MOV.U32 R31, RZ, RZ, R9 ;  /* 0x000000ffff1fb224 */ /* 0x000fca00078e0009 */
[----:B------:R-:W3:Y:S01]  /*88c0*/  @!P3 LDG.E.U8 R6, desc[UR18][R30.64] ;  /* 0x000000121e06b981 */ /* 0x000ee2000c1e1100 */
[----:B------:R-:W-:Y:S02]  /*88d0*/  IMAD.MOV.U32 R121, RZ, RZ, R122 ;  /* 0x000000ffff797224 */ /* 0x000fe400078e007a */
[----:B------:R-:W-:Y:S02]  /*88e0*/  IMAD.MOV.U32 R122, RZ, RZ, R152 ;  /* 0x000000ffff7a7224 */ /* 0x000fe400078e0098 */
[----:B------:R-:W-:Y:S02]  /*88f0*/  IMAD.MOV.U32 R152, RZ, RZ, R38 ;  /* 0x000000ffff987224 */ /* 0x000fe400078e0026 */
[----:B------:R-:W-:Y:S01]  /*8900*/  VIADD R38, R12, 0xffffffb0 ;  /* 0xffffffb00c267836 */ /* 0x000fe20000000000 */
[----:B------:R-:W-:Y:S04]  /*8910*/  STL [R1+0x5f4], R7 ;  /* 0x0005f40701007387 */ /* 0x000fe80000100800 */
[----:B------:R-:W-:Y:S01]  /*8920*/  ISETP.GE.U32.AND P0, PT, R38, 0x7fffff31, PT ;  /* 0x7fffff312600780c */ /* 0x000fe20003f06070 */
[----:B------:R-:W-:-:S02]  /*8930*/  IMAD R38, R36, 0x47, RZ ;  /* 0x0000004724267824 */ /* 0x000fc400078e02ff */
[----:B------:R-:W-:Y:S01]  /*8940*/  IMAD R28, R36, 0x4f, RZ ;  /* 0x0000004f241c7824 */ /* 0x000fe200078e02ff */
[----:B------:R-:W-:Y:S02]  /*8950*/  PRMT R4, RZ, 0x7610, R4 ;  /* 0x00007610ff047816 */ /* 0x000fe40000000004 */
[----:B------:R-:W-:Y:S01]  /*8960*/  PRMT R5, RZ, 0x7610, R5 ;  /* 0x00007610ff057816 */ /* 0x000fe20000000005 */
[----:B------:R-:W-:Y:S01]  /*8970*/  IMAD.MOV.U32 R120, RZ, RZ, R121 ;  /* 0x000000ffff787224 */ /* 0x000fe200078e0079 */
[----:B--2---:R0:W-:Y:S04]  /*8980*/  STL [R1+0x70], R8 ;  /* 0x0000700801007387 */ /* 0x0041e80000100800 */
[----:B------:R1:W-:Y:S01]  /*8990*/  STL [R1+0x5f0], R9 ;  /* 0x0005f00901007387 */ /* 0x0003e20000100800 */
[----:B0-----:R-:W-:-:S03]  /*89a0*/  IADD3 R8, P4, PT, R38, R2, RZ ;  /* 0x0000000226087210 */ /* 0x001fc60007f9e0ff */
[----:B------:R-:W-:Y:S01]  /*89b0*/  STL [R1+0xb90], R36 ;  /* 0x000b902401007387 */ /* 0x000fe20000100800 */
[----:B-1----:R-:W-:-:S03]  /*89c0*/  LEA.HI.X.SX32 R9, R38, R3, 0x1, P4 ;  /* 0x0000000326097211 */ /* 0x002fc600020f0eff */
[----:B------:R-:W-:Y:S04]  /*89d0*/  STL [R1+0x634], R8 ;  /* 0x0006340801007387 */ /* 0x000fe80000100800 */
[----:B---3--:R0:W-:Y:S01]  /*89e0*/  STL [R1+0x6c], R6 ;  /* 0x00006c0601007387 */ /* 0x0081e20000100800 */
[----:B------:R-:W-:Y:S02]  /*89f0*/  @!P2 IMAD.MOV.U32 R30, RZ, RZ, R8 ;  /* 0x000000ffff1ea224 */ /* 0x000fe400078e0008 */
[----:B------:R-:W-:-:S05]  /*8a00*/  @!P2 IMAD.MOV.U32 R31, RZ, RZ, R9 ;  /* 0x000000ffff1fa224 */ /* 0x000fca00078e0009 */
[----:B------:R1:W2:Y:S01]  /*8a10*/  @!P2 LDG.E.U8 R4, desc[UR18][R30.64] ;  /* 0x000000121e04a981 */ /* 0x0002a2000c1e1100 */
[----:B0-----:R-:W-:-:S04]  /*8a20*/  IADD3 R6, P3, PT, R28, R2, RZ ;  /* 0x000000021c067210 */ /* 0x001fc80007f7e0ff */
[----:B------:R-:W-:Y:S01]  /*8a30*/  LEA.HI.X.SX32 R7, R28, R3, 0x1, P3 ;  /* 0x000000031c077211 */ /* 0x000fe200018f0eff */
[----:B-1----:R-:W-:-:S04]  /*8a40*/  @!P0 IMAD.MOV.U32 R30, RZ, RZ, R6 ;  /* 0x000000ffff1e8224 */ /* 0x002fc800078e0006 */
[----:B------:R-:W-:Y:S01]  /*8a50*/  @!P0 IMAD.MOV.U32 R31, RZ, RZ, R7 ;  /* 0x000000ffff1f8224 */ /* 0x000fe200078e0007 */
[----:B------:R-:W-:Y:S04]  /*8a60*/  STL [R1+0xb94], R2 ;  /* 0x000b940201007387 */ /* 0x000fe80000100800 */
[----:B------:R0:W3:Y:S04]  /*8a70*/  @!P0 LDG.E.U8 R5, desc[UR18][R30.64] ;  /* 0x000000121e058981 */ /* 0x0000e8000c1e1100 */
[----:B------:R-:W-:Y:S04]  /*8a80*/  STL [R1+0x674], R6 ;  /* 0x0006740601007387 */ /* 0x000fe80000100800 */
[----:B------:R-:W-:Y:S04]  /*8a90*/  STL [R1+0x630], R9 ;  /* 0x0006300901007387 */ /* 0x000fe80000100800 */
[----:B------:R1:W-:Y:S04]  /*8aa0*/  STL [R1+0xb98], R3 ;  /* 0x000b980301007387 */ /* 0x0003e80000100800 */
[----:B------:R-:W-:Y:S04]  /*8ab0*/  STL [R1+0x670], R7 ;  /* 0x0006700701007387 */ /* 0x000fe80000100800 */
[----:B------:R-:W4:Y:S01]  /*8ac0*/  LDL R121, [R1+0x8e0] ;  /* 0x0008e00001797983 */ /* 0x000f220000100800 */
[----:B------:R-:W-:-:S05]  /*8ad0*/  IMAD R35, R107, R37, RZ ;  /* 0x000000256b237224 */ /* 0x000fca00078e02ff */
[----:B------:R-:W-:Y:S01]  /*8ae0*/  IADD3 R38, P3, PT, R35, UR14, RZ ;  /* 0x0000000e23267c10 */ /* 0x000fe2000ff7e0ff */
[C---:B-1----:R-:W-:Y:S01]  /*8af0*/  VIADD R3, R0.reuse, 0x73 ;  /* 0x0000007300037836 */ /* 0x042fe20000000000 */
[C---:B------:R-:W-:Y:S02]  /*8b00*/  ISETP.GT.U32.AND P6, PT, R39.reuse, R46, PT ;  /* 0x0000002e2700720c */ /* 0x040fe40003fc4070 */
[C---:B------:R-:W-:Y:S02]  /*8b10*/  ISETP.GT.U32.AND P2, PT, R39.reuse, R45, PT ;  /* 0x0000002d2700720c */ /* 0x040fe40003f44070 */
[C---:B------:R-:W-:Y:S02]  /*8b20*/  ISETP.GT.U32.AND P4, PT, R39.reuse, R47, PT ;  /* 0x0000002f2700720c */ /* 0x040fe40003f84070 */
[----:B------:R-:W-:Y:S01]  /*8b30*/  ISETP.GT.U32.AND P5, PT, R39, R44, PT ;  /* 0x0000002c2700720c */ /* 0x000fe20003fa4070 */
[C---:B------:R-:W-:Y:S01]  /*8b40*/  VIADD R2, R0.reuse, 0x7b ;  /* 0x0000007b00027836 */ /* 0x040fe20000000000 */
[----:B------:R-:W-:Y:S01]  /*8b50*/  LEA.HI.X.SX32 R35, R35, UR15, 0x1, P3 ;  /* 0x0000000f23237c11 */ /* 0x000fe200098f0eff */
[C---:B------:R-:W-:Y:S01]  /*8b60*/  VIADD R13, R0.reuse, 0x2c ;  /* 0x0000002c000d7836 */ /* 0x040fe20000000000 */
[C---:B------:R-:W-:Y:S01]  /*8b70*/  ISETP.GT.U32.AND P3, PT, R39.reuse, R42, PT ;  /* 0x0000002a2700720c */ /* 0x040fe20003f64070 */
[----:B------:R-:W-:Y:S01]  /*8b80*/  VIADD R22, R0, 0x34 ;  /* 0x0000003400167836 */ /* 0x000fe20000000000 */
[----:B--2---:R1:W-:Y:S11]  /*8b90*/  STL [R1+0x68], R4 ;  /* 0x0000680401007387 */ /* 0x0043f60000100800 */
[--C-:B------:R-:W-:Y:S01]  /*8ba0*/  @!P3 IMAD.IADD R42, R42, 0x1, -R39.reuse ;  /* 0x000000012a2ab824 */ /* 0x100fe200078e0a27 */
[----:B------:R-:W-:Y:S01]  /*8bb0*/  ISETP.GT.U32.AND P0, PT, R39, R43, PT ;  /* 0x0000002b2700720c */ /* 0x000fe20003f04070 */
[--C-:B------:R-:W-:Y:S01]  /*8bc0*/  @!P6 IMAD.IADD R46, R46, 0x1, -R39.reuse ;  /* 0x000000012e2ee824 */ /* 0x100fe200078e0a27 */
[----:B0-----:R-:W-:Y:S01]  /*8bd0*/  IABS R30, R3 ;  /* 0x00000003001e7213 */ /* 0x001fe20000000000 */
[----:B------:R-:W-:Y:S01]  /*8be0*/  @!P2 IMAD.IADD R45, R45, 0x1, -R39 ;  /* 0x000000012d2da824 */ /* 0x000fe200078e0a27 */
[----:B------:R-:W0:Y:S01]  /*8bf0*/  LDCU UR14, c[0x0][0x3b0] ;  /* 0x00007600ff0e77ac */ /* 0x000e220008000800 */
[----:B-1----:R-:W-:Y:S01]  /*8c00*/  VIADD R4, R0, 0x6b ;  /* 0x0000006b00047836 */ /* 0x002fe20000000000 */
[----:B------:R-:W1:Y:S01]  /*8c10*/  LDCU UR15, c[0x0][0x3b0] ;  /* 0x00007600ff0f77ac */ /* 0x000e620008000800 */
[----:B---3--:R2:W-:Y:S02]  /*8c20*/  STL [R1+0x64], R5 ;  /* 0x0000640501007387 */ /* 0x0085e40000100800 */
[----:B--2---:R-:W-:-:S02]  /*8c30*/  IMAD.MOV.U32 R5, RZ, RZ, R101 ;  /* 0x000000ffff057224 */ /* 0x004fc400078e0065 */
[----:B------:R-:W-:Y:S03]  /*8c40*/  STL [R1+0x8dc], R4 ;  /* 0x0008dc0401007387 */ /* 0x000fe60000100800 */
[----:B------:R-:W-:Y:S01]  /*8c50*/  ISETP.GE.AND P3, PT, R5, RZ, PT ;  /* 0x000000ff0500720c */ /* 0x000fe20003f66270 */
[----:B------:R-:W-:Y:S01]  /*8c60*/  IMAD.MOV.U32 R5, RZ, RZ, R120 ;  /* 0x000000ffff057224 */ /* 0x000fe200078e0078 */
[----:B------:R-:W-:Y:S01]  /*8c70*/  STL [R1+0x8d8], R3 ;  /* 0x0008d80301007387 */ /* 0x000fe20000100800 */
[----:B----4-:R-:W-:Y:S02]  /*8c80*/  IMAD.MOV.U32 R120, RZ, RZ, R121 ;  /* 0x000000ffff787224 */ /* 0x010fe400078e0079 */
[----:B------:R-:W-:Y:S01]  /*8c90*/  IMAD.MOV.U32 R121, RZ, RZ, R122 ;  /* 0x000000ffff797224 */ /* 0x000fe200078e007a */
[----:B------:R-:W-:Y:S01]  /*8ca0*/  STL [R1+0xa8c], R37 ;  /* 0x000a8c2501007387 */ /* 0x000fe20000100800 */
[----:B------:R-:W-:-:S02]  /*8cb0*/  IMAD.MOV.U32 R122, RZ, RZ, R124 ;  /* 0x000000ffff7a7224 */ /* 0x000fc400078e007c */
[----:B------:R-:W-:Y:S02]  /*8cc0*/  IMAD.MOV.U32 R124, RZ, RZ, R129 ;  /* 0x000000ffff7c7224 */ /* 0x000fe400078e0081 */
[----:B------:R-:W2:Y:S01]  /*8cd0*/  LDL R129, [R1+0x8f4] ;  /* 0x0008f40001817983 */ /* 0x000ea20000100800 */
[----:B------:R-:W-:Y:S01]  /*8ce0*/  ISETP.GT.U32.AND P2, PT, R39, R46, PT ;  /* 0x0000002e2700720c */ /* 0x000fe20003f44070 */
[--C-:B------:R-:W-:Y:S01]  /*8cf0*/  @!P0 IMAD.IADD R43, R43, 0x1, -R39.reuse ;  /* 0x000000012b2b8824 */ /* 0x100fe200078e0a27 */
[----:B------:R-:W-:Y:S01]  /*8d00*/  ISETP.GT.U32.AND P0, PT, R39, R45, PT ;  /* 0x0000002d2700720c */ /* 0x000fe20003f04070 */
[--C-:B------:R-:W-:Y:S02]  /*8d10*/  @!P4 IMAD.IADD R47, R47, 0x1, -R39.reuse ;  /* 0x000000012f2fc824 */ /* 0x100fe400078e0a27 */
[----:B------:R-:W-:-:S03]  /*8d20*/  @!P5 IMAD.IADD R44, R44, 0x1, -R39 ;  /* 0x000000012c2cd824 */ /* 0x000fc600078e0a27 */
[C---:B------:R-:W-:Y:S02]  /*8d30*/  ISETP.GT.U32.AND P4, PT, R39.reuse, R47, PT ;  /* 0x0000002f2700720c */ /* 0x040fe40003f84070 */
[----:B------:R-:W-:-:S03]  /*8d40*/  ISETP.GT.U32.AND P5, PT, R39, R44, PT ;  /* 0x0000002c2700720c */ /* 0x000fc60003fa4070 */
[--C-:B------:R-:W-:Y:S01]  /*8d50*/  @!P2 IMAD.IADD R46, R46, 0x1, -R39.reuse ;  /* 0x000000012e2ea824 */ /* 0x100fe200078e0a27 */
[----:B------:R-:W-:Y:S01]  /*8d60*/  ISETP.GT.U32.AND P2, PT, R39, R34, PT ;  /* 0x000000222700720c */ /* 0x000fe20003f44070 */
[----:B------:R-:W-:Y:S01]  /*8d70*/  @!P0 IMAD.IADD R45, R45, 0x1, -R39 ;  /* 0x000000012d2d8824 */ /* 0x000fe200078e0a27 */
[C---:B------:R-:W-:Y:S02]  /*8d80*/  ISETP.GT.U32.AND P0, PT, R39.reuse, R33, PT ;  /* 0x000000212700720c */ /* 0x040fe40003f04070 */
[----:B------:R-:W-:-:S03]  /*8d90*/  ISETP.GT.U32.AND P6, PT, R39, R43, PT ;  /* 0x0000002b2700720c */ /* 0x000fc60003fc4070 */
[--C-:B------:R-:W-:Y:S01]  /*8da0*/  @!P4 IMAD.IADD R47, R47, 0x1, -R39.reuse ;  /* 0x000000012f2fc824 */ /* 0x100fe200078e0a27 */
[C---:B------:R-:W-:Y:S01]  /*8db0*/  ISETP.GT.U32.AND P4, PT, R39.reuse, R41, PT ;  /* 0x000000292700720c */ /* 0x040fe20003f84070 */
[----:B------:R-:W-:Y:S01]  /*8dc0*/  @!P5 IMAD.IADD R44, R44, 0x1, -R39 ;  /* 0x000000012c2cd824 */ /* 0x000fe200078e0a27 */
[----:B------:R-:W-:-:S03]  /*8dd0*/  ISETP.GT.U32.AND P5, PT, R39, R32, PT ;  /* 0x000000202700720c */ /* 0x000fc60003fa4070 */
[----:B------:R-:W-:Y:S01]  /*8de0*/  @!P2 IMAD.IADD R34, R34, 0x1, -R39 ;  /* 0x000000012222a824 */ /* 0x000fe200078e0a27 */
[----:B------:R-:W-:Y:S01]  /*8df0*/  ISETP.GE.AND P2, PT, R120, RZ, PT ;  /* 0x000000ff7800720c */ /* 0x000fe20003f46270 */
[----:B------:R-:W-:Y:S02]  /*8e00*/  IMAD.MOV.U32 R120, RZ, RZ, R121 ;  /* 0x000000ffff787224 */ /* 0x000fe400078e0079 */
[----:B------:R-:W-:Y:S02]  /*8e10*/  IMAD.MOV.U32 R121, RZ, RZ, R124 ;  /* 0x000000ffff797224 */ /* 0x000fe400078e007c */
[--C-:B------:R-:W-:Y:S01]  /*8e20*/  @!P0 IMAD.IADD R33, R33, 0x1, -R39.reuse ;  /* 0x0000000121218824 */ /* 0x100fe200078e0a27 */
[----:B------:R-:W-:Y:S01]  /*8e30*/  ISETP.GE.AND P0, PT, R120, RZ, PT ;  /* 0x000000ff7800720c */ /* 0x000fe20003f06270 */
[--C-:B------:R-:W-:Y:S02]  /*8e40*/  @!P6 IMAD.IADD R43, R43, 0x1, -R39.reuse ;  /* 0x000000012b2be824 */ /* 0x100fe400078e0a27 */
[--C-:B------:R-:W-:Y:S01]  /*8e50*/  @!P4 IMAD.IADD R41, R41, 0x1, -R39.reuse ;  /* 0x000000012929c824 */ /* 0x100fe200078e0a27 */
[----:B------:R-:W-:Y:S01]  /*8e60*/  ISETP.GE.AND P4, PT, R5, RZ, PT ;  /* 0x000000ff0500720c */ /* 0x000fe20003f86270 */
[----:B------:R-:W-:Y:S01]  /*8e70*/  @!P5 IMAD.IADD R32, R32, 0x1, -R39 ;  /* 0x000000012020d824 */ /* 0x000fe200078e0a27 */
[----:B------:R-:W-:Y:S01]  /*8e80*/  ISETP.GT.U32.AND P5, PT, R39, R42, PT ;  /* 0x0000002a2700720c */ /* 0x000fe20003fa4070 */
[----:B------:R-:W-:-:S02]  /*8e90*/  IMAD.MOV.U32 R5, RZ, RZ, R131 ;  /* 0x000000ffff057224 */ /* 0x000fc400078e0083 */
[----:B------:R-:W-:Y:S02]  /*8ea0*/  IMAD.MOV.U32 R131, RZ, RZ, R105 ;  /* 0x000000ffff837224 */ /* 0x000fe400078e0069 */
[----:B------:R-:W-:-:S04]  /*8eb0*/  IMAD.MOV.U32 R105, RZ, RZ, R43 ;  /* 0x000000ffff697224 */ /* 0x000fc800078e002b */
[----:B------:R-:W-:Y:S01]  /*8ec0*/  @!P0 IMAD.MOV R105, RZ, RZ, -R105 ;  /* 0x000000ffff698224 */ /* 0x000fe200078e0a69 */
[----:B------:R-:W-:-:S03]  /*8ed0*/  ISETP.GT.U32.AND P0, PT, R39, R100, PT ;  /* 0x000000642700720c */ /* 0x000fc60003f04070 */
[--C-:B------:R-:W-:Y:S01]  /*8ee0*/  @!P5 IMAD.IADD R42, R42, 0x1, -R39.reuse ;  /* 0x000000012a2ad824 */ /* 0x100fe200078e0a27 */
[----:B------:R-:W-:Y:S01]  /*8ef0*/  ISETP.GT.U32.AND P5, PT, R39, R96, PT ;  /* 0x000000602700720c */ /* 0x000fe20003fa4070 */
[----:B------:R-:W-:Y:S08]  /*8f00*/  STL [R1+0xb9c], R105 ;  /* 0x000b9c6901007387 */ /* 0x000ff00000100800 */
[--C-:B------:R-:W-:Y:S01]  /*8f10*/  @!P0 IMAD.IADD R100, R100, 0x1, -R39.reuse ;  /* 0x0000000164648824 */ /* 0x100fe200078e0a27 */
[----:B------:R-:W-:Y:S03]  /*8f20*/  STL [R1+0x8d4], R2 ;  /* 0x0008d40201007387 */ /* 0x000fe60000100800 */
[----:B------:R-:W-:-:S02]  /*8f30*/  @!P5 IMAD.IADD R96, R96, 0x1, -R39 ;  /* 0x000000016060d824 */ /* 0x000fc400078e0a27 */
[----:B--2---:R-:W-:Y:S02]  /*8f40*/  IMAD.MOV.U32 R124, RZ, RZ, R129 ;  /* 0x000000ffff7c7224 */ /* 0x004fe400078e0081 */
[----:B------:R-:W-:Y:S02]  /*8f50*/  IMAD.MOV.U32 R129, RZ, RZ, R103 ;  /* 0x000000ffff817224 */ /* 0x000fe400078e0067 */
[----:B------:R-:W-:Y:S02]  /*8f60*/  IMAD.MOV.U32 R103, RZ, RZ, R47 ;  /* 0x000000ffff677224 */ /* 0x000fe400078e002f */
[----:B------:R-:W-:-:S04]  /*8f70*/  IMAD.MOV.U32 R47, RZ, RZ, R44 ;  /* 0x000000ffff2f7224 */ /* 0x000fc800078e002c */
[----:B------:R-:W-:Y:S01]  /*8f80*/  @!P2 IMAD.MOV R47, RZ, RZ, -R47 ;  /* 0x000000ffff2fa224 */ /* 0x000fe200078e0a2f */
[----:B------:R-:W-:Y:S01]  /*8f90*/  ISETP.GT.U32.AND P2, PT, R39, R33, PT ;  /* 0x000000212700720c */ /* 0x000fe20003f44070 */
[----:B------:R-:W-:-:S12]  /*8fa0*/  IMAD.MOV.U32 R120, RZ, RZ, R124 ;  /* 0x000000ffff787224 */ /* 0x000fd800078e007c */
[----:B------:R-:W-:Y:S01]  /*8fb0*/  @!P2 IMAD.IADD R33, R33, 0x1, -R39 ;  /* 0x000000012121a824 */ /* 0x000fe200078e0a27 */
[----:B------:R-:W-:Y:S01]  /*8fc0*/  ISETP.GE.AND P2, PT, R5, RZ, PT ;  /* 0x000000ff0500720c */ /* 0x000fe20003f46270 */
[----:B------:R-:W-:Y:S02]  /*8fd0*/  IMAD.MOV.U32 R5, RZ, RZ, R120 ;  /* 0x000000ffff057224 */ /* 0x000fe400078e0078 */
[----:B------:R-:W-:Y:S02]  /*8fe0*/  IMAD.MOV.U32 R120, RZ, RZ, R121 ;  /* 0x000000ffff787224 */ /* 0x000fe400078e0079 */
[----:B------:R-:W-:Y:S01]  /*8ff0*/  IMAD.MOV.U32 R121, RZ, RZ, R122 ;  /* 0x000000ffff797224 */ /* 0x000fe200078e007a */
[----:B------:R-:W-:Y:S01]  /*9000*/  ISETP.GE.AND P0, PT, R5, RZ, PT ;  /* 0x000000ff0500720c */ /* 0x000fe20003f06270 */
[----:B------:R-:W-:Y:S02]  /*9010*/  IMAD.MOV.U32 R122, RZ, RZ, R127 ;  /* 0x000000ffff7a7224 */ /* 0x000fe400078e007f */
[----:B------:R-:W-:-:S02]  /*9020*/  IMAD.MOV.U32 R5, RZ, RZ, R120 ;  /* 0x000000ffff057224 */ /* 0x000fc400078e0078 */
[----:B------:R-:W-:Y:S02]  /*9030*/  IMAD.MOV.U32 R120, RZ, RZ, R121 ;  /* 0x000000ffff787224 */ /* 0x000fe400078e0079 */
[----:B------:R-:W-:Y:S01]  /*9040*/  IMAD.MOV.U32 R121, RZ, RZ, R122 ;  /* 0x000000ffff797224 */ /* 0x000fe200078e007a */
[----:B------:R-:W-:Y:S01]  /*9050*/  ISETP.GE.AND P5, PT, R5, RZ, PT ;  /* 0x000000ff0500720c */ /* 0x000fe20003fa6270 */
[----:B------:R-:W-:Y:S01]  /*9060*/  IMAD.MOV.U32 R5, RZ, RZ, R120 ;  /* 0x000000ffff057224 */ /* 0x000fe200078e0078 */
[----:B------:R-:W2:Y:S01]  /*9070*/  LDL R122, [R1+0x934] ;  /* 0x00093400017a7983 */ /* 0x000ea20000100800 */
[----:B------:R-:W-:-:S03]  /*9080*/  IMAD.MOV.U32 R120, RZ, RZ, R121 ;  /* 0x000000ffff787224 */ /* 0x000fc600078e0079 */
[----:B------:R-:W3:Y:S01]  /*9090*/  LDL R121, [R1+0x930] ;  /* 0x0009300001797983 */ /* 0x000ee20000100800 */
[----:B------:R-:W-:Y:S01]  /*90a0*/  IABS R31, R4 ;  /* 0x00000004001f7213 */ /* 0x000fe20000000000 */
[----:B------:R-:W-:-:S04]  /*90b0*/  IMAD.MOV.U32 R124, RZ, RZ, R129 ;  /* 0x000000ffff7c7224 */ /* 0x000fc800078e0081 */
[----:B------:R-:W-:Y:S01]  /*90c0*/  IMAD.HI.U32 R28, R40, R31, RZ ;  /* 0x0000001f281c7227 */ /* 0x000fe200078e00ff */
[----:B------:R-:W-:-:S03]  /*90d0*/  ISETP.GE.AND P6, PT, R0, RZ, PT ;  /* 0x000000ff0000720c */ /* 0x000fc60003fc6270 */
[----:B------:R-:W-:Y:S02]  /*90e0*/  IMAD.MOV.U32 R129, RZ, RZ, R102 ;  /* 0x000000ffff817224 */ /* 0x000fe400078e0066 */
[----:B------:R-:W-:Y:S02]  /*90f0*/  IMAD.MOV R28, RZ, RZ, -R28 ;  /* 0x000000ffff1c7224 */ /* 0x000fe400078e0a1c */
[----:B------:R-:W-:Y:S02]  /*9100*/  IMAD.MOV.U32 R102, RZ, RZ, R46 ;  /* 0x000000ffff667224 */ /* 0x000fe400078e002e */
[----:B------:R-:W-:-:S04]  /*9110*/  IMAD.HI.U32 R101, R40, R30, RZ ;  /* 0x0000001e28657227 */ /* 0x000fc800078e00ff */
[C---:B------:R-:W-:Y:S02]  /*9120*/  IMAD R31, R39.reuse, R28, R31 ;  /* 0x0000001c271f7224 */ /* 0x040fe400078e021f */
[----:B------:R-:W-:Y:S01]  /*9130*/  @!P3 IMAD.MOV R102, RZ, RZ, -R102 ;  /* 0x000000ffff66b224 */ /* 0x000fe200078e0a66 */
[----:B------:R-:W-:Y:S01]  /*9140*/  ISETP.GT.U32.AND P3, PT, R39, R41, PT ;  /* 0x000000292700720c */ /* 0x000fe20003f64070 */
[----:B------:R-:W-:Y:S02]  /*9150*/  IMAD.MOV R28, RZ, RZ, -R101 ;  /* 0x000000ffff1c7224 */ /* 0x000fe400078e0a65 */
[----:B------:R-:W-:-:S04]  /*9160*/  IMAD.MOV.U32 R101, RZ, RZ, R45 ;  /* 0x000000ffff657224 */ /* 0x000fc800078e002d */
[----:B------:R-:W-:Y:S01]  /*9170*/  @!P4 IMAD.MOV R101, RZ, RZ, -R101 ;  /* 0x000000ffff65c224 */ /* 0x000fe200078e0a65 */
[C---:B------:R-:W-:Y:S01]  /*9180*/  ISETP.GT.U32.AND P4, PT, R39.reuse, R34, PT ;  /* 0x000000222700720c */ /* 0x040fe20003f84070 */
[----:B------:R-:W-:Y:S01]  /*9190*/  @!P6 IMAD.MOV R103, RZ, RZ, -R103 ;  /* 0x000000ffff67e224 */ /* 0x000fe200078e0a67 */
[----:B------:R-:W-:-:S03]  /*91a0*/  ISETP.GT.U32.AND P6, PT, R39, R32, PT ;  /* 0x000000202700720c */ /* 0x000fc60003fc4070 */
[----:B------:R-:W-:Y:S01]  /*91b0*/  @!P3 IMAD.IADD R41, R41, 0x1, -R39 ;  /* 0x000000012929b824 */ /* 0x000fe200078e0a27 */
[----:B------:R-:W-:-:S07]  /*91c0*/  ISETP.GT.U32.AND P3, PT, R39, R92, PT ;  /* 0x0000005c2700720c */ /* 0x000fce0003f64070 */
[--C-:B------:R-:W-:Y:S01]  /*91d0*/  @!P4 IMAD.IADD R34, R34, 0x1, -R39.reuse ;  /* 0x000000012222c824 */ /* 0x100fe200078e0a27 */
[C---:B------:R-:W-:Y:S01]  /*91e0*/  ISETP.GT.U32.AND P4, PT, R39.reuse, R88, PT ;  /* 0x000000582700720c */ /* 0x040fe20003f84070 */
[----:B------:R-:W-:Y:S01]  /*91f0*/  @!P6 IMAD.IADD R32, R32, 0x1, -R39 ;  /* 0x000000012020e824 */ /* 0x000fe200078e0a27 */
[----:B------:R-:W-:-:S03]  /*9200*/  ISETP.GT.U32.AND P6, PT, R39, R84, PT ;  /* 0x000000542700720c */ /* 0x000fc60003fc4070 */
[----:B------:R-:W-:Y:S01]  /*9210*/  @!P3 IMAD.IADD R92, R92, 0x1, -R39 ;  /* 0x000000015c5cb824 */ /* 0x000fe200078e0a27 */
[----:B------:R-:W-:Y:S01]  /*9220*/  ISETP.GE.AND P3, PT, R5, RZ, PT ;  /* 0x000000ff0500720c */ /* 0x000fe20003f66270 */
[----:B------:R-:W-:Y:S02]  /*9230*/  IMAD.MOV.U32 R5, RZ, RZ, R120 ;  /* 0x000000ffff057224 */ /* 0x000fe400078e0078 */
[----:B------:R-:W-:-:S04]  /*9240*/  IMAD.MOV.U32 R46, RZ, RZ, R42 ;  /* 0x000000ffff2e7224 */ /* 0x000fc800078e002a */
[--C-:B------:R-:W-:Y:S01]  /*9250*/  @!P4 IMAD.IADD R88, R88, 0x1, -R39.reuse ;  /* 0x000000015858c824 */ /* 0x100fe200078e0a27 */
[----:B------:R-:W-:Y:S01]  /*9260*/  ISETP.GE.AND P4, PT, R5, RZ, PT ;  /* 0x000000ff0500720c */ /* 0x000fe20003f86270 */
[----:B------:R-:W-:Y:S02]  /*9270*/  @!P6 IMAD.IADD R84, R84, 0x1, -R39 ;  /* 0x000000015454e824 */ /* 0x000fe400078e0a27 */
[----:B------:R-:W-:Y:S01]  /*9280*/  @!P2 IMAD.MOV R46, RZ, RZ, -R46 ;  /* 0x000000ffff2ea224 */ /* 0x000fe200078e0a2e */
[C---:B------:R-:W-:Y:S01]  /*9290*/  ISETP.GT.U32.AND P2, PT, R39.reuse, R100, PT ;  /* 0x000000642700720c */ /* 0x040fe20003f44070 */
[----:B------:R-:W-:Y:S01]  /*92a0*/  IMAD.MOV.U32 R5, RZ, RZ, R104 ;  /* 0x000000ffff057224 */ /* 0x000fe200078e0068 */
[----:B------:R-:W-:Y:S01]  /*92b0*/  ISETP.GT.U32.AND P6, PT, R39, R84, PT ;  /* 0x000000542700720c */ /* 0x000fe20003fc4070 */
[----:B------:R-:W-:-:S06]  /*92c0*/  IMAD.MOV.U32 R104, RZ, RZ, R32 ;  /* 0x000000ffff687224 */ /* 0x000fcc00078e0020 */
[----:B------:R-:W-:Y:S01]  /*92d0*/  @!P4 IMAD.MOV R104, RZ, RZ, -R104 ;  /* 0x000000ffff68c224 */ /* 0x000fe200078e0a68 */
[C---:B------:R-:W-:Y:S01]  /*92e0*/  ISETP.GT.U32.AND P4, PT, R39.reuse, R80, PT ;  /* 0x000000502700720c */ /* 0x040fe20003f84070 */
[----:B------:R-:W-:Y:S02]  /*92f0*/  IMAD.MOV.U32 R120, RZ, RZ, R143 ;  /* 0x000000ffff787224 */ /* 0x000fe400078e008f */
[--C-:B------:R-:W-:Y:S01]  /*9300*/  @!P2 IMAD.IADD R100, R100, 0x1, -R39.reuse ;  /* 0x000000016464a824 */ /* 0x100fe200078e0a27 */
[----:B------:R-:W-:Y:S01]  /*9310*/  ISETP.GT.U32.AND P2, PT, R39, R76, PT ;  /* 0x0000004c2700720c */ /* 0x000fe20003f44070 */
[----:B------:R-:W-:Y:S01]  /*9320*/  @!P6 IMAD.IADD R84, R84, 0x1, -R39 ;  /* 0x000000015454e824 */ /* 0x000fe200078e0a27 */
[----:B------:R-:W-:Y:S01]  /*9330*/  ISETP.GE.AND P6, PT, R5, RZ, PT ;  /* 0x000000ff0500720c */ /* 0x000fe20003fc6270 */
[----:B------:R-:W-:Y:S01]  /*9340*/  IMAD.MOV.U32 R5, RZ, RZ, R120 ;  /* 0x000000ffff057224 */ /* 0x000fe200078e0078 */
[----:B------:R-:W4:Y:S01]  /*9350*/  LDL R143, [R1+0x928] ;  /* 0x00092800018f7983 */ /* 0x000f220000100800 */
[----:B------:R-:W-:-:S02]  /*9360*/  IMAD.MOV.U32 R127, RZ, RZ, R133 ;  /* 0x000000ffff7f7224 */ /* 0x000fc400078e0085 */
[----:B------:R-:W-:Y:S02]  /*9370*/  IMAD.MOV.U32 R133, RZ, RZ, R136 ;  /* 0x000000ffff857224 */ /* 0x000fe400078e0088 */
[----:B------:R-:W-:Y:S01]  /*9380*/  @!P4 IMAD.IADD R80, R80, 0x1, -R39 ;  /* 0x000000015050c824 */ /* 0x000fe200078e0a27 */
[----:B------:R-:W-:Y:S01]  /*9390*/  ISETP.GE.AND P4, PT, R5, RZ, PT ;  /* 0x000000ff0500720c */ /* 0x000fe20003f86270 */
[----:B------:R-:W-:Y:S02]  /*93a0*/  IMAD.MOV.U32 R136, RZ, RZ, R140 ;  /* 0x000000ffff887224 */ /* 0x000fe400078e008c */
[----:B------:R-:W-:Y:S02]  /*93b0*/  IMAD.MOV.U32 R140, RZ, RZ, R141 ;  /* 0x000000ffff8c7224 */ /* 0x000fe400078e008d */
[----:B------:R-:W-:Y:S02]  /*93c0*/  IMAD.MOV.U32 R141, RZ, RZ, R147 ;  /* 0x000000ffff8d7224 */ /* 0x000fe400078e0093 */
[----:B------:R-:W-:-:S02]  /*93d0*/  IMAD.MOV.U32 R147, RZ, RZ, R148 ;  /* 0x000000ffff937224 */ /* 0x000fc400078e0094 */
[----:B------:R-:W-:Y:S02]  /*93e0*/  IMAD.MOV.U32 R148, RZ, RZ, R153 ;  /* 0x000000ffff947224 */ /* 0x000fe400078e0099 */
[----:B------:R-:W-:Y:S02]  /*93f0*/  IMAD.MOV.U32 R153, RZ, RZ, R154 ;  /* 0x000000ffff997224 */ /* 0x000fe400078e009a */
[----:B------:R-:W-:Y:S02]  /*9400*/  @!P2 IMAD.IADD R76, R76, 0x1, -R39 ;  /* 0x000000014c4ca824 */ /* 0x000fe400078e0a27 */
[----:B------:R-:W-:Y:S02]  /*9410*/  IMAD.MOV.U32 R154, RZ, RZ, R159 ;  /* 0x000000ffff9a7224 */ /* 0x000fe400078e009f */
[----:B------:R-:W4:Y:S04]  /*9420*/  LDL R159, [R1+0x954] ;  /* 0x00095400019f7983 */ /* 0x000f280000100800 */
[----:B------:R-:W-:Y:S01]  /*9430*/  STL [R1+0xba0], R104 ;  /* 0x000ba06801007387 */ /* 0x000fe20000100800 */
[----:B---3--:R-:W-:-:S02]  /*9440*/  IMAD.MOV.U32 R120, RZ, RZ, R121 ;  /* 0x000000ffff787224 */ /* 0x008fc400078e0079 */
[----:B--2---:R-:W-:Y:S02]  /*9450*/  IMAD.MOV.U32 R121, RZ, RZ, R122 ;  /* 0x000000ffff797224 */ /* 0x004fe400078e007a */
[----:B------:R-:W-:Y:S02]  /*9460*/  IMAD.MOV.U32 R122, RZ, RZ, R124 ;  /* 0x000000ffff7a7224 */ /* 0x000fe400078e007c */
[----:B------:R-:W-:Y:S02]  /*9470*/  IMAD.MOV.U32 R124, RZ, RZ, R128 ;  /* 0x000000ffff7c7224 */ /* 0x000fe400078e0080 */
[----:B------:R-:W-:Y:S02]  /*9480*/  IMAD.MOV.U32 R128, RZ, RZ, R134 ;  /* 0x000000ffff807224 */ /* 0x000fe400078e0086 */
[----:B------:R-:W-:Y:S02]  /*9490*/  IMAD.MOV.U32 R134, RZ, RZ, R142 ;  /* 0x000000ffff867224 */ /* 0x000fe400078e008e */
[----:B------:R-:W-:Y:S01]  /*94a0*/  IMAD.MOV.U32 R5, RZ, RZ, R120 ;  /* 0x000000ffff057224 */ /* 0x000fe200078e0078 */
[----:B------:R-:W2:Y:S01]  /*94b0*/  LDL R142, [R1+0x990] ;  /* 0x00099000018e7983 */ /* 0x000ea20000100800 */
[----:B------:R-:W-:-:S02]  /*94c0*/  IMAD.MOV.U32 R120, RZ, RZ, R121 ;  /* 0x000000ffff787224 */ /* 0x000fc400078e0079 */
[----:B------:R-:W-:Y:S02]  /*94d0*/  IMAD.MOV.U32 R121, RZ, RZ, R122 ;  /* 0x000000ffff797224 */ /* 0x000fe400078e007a */
[----:B------:R-:W-:Y:S02]  /*94e0*/  IMAD.MOV.U32 R122, RZ, RZ, R128 ;  /* 0x000000ffff7a7224 */ /* 0x000fe400078e0080 */
[----:B------:R-:W-:Y:S01]  /*94f0*/  IMAD.MOV.U32 R128, RZ, RZ, R134 ;  /* 0x000000ffff807224 */ /* 0x000fe200078e0086 */
[----:B------:R-:W-:Y:S01]  /*9500*/  ISETP.GE.AND P2, PT, R5, RZ, PT ;  /* 0x000000ff0500720c */ /* 0x000fe20003f46270 */
[----:B------:R-:W-:Y:S02]  /*9510*/  IMAD.MOV.U32 R5, RZ, RZ, R120 ;  /* 0x000000ffff057224 */ /* 0x000fe400078e0078 */
[----:B------:R-:W-:Y:S02]  /*9520*/  IMAD.MOV.U32 R120, RZ, RZ, R121 ;  /* 0x000000ffff787224 */ /* 0x000fe400078e0079 */
[----:B------:R-:W-:-:S02]  /*9530*/  IMAD.MOV.U32 R121, RZ, RZ, R128 ;  /* 0x000000ffff797224 */ /* 0x000fc400078e0080 */
[----:B------:R-:W3:Y:S01]  /*9540*/  LDL R128, [R1+0x964] ;  /* 0x0009640001807983 */ /* 0x000ee20000100800 */
[----:B------:R-:W-:Y:S02]  /*9550*/  IMAD.MOV.U32 R45, RZ, RZ, R41 ;  /* 0x000000ffff2d7224 */ /* 0x000fe400078e0029 */
[C---:B------:R-:W-:Y:S01]  /*9560*/  IMAD R30, R39.reuse, R28, R30 ;  /* 0x0000001c271e7224 */ /* 0x040fe200078e021e */
[----:B------:R-:W-:Y:S01]  /*9570*/  IABS R28, R2 ;  /* 0x00000002001c7213 */ /* 0x000fe20000000000 */
[----:B------:R-:W-:Y:S01]  /*9580*/  @!P0 IMAD.MOV R45, RZ, RZ, -R45 ;  /* 0x000000ffff2d8224 */ /* 0x000fe200078e0a2d */
[----:B------:R-:W-:Y:S01]  /*9590*/  ISETP.GT.U32.AND P0, PT, R39, R96, PT ;  /* 0x000000602700720c */ /* 0x000fe20003f04070 */
[----:B------:R-:W-:Y:S02]  /*95a0*/  IMAD.MOV.U32 R44, RZ, RZ, R34 ;  /* 0x000000ffff2c7224 */ /* 0x000fe400078e0022 */
[----:B------:R-:W-:-:S04]  /*95b0*/  IMAD.HI.U32 R43, R40, R28, RZ ;  /* 0x0000001c282b7227 */ /* 0x000fc800078e00ff */
[----:B------:R-:W-:Y:S01]  /*95c0*/  @!P5 IMAD.MOV R44, RZ, RZ, -R44 ;  /* 0x000000ffff2cd224 */ /* 0x000fe200078e0a2c */
[C---:B------:R-:W-:Y:S01]  /*95d0*/  ISETP.GT.U32.AND P5, PT, R39.reuse, R92, PT ;  /* 0x0000005c2700720c */ /* 0x040fe20003fa4070 */
[----:B------:R-:W-:Y:S02]  /*95e0*/  IMAD.MOV R42, RZ, RZ, -R43 ;  /* 0x000000ffff2a7224 */ /* 0x000fe400078e0a2b */
[----:B------:R-:W-:Y:S02]  /*95f0*/  IMAD.MOV.U32 R43, RZ, RZ, R33 ;  /* 0x000000ffff2b7224 */ /* 0x000fe400078e0021 */
[----:B------:R-:W-:Y:S02]  /*9600*/  @!P0 IMAD.IADD R96, R96, 0x1, -R39 ;  /* 0x0000000160608824 */ /* 0x000fe400078e0a27 */
[----:B------:R-:W-:Y:S01]  /*9610*/  @!P3 IMAD.MOV R43, RZ, RZ, -R43 ;  /* 0x000000ffff2bb224 */ /* 0x000fe200078e0a2b */
[C---:B------:R-:W-:Y:S02]  /*9620*/  ISETP.GT.U32.AND P3, PT, R39.reuse, R88, PT ;  /* 0x000000582700720c */ /* 0x040fe40003f64070 */
[----:B------:R-:W-:-:S03]  /*9630*/  ISETP.GT.U32.AND P0, PT, R39, R72, PT ;  /* 0x000000482700720c */ /* 0x000fc60003f04070 */
[----:B------:R-:W-:Y:S01]  /*9640*/  @!P5 IMAD.IADD R92, R92, 0x1, -R39 ;  /* 0x000000015c5cd824 */ /* 0x000fe200078e0a27 */
[----:B------:R-:W-:-:S07]  /*9650*/  ISETP.GT.U32.AND P5, PT, R39, R68, PT ;  /* 0x000000442700720c */ /* 0x000fce0003fa4070 */
[--C-:B------:R-:W-:Y:S01]  /*9660*/  @!P3 IMAD.IADD R88, R88, 0x1, -R39.reuse ;  /* 0x000000015858b824 */ /* 0x100fe200078e0a27 */
[----:B------:R-:W-:Y:S01]  /*9670*/  ISETP.GT.U32.AND P3, PT, R39, R64, PT ;  /* 0x000000402700720c */ /* 0x000fe20003f64070 */
[--C-:B------:R-:W-:Y:S01]  /*9680*/  @!P0 IMAD.IADD R72, R72, 0x1, -R39.reuse ;  /* 0x0000000148488824 */ /* 0x100fe200078e0a27 */
[----:B------:R-:W-:Y:S01]  /*9690*/  ISETP.GE.AND P0, PT, R5, RZ, PT ;  /* 0x000000ff0500720c */ /* 0x000fe20003f06270 */
[----:B------:R-:W-:Y:S02]  /*96a0*/  IMAD.MOV.U32 R5, RZ, RZ, R120 ;  /* 0x000000ffff057224 */ /* 0x000fe400078e0078 */
[----:B------:R-:W-:-:S03]  /*96b0*/  @!P5 IMAD.IADD R68, R68, 0x1, -R39 ;  /* 0x000000014444d824 */ /* 0x000fc600078e0a27 */
[----:B------:R-:W-:-:S05]  /*96c0*/  ISETP.GE.AND P5, PT, R5, RZ, PT ;  /* 0x000000ff0500720c */ /* 0x000fca0003fa6270 */
[--C-:B------:R-:W-:Y:S01]  /*96d0*/  @!P3 IMAD.IADD R64, R64, 0x1, -R39.reuse ;  /* 0x000000014040b824 */ /* 0x100fe200078e0a27 */
[C---:B------:R-:W-:Y:S01]  /*96e0*/  ISETP.GT.U32.AND P3, PT, R39.reuse, R80, PT ;  /* 0x000000502700720c */ /* 0x040fe20003f64070 */
[----:B------:R-:W-:Y:S01]  /*96f0*/  @!P0 IMAD.MOV R88, RZ, RZ, -R88 ;  /* 0x000000ffff588224 */ /* 0x000fe200078e0a58 */
[C---:B------:R-:W-:Y:S01]  /*9700*/  ISETP.GT.U32.AND P0, PT, R39.reuse, R68, PT ;  /* 0x000000442700720c */ /* 0x040fe20003f04070 */
[----:B------:R-:W-:Y:S01]  /*9710*/  @!P4 IMAD.MOV R96, RZ, RZ, -R96 ;  /* 0x000000ffff60c224 */ /* 0x000fe200078e0a60 */
[C---:B------:R-:W-:Y:S01]  /*9720*/  ISETP.GT.U32.AND P4, PT, R39.reuse, R76, PT ;  /* 0x0000004c2700720c */ /* 0x040fe20003f84070 */
[----:B------:R-:W-:Y:S02]  /*9730*/  VIADD R5, R0, 0x14 ;  /* 0x0000001400057836 */ /* 0x000fe40000000000 */
[----:B------:R-:W-:Y:S01]  /*9740*/  @!P5 IMAD.MOV R84, RZ, RZ, -R84 ;  /* 0x000000ffff54d224 */ /* 0x000fe200078e0a54 */
[C---:B------:R-:W-:Y:S01]  /*9750*/  ISETP.GT.U32.AND P5, PT, R39.reuse, R60, PT ;  /* 0x0000003c2700720c */ /* 0x040fe20003fa4070 */
[C---:B------:R-:W-:Y:S01]  /*9760*/  IMAD R28, R39.reuse, R42, R28 ;  /* 0x0000002a271c7224 */ /* 0x040fe200078e021c */
[----:B------:R-:W-:Y:S01]  /*9770*/  IABS R42, R5 ;  /* 0x00000005002a7213 */ /* 0x000fe20000000000 */
[----:B------:R-:W-:Y:S01]  /*9780*/  @!P2 IMAD.MOV R92, RZ, RZ, -R92 ;  /* 0x000000ffff5ca224 */ /* 0x000fe200078e0a5c */
[C---:B------:R-:W-:Y:S01]  /*9790*/  ISETP.GT.U32.AND P2, PT, R39.reuse, R72, PT ;  /* 0x000000482700720c */ /* 0x040fe20003f44070 */
[--C-:B------:R-:W-:Y:S01]  /*97a0*/  @!P3 IMAD.IADD R80, R80, 0x1, -R39.reuse ;  /* 0x000000015050b824 */ /* 0x100fe200078e0a27 */
[----:B------:R-:W-:Y:S01]  /*97b0*/  ISETP.GT.U32.AND P3, PT, R39, R56, PT ;  /* 0x000000382700720c */ /* 0x000fe20003f64070 */
[----:B------:R-:W-:-:S02]  /*97c0*/  @!P0 IMAD.IADD R68, R68, 0x1, -R39 ;  /* 0x0000000144448824 */ /* 0x000fc400078e0a27 */
[----:B------:R-:W-:Y:S01]  /*97d0*/  @!P4 IMAD.IADD R76, R76, 0x1, -R39 ;  /* 0x000000014c4cc824 */ /* 0x000fe200078e0a27 */
[----:B------:R-:W-:-:S03]  /*97e0*/  ISETP.GT.U32.AND P4, PT, R39, R53, PT ;  /* 0x000000352700720c */ /* 0x000fc60003f84070 */
[----:B------:R-:W-:-:S04]  /*97f0*/  @!P5 IMAD.IADD R60, R60, 0x1, -R39 ;  /* 0x000000013c3cd824 */ /* 0x000fc800078e0a27 */
[--C-:B------:R-:W-:Y:S01]  /*9800*/  @!P2 IMAD.IADD R72, R72, 0x1, -R39.reuse ;  /* 0x000000014848a824 */ /* 0x100fe200078e0a27 */
[----:B------:R-:W-:Y:S01]  /*9810*/  ISETP.GT.U32.AND P2, PT, R39, R50, PT ;  /* 0x000000322700720c */ /* 0x000fe20003f44070 */
[----:B------:R-:W-:-:S04]  /*9820*/  @!P3 IMAD.IADD R56, R56, 0x1, -R39 ;  /* 0x000000013838b824 */ /* 0x000fc800078e0a27 */
[----:B------:R-:W-:-:S08]  /*9830*/  @!P4 IMAD.IADD R53, R53, 0x1, -R39 ;  /* 0x000000013535c824 */ /* 0x000fd000078e0a27 */
[----:B------:R-:W-:Y:S02]  /*9840*/  @!P2 IMAD.IADD R50, R50, 0x1, -R39 ;  /* 0x000000013232a824 */ /* 0x000fe400078e0a27 */
[----:B--2---:R-:W-:Y:S02]  /*9850*/  IMAD.MOV.U32 R134, RZ, RZ, R142 ;  /* 0x000000ffff867224 */ /* 0x004fe400078e008e */
[----:B----4-:R-:W-:Y:S02]  /*9860*/  IMAD.MOV.U32 R142, RZ, RZ, R143 ;  /* 0x000000ffff8e7224 */ /* 0x010fe400078e008f */
[----:B------:R-:W-:Y:S02]  /*9870*/  IMAD.MOV.U32 R143, RZ, RZ, R144 ;  /* 0x000000ffff8f7224 */ /* 0x000fe400078e0090 */
[----:B------:R-:W2:Y:S01]  /*9880*/  LDL R144, [R1+0x950] ;  /* 0x0009500001907983 */ /* 0x000ea20000100800 */
[----:B---3--:R-:W-:-:S03]  /*9890*/  IMAD.MOV.U32 R120, RZ, RZ, R128 ;  /* 0x000000ffff787224 */ /* 0x008fc600078e0080 */
[----:B------:R-:W3:Y:S04]  /*98a0*/  LDL R128, [R1+0x938] ;  /* 0x0009380001807983 */ /* 0x000ee80000100800 */
[----:B------:R4:W-:Y:S02]  /*98b0*/  STL [R1+0x8c4], R5 ;  /* 0x0008c40501007387 */ /* 0x0009e40000100800 */
[----:B----4-:R-:W-:Y:S02]  /*98c0*/  IMAD.MOV.U32 R5, RZ, RZ, R120 ;  /* 0x000000ffff057224 */ /* 0x010fe400078e0078 */
[----:B------:R-:W-:Y:S02]  /*98d0*/  IMAD.MOV.U32 R120, RZ, RZ, R121 ;  /* 0x000000ffff787224 */ /* 0x000fe400078e0079 */
[----:B------:R-:W-:Y:S01]  /*98e0*/  IMAD.MOV.U32 R121, RZ, RZ, R124 ;  /* 0x000000ffff797224 */ /* 0x000fe200078e007c */
[----:B------:R-:W-:Y:S01]  /*98f0*/  ISETP.GE.AND P0, PT, R5, RZ, PT ;  /* 0x000000ff0500720c */ /* 0x000fe20003f06270 */
[----:B------:R-:W-:-:S02]  /*9900*/  IMAD.MOV.U32 R124, RZ, RZ, R133 ;  /* 0x000000ffff7c7224 */ /* 0x000fc400078e0085 */
[----:B------:R-:W-:Y:S02]  /*9910*/  IMAD.MOV.U32 R5, RZ, RZ, R120 ;  /* 0x000000ffff057224 */ /* 0x000fe400078e0078 */
[----:B------:R-:W-:Y:S02]  /*9920*/  IMAD.MOV.U32 R133, RZ, RZ, R140 ;  /* 0x000000ffff857224 */ /* 0x000fe400078e008c */
[----:B------:R-:W-:Y:S01]  /*9930*/  IMAD.MOV.U32 R120, RZ, RZ, R121 ;  /* 0x000000ffff787224 */ /* 0x000fe200078e0079 */
[----:B------:R-:W-:Y:S01]  /*9940*/  ISETP.GE.AND P5, PT, R5, RZ, PT ;  /* 0x000000ff0500720c */ /* 0x000fe20003fa6270 */
[----:B------:R-:W-:Y:S02]  /*9950*/  IMAD.MOV.U32 R121, RZ, RZ, R124 ;  /* 0x000000ffff797224 */ /* 0x000fe400078e007c */
[----:B------:R-:W-:Y:S02]  /*9960*/  IMAD.MOV.U32 R124, RZ, RZ, R133 ;  /* 0x000000ffff7c7224 */ /* 0x000fe400078e0085 */
[----:B------:R-:W-:Y:S01]  /*9970*/  IMAD.MOV.U32 R5, RZ, RZ, R120 ;  /* 0x000000ffff057224 */ /* 0x000fe200078e0078 */
[----:B------:R-:W4:Y:S01]  /*9980*/  LDL R133, [R1+0x9b0] ;  /* 0x0009b00001857983 */ /* 0x000f220000100800 */
[----:B------:R-:W-:-:S02]  /*9990*/  IMAD.MOV.U32 R120, RZ, RZ, R121 ;  /* 0x000000ffff787224 */ /* 0x000fc400078e0079 */
[----:B------:R-:W-:Y:S01]  /*99a0*/  IMAD.MOV.U32 R121, RZ, RZ, R124 ;  /* 0x000000ffff797224 */ /* 0x000fe200078e007c */
[----:B------:R-:W-:Y:S01]  /*99b0*/  ISETP.GE.AND P3, PT, R5, RZ, PT ;  /* 0x000000ff0500720c */ /* 0x000fe20003f66270 */
[----:B------:R-:W-:Y:S01]  /*99c0*/  IMAD.MOV.U32 R5, RZ, RZ, R120 ;  /* 0x000000ffff057224 */ /* 0x000fe200078e0078 */
[----:B------:R-:W2:Y:S01]  /*99d0*/  LDL R124, [R1+0x95c] ;  /* 0x00095c00017c7983 */ /* 0x000ea20000100800 */
[----:B------:R-:W-:-:S03]  /*99e0*/  IMAD.MOV.U32 R120, RZ, RZ, R121 ;  /* 0x000000ffff787224 */ /* 0x000fc600078e0079 */
[----:B------:R-:W-:Y:S01]  /*99f0*/  ISETP.GE.AND P4, PT, R5, RZ, PT ;  /* 0x000000ff0500720c */ /* 0x000fe20003f86270 */
[----:B------:R-:W-:Y:S01]  /*9a00*/  IMAD.MOV.U32 R5, RZ, RZ, R120 ;  /* 0x000000ffff057224 */ /* 0x000fe200078e0078 */
[----:B------:R-:W2:Y:S04]  /*9a10*/  LDL R121, [R1+0x978] ;  /* 0x0009780001797983 */ /* 0x000ea80000100800 */
[----:B------:R-:W-:Y:S02]  /*9a20*/  ISETP.GE.AND P2, PT, R5, RZ, PT ;  /* 0x000000ff0500720c */ /* 0x000fe40003f46270 */
[----:B------:R-:W2:Y:S01]  /*9a30*/  LDL R5, [R1+0x99c] ;  /* 0x00099c0001057983 */ /* 0x000ea20000100800 */
[----:B------:R-:W-:Y:S01]  /*9a40*/  @!P6 IMAD.MOV R100, RZ, RZ, -R100 ;  /* 0x000000ffff64e224 */ /* 0x000fe200078e0a64 */
[----:B------:R-:W-:-:S13]  /*9a50*/  ISETP.GT.U32.AND P6, PT, R39, R64, PT ;  /* 0x000000402700720c */ /* 0x000fda0003fc4070 */
[----:B------:R-:W-:Y:S01]  /*9a60*/  @!P6 IMAD.IADD R64, R64, 0x1, -R39 ;  /* 0x000000014040e824 */ /* 0x000fe200078e0a27 */
[C---:B------:R-:W-:Y:S01]  /*9a70*/  ISETP.GT.U32.AND P6, PT, R39.reuse, R99, PT ;  /* 0x000000632700720c */ /* 0x040fe20003fc4070 */
[----:B------:R-:W-:Y:S01]  /*9a80*/  @!P0 IMAD.MOV R80, RZ, RZ, -R80 ;  /* 0x000000ffff508224 */ /* 0x000fe200078e0a50 */
[C---:B------:R-:W-:Y:S01]  /*9a90*/  ISETP.GT.U32.AND P0, PT, R39.reuse, R60, PT ;  /* 0x0000003c2700720c */ /* 0x040fe20003f04070 */
[----:B------:R-:W-:Y:S01]  /*9aa0*/  @!P5 IMAD.MOV R76, RZ, RZ, -R76 ;  /* 0x000000ffff4cd224 */ /* 0x000fe200078e0a4c */
[----:B------:R-:W-:-:S09]  /*9ab0*/  ISETP.GT.U32.AND P5, PT, R39, R56, PT ;  /* 0x000000382700720c */ /* 0x000fd20003fa4070 */
[----:B------:R-:W-:-:S05]  /*9ac0*/  @!P6 IMAD.IADD R99, R99, 0x1, -R39 ;  /* 0x000000016363e824 */ /* 0x000fca00078e0a27 */
[C---:B------:R-:W-:Y:S01]  /*9ad0*/  ISETP.GT.U32.AND P6, PT, R39.reuse, R99, PT ;  /* 0x000000632700720c */ /* 0x040fe20003fc4070 */
[----:B------:R-:W-:Y:S01]  /*9ae0*/  @!P2 IMAD.MOV R64, RZ, RZ, -R64 ;  /* 0x000000ffff40a224 */ /* 0x000fe200078e0a40 */
[C---:B------:R-:W-:Y:S01]  /*9af0*/  ISETP.GT.U32.AND P2, PT, R39.reuse, R95, PT ;  /* 0x0000005f2700720c */ /* 0x040fe20003f44070 */
[----:B------:R-:W-:Y:S02]  /*9b00*/  IMAD.MOV.U32 R120, RZ, RZ, R137 ;  /* 0x000000ffff787224 */ /* 0x000fe400078e0089 */
[--C-:B------:R-:W-:Y:S01]  /*9b10*/  @!P0 IMAD.IADD R60, R60, 0x1, -R39.reuse ;  /* 0x000000013c3c8824 */ /* 0x100fe200078e0a27 */
[C---:B------:R-:W-:Y:S01]  /*9b20*/  ISETP.GT.U32.AND P0, PT, R39.reuse, R91, PT ;  /* 0x0000005b2700720c */ /* 0x040fe20003f04070 */
[--C-:B------:R-:W-:Y:S01]  /*9b30*/  @!P5 IMAD.IADD R56, R56, 0x1, -R39.reuse ;  /* 0x000000013838d824 */ /* 0x100fe200078e0a27 */
[----:B------:R-:W-:Y:S01]  /*9b40*/  ISETP.GT.U32.AND P5, PT, R39, R87, PT ;  /* 0x000000572700720c */ /* 0x000fe20003fa4070 */
[----:B------:R-:W-:Y:S01]  /*9b50*/  IMAD.HI.U32 R32, R40, R42, RZ ;  /* 0x0000002a28207227 */ /* 0x000fe200078e00ff */
[----:B------:R-:W3:Y:S03]  /*9b60*/  LDL R137, [R1+0x958] ;  /* 0x0009580001897983 */ /* 0x000ee60000100800 */
[----:B------:R-:W-:-:S02]  /*9b70*/  @!P6 IMAD.IADD R99, R99, 0x1, -R39 ;  /* 0x000000016363e824 */ /* 0x000fc400078e0a27 */
[--C-:B------:R-:W-:Y:S02]  /*9b80*/  @!P2 IMAD.IADD R95, R95, 0x1, -R39.reuse ;  /* 0x000000015f5fa824 */ /* 0x100fe400078e0a27 */
[----:B------:R-:W-:Y:S02]  /*9b90*/  IMAD.MOV R32, RZ, RZ, -R32 ;  /* 0x000000ffff207224 */ /* 0x000fe400078e0a20 */
[----:B------:R-:W-:Y:S02]  /*9ba0*/  @!P0 IMAD.IADD R91, R91, 0x1, -R39 ;  /* 0x000000015b5b8824 */ /* 0x000fe400078e0a27 */
[----:B------:R-:W-:Y:S02]  /*9bb0*/  IMAD R42, R39, R32, R42 ;  /* 0x00000020272a7224 */ /* 0x000fe400078e022a */
[----:B------:R-:W-:Y:S02]  /*9bc0*/  IMAD.MOV.U32 R140, RZ, RZ, R141 ;  /* 0x000000ffff8c7224 */ /* 0x000fe400078e008d */
[----:B------:R-:W-:-:S02]  /*9bd0*/  @!P5 IMAD.IADD R87, R87, 0x1, -R39 ;  /* 0x000000015757d824 */ /* 0x000fc400078e0a27 */
[----:B------:R-:W-:Y:S02]  /*9be0*/  IMAD.MOV.U32 R141, RZ, RZ, R147 ;  /* 0x000000ffff8d7224 */ /* 0x000fe400078e0093 */
[----:B------:R-:W3:Y:S04]  /*9bf0*/  LDL R147, [R1+0x9a4] ;  /* 0x0009a40001937983 */ /* 0x000ee80000100800 */
[----:B------:R-:W-:Y:S01]  /*9c00*/  STL [R1+0xbf0], R42 ;  /* 0x000bf02a01007387 */ /* 0x000fe20000100800 */
[----:B--2---:R-:W-:Y:S01]  /*9c10*/  ISETP.GE.AND P6, PT, R5, RZ, PT ;  /* 0x000000ff0500720c */ /* 0x004fe20003fc6270 */
[----:B------:R-:W-:Y:S02]  /*9c20*/  IMAD.MOV.U32 R5, RZ, RZ, R120 ;  /* 0x000000ffff057224 */ /* 0x000fe400078e0078 */
[----:B------:R-:W-:-:S02]  /*9c30*/  IMAD.MOV.U32 R120, RZ, RZ, R121 ;  /* 0x000000ffff787224 */ /* 0x000fc400078e0079 */
[----:B------:R-:W-:Y:S01]  /*9c40*/  IMAD.MOV.U32 R121, RZ, RZ, R122 ;  /* 0x000000ffff797224 */ /* 0x000fe200078e007a */
[----:B------:R-:W-:Y:S01]  /*9c50*/  ISETP.GE.AND P2, PT, R5, RZ, PT ;  /* 0x000000ff0500720c */ /* 0x000fe20003f46270 */
[----:B------:R-:W-:Y:S02]  /*9c60*/  IMAD.MOV.U32 R122, RZ, RZ, R124 ;  /* 0x000000ffff7a7224 */ /* 0x000fe400078e007c */
[----:B------:R-:W-:Y:S02]  /*9c70*/  IMAD.MOV.U32 R124, RZ, RZ, R129 ;  /* 0x000000ffff7c7224 */ /* 0x000fe400078e0081 */
[----:B------:R-:W-:Y:S02]  /*9c80*/  IMAD.MOV.U32 R5, RZ, RZ, R120 ;  /* 0x000000ffff057224 */ /* 0x000fe400078e0078 */
[----:B------:R-:W-:Y:S02]  /*9c90*/  IMAD.MOV.U32 R120, RZ, RZ, R122 ;  /* 0x000000ffff787224 */ /* 0x000fe400078e007a */
[----:B------:R-:W-:Y:S01]  /*9ca0*/  IMAD.MOV.U32 R122, RZ, RZ, R124 ;  /* 0x000000ffff7a7224 */ /* 0x000fe200078e007c */
[----:B------:R-:W-:Y:S01]  /*9cb0*/  ISETP.GE.AND P0, PT, R5, RZ, PT ;  /* 0x000000ff0500720c */ /* 0x000fe20003f06270 */
[----:B------:R-:W-:Y:S01]  /*9cc0*/  IMAD.MOV.U32 R5, RZ, RZ, R120 ;  /* 0x000000ffff057224 */ /* 0x000fe200078e0078 */
[----:B------:R-:W2:Y:S01]  /*9cd0*/  LDL R124, [R1+0x968] ;  /* 0x00096800017c7983 */ /* 0x000ea20000100800 */
[----:B------:R-:W-:-:S03]  /*9ce0*/  IMAD.MOV.U32 R120, RZ, RZ, R122 ;  /* 0x000000ffff787224 */ /* 0x000fc600078e007a */
[----:B------:R-:W-:Y:S01]  /*9cf0*/  ISETP.GE.AND P5, PT, R5, RZ, PT ;  /* 0x000000ff0500720c */ /* 0x000fe20003fa6270 */
[----:B------:R-:W-:Y:S01]  /*9d00*/  IMAD.MOV.U32 R5, RZ, RZ, R120 ;  /* 0x000000ffff057224 */ /* 0x000fe200078e0078 */
[----:B------:R-:W3:Y:S01]  /*9d10*/  LDL R122, [R1+0x948] ;  /* 0x00094800017a7983 */ /* 0x000ee20000100800 */
[----:B------:R-:W-:-:S03]  /*9d20*/  IMAD.MOV.U32 R120, RZ, RZ, R121 ;  /* 0x000000ffff787224 */ /* 0x000fc600078e0079 */
[----:B------:R-:W3:Y:S01]  /*9d30*/  LDL R121, [R1+0x918] ;  /* 0x0009180001797983 */ /* 0x000ee20000100800 */
[----:B------:R-:W-:Y:S02]  /*9d40*/  IMAD.MOV.U32 R129, RZ, RZ, R131 ;  /* 0x000000ffff817224 */ /* 0x000fe400078e0083 */
[----:B----4-:R-:W-:Y:S02]  /*9d50*/  IMAD.MOV.U32 R131, RZ, RZ, R133 ;  /* 0x000000ffff837224 */ /* 0x010fe400078e0085 */
[----:B------:R-:W-:Y:S02]  /*9d60*/  IMAD.MOV.U32 R133, RZ, RZ, R134 ;  /* 0x000000ffff857224 */ /* 0x000fe400078e0086 */
[----:B------:R-:W4:Y:S01]  /*9d70*/  LDL R134, [R1+0x980] ;  /* 0x0009800001867983 */ /* 0x000f220000100800 */
[----:B------:R-:W-:Y:S01]  /*9d80*/  @!P3 IMAD.MOV R72, RZ, RZ, -R72 ;  /* 0x000000ffff48b224 */ /* 0x000fe200078e0a48 */
[C---:B------:R-:W-:Y:S01]  /*9d90*/  ISETP.GT.U32.AND P3, PT, R39.reuse, R53, PT ;  /* 0x000000352700720c */ /* 0x040fe20003f64070 */
[----:B------:R-:W-:Y:S01]  /*9da0*/  @!P4 IMAD.MOV R68, RZ, RZ, -R68 ;  /* 0x000000ffff44c224 */ /* 0x000fe200078e0a44 */
[----:B------:R-:W-:-:S11]  /*9db0*/  ISETP.GT.U32.AND P4, PT, R39, R50, PT ;  /* 0x000000322700720c */ /* 0x000fd60003f84070 */
[--C-:B------:R-:W-:Y:S01]  /*9dc0*/  @!P3 IMAD.IADD R53, R53, 0x1, -R39.reuse ;  /* 0x000000013535b824 */ /* 0x100fe200078e0a27 */
[C---:B------:R-:W-:Y:S01]  /*9dd0*/  ISETP.GT.U32.AND P3, PT, R39.reuse, R83, PT ;  /* 0x000000532700720c */ /* 0x040fe20003f64070 */
[----:B------:R-:W-:Y:S01]  /*9de0*/  @!P4 IMAD.IADD R50, R50, 0x1, -R39 ;  /* 0x000000013232c824 */ /* 0x000fe200078e0a27 */
[C---:B------:R-:W-:Y:S01]  /*9df0*/  ISETP.GT.U32.AND P4, PT, R39.reuse, R79, PT ;  /* 0x0000004f2700720c */ /* 0x040fe20003f84070 */
[----:B------:R-:W-:Y:S01]  /*9e00*/  @!P0 IMAD.MOV R53, RZ, RZ, -R53 ;  /* 0x000000ffff358224 */ /* 0x000fe200078e0a35 */
[----:B------:R-:W-:-:S09]  /*9e10*/  ISETP.GT.U32.AND P0, PT, R39, R87, PT ;  /* 0x000000572700720c */ /* 0x000fd20003f04070 */
[--C-:B------:R-:W-:Y:S01]  /*9e20*/  @!P3 IMAD.IADD R83, R83, 0x1, -R39.reuse ;  /* 0x000000015353b824 */ /* 0x100fe200078e0a27 */
[----:B------:R-:W-:Y:S01]  /*9e30*/  ISETP.GE.AND P3, PT, R5, RZ, PT ;  /* 0x000000ff0500720c */ /* 0x000fe20003f66270 */
[--C-:B------:R-:W-:Y:S01]  /*9e40*/  @!P4 IMAD.IADD R79, R79, 0x1, -R39.reuse ;  /* 0x000000014f4fc824 */ /* 0x100fe200078e0a27 */
[C---:B------:R-:W-:Y:S01]  /*9e50*/  ISETP.GT.U32.AND P4, PT, R39.reuse, R95, PT ;  /* 0x0000005f2700720c */ /* 0x040fe20003f84070 */
[----:B------:R-:W-:Y:S01]  /*9e60*/  @!P5 IMAD.MOV R50, RZ, RZ, -R50 ;  /* 0x000000ffff32d224 */ /* 0x000fe200078e0a32 */
[C---:B------:R-:W-:Y:S01]  /*9e70*/  ISETP.GT.U32.AND P5, PT, R39.reuse, R83, PT ;  /* 0x000000532700720c */ /* 0x040fe20003fa4070 */
[----:B------:R-:W-:Y:S01]  /*9e80*/  @!P2 IMAD.MOV R56, RZ, RZ, -R56 ;  /* 0x000000ffff38a224 */ /* 0x000fe200078e0a38 */
[----:B------:R-:W-:Y:S01]  /*9e90*/  ISETP.GT.U32.AND P2, PT, R39, R91, PT ;  /* 0x0000005b2700720c */ /* 0x000fe20003f44070 */
[----:B------:R-:W-:Y:S01]  /*9ea0*/  @!P0 IMAD.IADD R87, R87, 0x1, -R39 ;  /* 0x0000000157578824 */ /* 0x000fe200078e0a27 */
[----:B------:R-:W-:-:S05]  /*9eb0*/  ISETP.GT.U32.AND P0, PT, R39, R63, PT ;  /* 0x0000003f2700720c */ /* 0x000fca0003f04070 */
[----:B------:R-:W-:Y:S01]  /*9ec0*/  @!P3 IMAD.MOV R99, RZ, RZ, -R99 ;  /* 0x000000ffff63b224 */ /* 0x000fe200078e0a63 */
[----:B------:R-:W-:Y:S01]  /*9ed0*/  ISETP.GT.U32.AND P3, PT, R39, R75, PT ;  /* 0x0000004b2700720c */ /* 0x000fe20003f64070 */
[--C-:B------:R-:W-:Y:S01]  /*9ee0*/  @!P4 IMAD.IADD R95, R95, 0x1, -R39.reuse ;  /* 0x000000015f5fc824 */ /* 0x100fe200078e0a27 */
[C---:B------:R-:W-:Y:S01]  /*9ef0*/  ISETP.GT.U32.AND P4, PT, R39.reuse, R71, PT ;  /* 0x000000472700720c */ /* 0x040fe20003f84070 */
[----:B------:R-:W-:Y:S01]  /*9f00*/  @!P6 IMAD.MOV R60, RZ, RZ, -R60 ;  /* 0x000000ffff3ce224 */ /* 0x000fe200078e0a3c */
[----:B------:R-:W-:Y:S01]  /*9f10*/  ISETP.GT.U32.AND P6, PT, R39, R79, PT ;  /* 0x0000004f2700720c */ /* 0x000fe20003fc4070 */
[--C-:B------:R-:W-:Y:S02]  /*9f20*/  @!P5 IMAD.IADD R83, R83, 0x1, -R39.reuse ;  /* 0x000000015353d824 */ /* 0x100fe400078e0a27 */
[--C-:B------:R-:W-:Y:S01]  /*9f30*/  @!P2 IMAD.IADD R91, R91, 0x1, -R39.reuse ;  /* 0x000000015b5ba824 */ /* 0x100fe200078e0a27 */
[----:B------:R-:W-:Y:S01]  /*9f40*/  ISETP.GT.U32.AND P2, PT, R39, R67, PT ;  /* 0x000000432700720c */ /* 0x000fe20003f44070 */
[----:B------:R-:W-:-:S04]  /*9f50*/  @!P0 IMAD.IADD R63, R63, 0x1, -R39 ;  /* 0x000000013f3f8824 */ /* 0x000fc800078e0a27 */
[--C-:B------:R-:W-:Y:S01]  /*9f60*/  @!P3 IMAD.IADD R75, R75, 0x1, -R39.reuse ;  /* 0x000000014b4bb824 */ /* 0x100fe200078e0a27 */
[----:B------:R-:W-:Y:S01]  /*9f70*/  ISETP.GE.AND P3, PT, R120, RZ, PT ;  /* 0x000000ff7800720c */ /* 0x000fe20003f66270 */
[--C-:B------:R-:W-:Y:S02]  /*9f80*/  @!P4 IMAD.IADD R71, R71, 0x1, -R39.reuse ;  /* 0x000000014747c824 */ /* 0x100fe400078e0a27 */
[----:B------:R-:W-:-:S04]  /*9f90*/  @!P6 IMAD.IADD R79, R79, 0x1, -R39 ;  /* 0x000000014f4fe824 */ /* 0x000fc800078e0a27 */
[----:B------:R-:W-:-:S06]  /*9fa0*/  @!P2 IMAD.IADD R67, R67, 0x1, -R39 ;  /* 0x000000014343a824 */ /* 0x000fcc00078e0a27 */
[----:B------:R-:W-:Y:S01]  /*9fb0*/  @!P3 IMAD.MOV R91, RZ, RZ, -R91 ;  /* 0x000000ffff5bb224 */ /* 0x000fe200078e0a5b */
[C---:B------:R-:W-:Y:S02]  /*9fc0*/  ISETP.GT.U32.AND P3, PT, R39.reuse, R71, PT ;  /* 0x000000472700720c */ /* 0x040fe40003f64070 */
[----:B------:R-:W-:-:S11]  /*9fd0*/  ISETP.GT.U32.AND P6, PT, R39, R59, PT ;  /* 0x0000003b2700720c */ /* 0x000fd60003fc4070 */
[--C-:B------:R-:W-:Y:S01]  /*9fe0*/  @!P3 IMAD.IADD R71, R71, 0x1, -R39.reuse ;  /* 0x000000014747b824 */ /* 0x100fe200078e0a27 */
[----:B------:R-:W-:Y:S01]  /*9ff0*/  ISETP.GT.U32.AND P3, PT, R39, R49, PT ;  /* 0x000000312700720c */ /* 0x000fe20003f64070 */
[----:B------:R-:W-:-:S05]  /*a000*/  @!P6 IMAD.IADD R59, R59, 0x1, -R39 ;  /* 0x000000013b3be824 */ /* 0x000fca00078e0a27 */
[----:B------:R-:W-:-:S07]  /*a010*/  ISETP.GT.U32.AND P6, PT, R39, R59, PT ;  /* 0x0000003b2700720c */ /* 0x000fce0003fc4070 */
[----:B------:R-:W-:Y:S01]  /*a020*/  @!P3 IMAD.IADD R49, R49, 0x1, -R39 ;  /* 0x000000013131b824 */ /* 0x000fe200078e0a27 */
[----:B------:R-:W-:-:S05]  /*a030*/  ISETP.GE.AND P3, PT, R131, RZ, PT ;  /* 0x000000ff8300720c */ /* 0x000fca0003f66270 */
[----:B------:R-:W-:Y:S01]  /*a040*/  @!P6 IMAD.IADD R59, R59, 0x1, -R39 ;  /* 0x000000013b3be824 */ /* 0x000fe200078e0a27 */
[----:B------:R-:W-:Y:S02]  /*a050*/  ISETP.GE.AND P6, PT, R127, RZ, PT ;  /* 0x000000ff7f00720c */ /* 0x000fe40003fc6270 */
[----:B--2---:R-:W-:Y:S01]  /*a060*/  ISETP.GE.AND P0, PT, R124, RZ, PT ;  /* 0x000000ff7c00720c */ /* 0x004fe20003f06270 */
[----:B---3--:R-:W-:-:S05]  /*a070*/  IMAD.MOV.U32 R5, RZ, RZ, R121 ;  /* 0x000000ffff057224 */ /* 0x008fca00078e0079 */
[----:B------:R-:W-:Y:S01]  /*a080*/  ISETP.GE.AND P5, PT, R5, RZ, PT ;  /* 0x000000ff0500720c */ /* 0x000fe20003fa6270 */
[----:B------:R-:W-:-:S05]  /*a090*/  IMAD.MOV.U32 R121, RZ, RZ, R128 ;  /* 0x000000ffff797224 */ /* 0x000fca00078e0080 */
[----:B------:R-:W-:Y:S01]  /*a0a0*/  ISETP.GE.AND P4, PT, R121, RZ, PT ;  /* 0x000000ff7900720c */ /* 0x000fe20003f86270 */
[----:B------:R-:W-:Y:S01]  /*a0b0*/  @!P0 IMAD.MOV R79, RZ, RZ, -R79 ;  /* 0x000000ffff4f8224 */ /* 0x000fe200078e0a4f */
[----:B------:R-:W-:-:S05]  /*a0c0*/  ISETP.GE.AND P2, PT, R122, RZ, PT ;  /* 0x000000ff7a00720c */ /* 0x000fca0003f46270 */
[----:B------:R-:W-:Y:S01]  /*a0d0*/  @!P5 IMAD.MOV R95, RZ, RZ, -R95 ;  /* 0x000000ffff5fd224 */ /* 0x000fe200078e0a5f */
[C---:B------:R-:W-:Y:S02]  /*a0e0*/  ISETP.GT.U32.AND P5, PT, R39.reuse, R75, PT ;  /* 0x0000004b2700720c */ /* 0x040fe40003fa4070 */
[----:B------:R-:W-:-:S03]  /*a0f0*/  ISETP.GT.U32.AND P0, PT, R39, R55, PT ;  /* 0x000000372700720c */ /* 0x000fc60003f04070 */
[----:B------:R-:W-:Y:S01]  /*a100*/  @!P4 IMAD.MOV R87, RZ, RZ, -R87 ;  /* 0x000000ffff57c224 */ /* 0x000fe200078e0a57 */
[----:B------:R-:W-:Y:S01]  /*a110*/  ISETP.GT.U32.AND P4, PT, R39, R67, PT ;  /* 0x000000432700720c */ /* 0x000fe20003f84070 */
[----:B------:R-:W-:Y:S02]  /*a120*/  IMAD.MOV.U32 R128, RZ, RZ, R149 ;  /* 0x000000ffff807224 */ /* 0x000fe400078e0095 */
[----:B------:R-:W-:-:S04]  /*a130*/  @!P2 IMAD.MOV R83, RZ, RZ, -R83 ;  /* 0x000000ffff53a224 */ /* 0x000fc800078e0a53 */
[--C-:B------:R-:W-:Y:S01]  /*a140*/  @!P5 IMAD.IADD R75, R75, 0x1, -R39.reuse ;  /* 0x000000014b4bd824 */ /* 0x100fe200078e0a27 */
[----:B------:R-:W-:Y:S01]  /*a150*/  ISETP.GT.U32.AND P5, PT, R39, R52, PT ;  /* 0x000000342700720c */ /* 0x000fe20003fa4070 */
[--C-:B------:R-:W-:Y:S01]  /*a160*/  @!P0 IMAD.IADD R55, R55, 0x1, -R39.reuse ;  /* 0x0000000137378824 */ /* 0x100fe200078e0a27 */
[----:B------:R-:W-:Y:S02]  /*a170*/  ISETP.GT.U32.AND P2, PT, R39, R63, PT ;  /* 0x0000003f2700720c */ /* 0x000fe40003f44070 */
[----:B------:R-:W-:Y:S01]  /*a180*/  ISETP.GE.AND P0, PT, R128, RZ, PT ;  /* 0x000000ff8000720c */ /* 0x000fe20003f06270 */
[----:B------:R-:W-:Y:S01]  /*a190*/  @!P4 IMAD.IADD R67, R67, 0x1, -R39 ;  /* 0x000000014343c824 */ /* 0x000fe200078e0a27 */
[----:B------:R-:W-:-:S07]  /*a1a0*/  ISETP.GT.U32.AND P4, PT, R39, R98, PT ;  /* 0x000000622700720c */ /* 0x000fce0003f84070 */
[--C-:B------:R-:W-:Y:S01]  /*a1b0*/  @!P5 IMAD.IADD R52, R52, 0x1, -R39.reuse ;  /* 0x000000013434d824 */ /* 0x100fe200078e0a27 */
[----:B------:R-:W-:Y:S01]  /*a1c0*/  ISETP.GE.AND P5, PT, R129, RZ, PT ;  /* 0x000000ff8100720c */ /* 0x000fe20003fa6270 */
[----:B------:R-:W-:Y:S01]  /*a1d0*/  @!P2 IMAD.IADD R63, R63, 0x1, -R39 ;  /* 0x000000013f3fa824 */ /* 0x000fe200078e0a27 */
[C---:B------:R-:W-:Y:S01]  /*a1e0*/  ISETP.GT.U32.AND P2, PT, R39.reuse, R94, PT ;  /* 0x0000005e2700720c */ /* 0x040fe20003f44070 */
[----:B------:R-:W-:Y:S01]  /*a1f0*/  @!P0 IMAD.MOV R71, RZ, RZ, -R71 ;  /* 0x000000ffff478224 */ /* 0x000fe200078e0a47 */
[----:B------:R-:W-:Y:S01]  /*a200*/  ISETP.GT.U32.AND P0, PT, R39, R52, PT ;  /* 0x000000342700720c */ /* 0x000fe20003f04070 */
[----:B------:R-:W-:Y:S01]  /*a210*/  @!P4 IMAD.IADD R98, R98, 0x1, -R39 ;  /* 0x000000016262c824 */ /* 0x000fe200078e0a27 */
[----:B------:R-:W-:Y:S01]  /*a220*/  ISETP.GE.AND P4, PT, R133, RZ, PT ;  /* 0x000000ff8500720c */ /* 0x000fe20003f86270 */
[----:B------:R-:W-:-:S03]  /*a230*/  @!P3 IMAD.MOV R63, RZ, RZ, -R63 ;  /* 0x000000ffff3fb224 */ /* 0x000fc600078e0a3f */
[----:B------:R-:W-:-:S03]  /*a240*/  ISETP.GT.U32.AND P3, PT, R39, R98, PT ;  /* 0x000000622700720c */ /* 0x000fc60003f64070 */
[----:B------:R-:W-:Y:S01]  /*a250*/  @!P5 IMAD.MOV R67, RZ, RZ, -R67 ;  /* 0x000000ffff43d224 */ /* 0x000fe200078e0a43 */
[C---:B------:R-:W-:Y:S01]  /*a260*/  ISETP.GT.U32.AND P5, PT, R39.reuse, R49, PT ;  /* 0x000000312700720c */ /* 0x040fe20003fa4070 */
[--C-:B------:R-:W-:Y:S01]  /*a270*/  @!P2 IMAD.IADD R94, R94, 0x1, -R39.reuse ;  /* 0x000000015e5ea824 */ /* 0x100fe200078e0a27 */
[C---:B------:R-:W-:Y:S01]  /*a280*/  ISETP.GT.U32.AND P2, PT, R39.reuse, R55, PT ;  /* 0x000000372700720c */ /* 0x040fe20003f44070 */
[----:B------:R-:W-:Y:S01]  /*a290*/  @!P0 IMAD.IADD R52, R52, 0x1, -R39 ;  /* 0x0000000134348824 */ /* 0x000fe200078e0a27 */
[C---:B------:R-:W-:Y:S01]  /*a2a0*/  ISETP.GT.U32.AND P0, PT, R39.reuse, R82, PT ;  /* 0x000000522700720c */ /* 0x040fe20003f04070 */
[----:B------:R-:W-:Y:S01]  /*a2b0*/  @!P4 IMAD.MOV R59, RZ, RZ, -R59 ;  /* 0x000000ffff3bc224 */ /* 0x000fe200078e0a3b */
[----:B------:R-:W-:Y:S01]  /*a2c0*/  ISETP.GT.U32.AND P4, PT, R39, R90, PT ;  /* 0x0000005a2700720c */ /* 0x000fe20003f84070 */
[----:B------:R-:W-:Y:S02]  /*a2d0*/  @!P6 IMAD.MOV R75, RZ, RZ, -R75 ;  /* 0x000000ffff4be224 */ /* 0x000fe400078e0a4b */
[----:B------:R-:W-:Y:S01]  /*a2e0*/  @!P3 IMAD.IADD R98, R98, 0x1, -R39 ;  /* 0x000000016262b824 */ /* 0x000fe200078e0a27 */
[----:B----4-:R-:W-:-:S03]  /*a2f0*/  ISETP.GE.AND P3, PT, R134, RZ, PT ;  /* 0x000000ff8600720c */ /* 0x010fc60003f66270 */
[--C-:B------:R-:W-:Y:S01]  /*a300*/  @!P5 IMAD.IADD R49, R49, 0x1, -R39.reuse ;  /* 0x000000013131d824 */ /* 0x100fe200078e0a27 */
[C---:B------:R-:W-:Y:S02]  /*a310*/  ISETP.GT.U32.AND P5, PT, R39.reuse, R78, PT ;  /* 0x0000004e2700720c */ /* 0x040fe40003fa4070 */
[----:B------:R-:W-:Y:S01]  /*a320*/  ISETP.GT.U32.AND P6, PT, R39, R94, PT ;  /* 0x0000005e2700720c */ /* 0x000fe20003fc4070 */
[--C-:B------:R-:W-:Y:S01]  /*a330*/  @!P2 IMAD.IADD R55, R55, 0x1, -R39.reuse ;  /* 0x000000013737a824 */ /* 0x100fe200078e0a27 */
[----:B------:R-:W-:Y:S01]  /*a340*/  ISETP.GT.U32.AND P2, PT, R39, R86, PT ;  /* 0x000000562700720c */ /* 0x000fe20003f44070 */
[--C-:B------:R-:W-:Y:S01]  /*a350*/  @!P0 IMAD.IADD R82, R82, 0x1, -R39.reuse ;  /* 0x0000000152528824 */ /* 0x100fe200078e0a27 */
[----:B------:R-:W-:Y:S01]  /*a360*/  ISETP.GE.AND P0, PT, R140, RZ, PT ;  /* 0x000000ff8c00720c */ /* 0x000fe20003f06270 */
[----:B------:R-:W-:Y:S01]  /*a370*/  @!P4 IMAD.IADD R90, R90, 0x1, -R39 ;  /* 0x000000015a5ac824 */ /* 0x000fe200078e0a27 */
[----:B------:R-:W-:Y:S01]  /*a380*/  ISETP.GE.AND P4, PT, R136, RZ, PT ;  /* 0x000000ff8800720c */ /* 0x000fe20003f86270 */
[----:B------:R-:W-:-:S03]  /*a390*/  @!P3 IMAD.MOV R55, RZ, RZ, -R55 ;  /* 0x000000ffff37b224 */ /* 0x000fc600078e0a37 */
[----:B------:R-:W-:Y:S01]  /*a3a0*/  ISETP.GT.U32.AND P3, PT, R39, R90, PT ;  /* 0x0000005a2700720c */ /* 0x000fe20003f64070 */
[--C-:B------:R-:W-:Y:S01]  /*a3b0*/  @!P5 IMAD.IADD R78, R78, 0x1, -R39.reuse ;  /* 0x000000014e4ed824 */ /* 0x100fe200078e0a27 */
[----:B------:R-:W-:Y:S01]  /*a3c0*/  ISETP.GE.AND P5, PT, R141, RZ, PT ;  /* 0x000000ff8d00720c */ /* 0x000fe20003fa6270 */
[--C-:B------:R-:W-:Y:S01]  /*a3d0*/  @!P6 IMAD.IADD R94, R94, 0x1, -R39.reuse ;  /* 0x000000015e5ee824 */ /* 0x100fe200078e0a27 */
[----:B------:R-:W-:Y:S01]  /*a3e0*/  ISETP.GT.U32.AND P6, PT, R39, R74, PT ;  /* 0x0000004a2700720c */ /* 0x000fe20003fc4070 */
[----:B------:R-:W-:Y:S01]  /*a3f0*/  @!P2 IMAD.IADD R86, R86, 0x1, -R39 ;  /* 0x000000015656a824 */ /* 0x000fe200078e0a27 */
[----:B------:R-:W-:Y:S01]  /*a400*/  ISETP.GE.AND P2, PT, R137, RZ, PT ;  /* 0x000000ff8900720c */ /* 0x000fe20003f46270 */
[----:B------:R-:W-:Y:S01]  /*a410*/  @!P0 IMAD.MOV R98, RZ, RZ, -R98 ;  /* 0x000000ffff628224 */ /* 0x000fe200078e0a62 */
[C---:B------:R-:W-:Y:S01]  /*a420*/  ISETP.GT.U32.AND P0, PT, R39.reuse, R78, PT ;  /* 0x0000004e2700720c */ /* 0x040fe20003f04070 */
[----:B------:R-:W-:Y:S01]  /*a430*/  @!P4 IMAD.MOV R52, RZ, RZ, -R52 ;  /* 0x000000ffff34c224 */ /* 0x000fe200078e0a34 */
[----:B------:R-:W-:-:S03]  /*a440*/  ISETP.GT.U32.AND P4, PT, R39, R86, PT ;  /* 0x000000562700720c */ /* 0x000fc60003f84070 */
[--C-:B------:R-:W-:Y:S01]  /*a450*/  @!P3 IMAD.IADD R90, R90, 0x1, -R39.reuse ;  /* 0x000000015a5ab824 */ /* 0x100fe200078e0a27 */
[C---:B------:R-:W-:Y:S01]  /*a460*/  ISETP.GT.U32.AND P3, PT, R39.reuse, R66, PT ;  /* 0x000000422700720c */ /* 0x040fe20003f64070 */
[----:B------:R-:W-:Y:S01]  /*a470*/  @!P5 IMAD.MOV R94, RZ, RZ, -R94 ;  /* 0x000000ffff5ed224 */ /* 0x000fe200078e0a5e */
[C---:B------:R-:W-:Y:S01]  /*a480*/  ISETP.GT.U32.AND P5, PT, R39.reuse, R70, PT ;  /* 0x000000462700720c */ /* 0x040fe20003fa4070 */
[----:B------:R-:W-:Y:S02]  /*a490*/  @!P6 IMAD.IADD R74, R74, 0x1, -R39 ;  /* 0x000000014a4ae824 */ /* 0x000fe400078e0a27 */
[----:B------:R-:W-:Y:S01]  /*a4a0*/  @!P2 IMAD.MOV R49, RZ, RZ, -R49 ;  /* 0x000000ffff31a224 */ /* 0x000fe200078e0a31 */
[C---:B------:R-:W-:Y:S01]  /*a4b0*/  ISETP.GT.U32.AND P2, PT, R39.reuse, R82, PT ;  /* 0x000000522700720c */ /* 0x040fe20003f44070 */
[--C-:B------:R-:W-:Y:S01]  /*a4c0*/  @!P0 IMAD.IADD R78, R78, 0x1, -R39.reuse ;  /* 0x000000014e4e8824 */ /* 0x100fe200078e0a27 */
[C---:B------:R-:W-:Y:S02]  /*a4d0*/  ISETP.GT.U32.AND P0, PT, R39.reuse, R54, PT ;  /* 0x000000362700720c */ /* 0x040fe40003f04070 */
[C---:B------:R-:W-:Y:S01]  /*a4e0*/  ISETP.GT.U32.AND P6, PT, R39.reuse, R74, PT ;  /* 0x0000004a2700720c */ /* 0x040fe20003fc4070 */
[--C-:B------:R-:W-:Y:S01]  /*a4f0*/  @!P4 IMAD.IADD R86, R86, 0x1, -R39.reuse ;  /* 0x000000015656c824 */ /* 0x100fe200078e0a27 */
[----:B------:R-:W-:Y:S01]  /*a500*/  ISETP.GT.U32.AND P4, PT, R39, R62, PT ;  /* 0x0000003e2700720c */ /* 0x000fe20003f84070 */
[--C-:B------:R-:W-:Y:S01]  /*a510*/  @!P3 IMAD.IADD R66, R66, 0x1, -R39.reuse ;  /* 0x000000014242b824 */ /* 0x100fe200078e0a27 */
[----:B------:R-:W-:Y:S01]  /*a520*/  ISETP.GE.AND P3, PT, R144, RZ, PT ;  /* 0x000000ff9000720c */ /* 0x000fe20003f66270 */
[----:B------:R-:W-:Y:S01]  /*a530*/  @!P5 IMAD.IADD R70, R70, 0x1, -R39 ;  /* 0x000000014646d824 */ /* 0x000fe200078e0a27 */
[----:B------:R-:W-:-:S03]  /*a540*/  ISETP.GE.AND P5, PT, R143, RZ, PT ;  /* 0x000000ff8f00720c */ /* 0x000fc60003fa6270 */
[--C-:B------:R-:W-:Y:S01]  /*a550*/  @!P2 IMAD.IADD R82, R82, 0x1, -R39.reuse ;  /* 0x000000015252a824 */ /* 0x100fe200078e0a27 */
[C---:B------:R-:W-:Y:S01]  /*a560*/  ISETP.GT.U32.AND P2, PT, R39.reuse, R58, PT ;  /* 0x0000003a2700720c */ /* 0x040fe20003f44070 */
[--C-:B------:R-:W-:Y:S01]  /*a570*/  @!P0 IMAD.IADD R54, R54, 0x1, -R39.reuse ;  /* 0x0000000136368824 */ /* 0x100fe200078e0a27 */
[----:B------:R-:W-:Y:S01]  /*a580*/  ISETP.GT.U32.AND P0, PT, R39, R70, PT ;  /* 0x000000462700720c */ /* 0x000fe20003f04070 */
[--C-:B------:R-:W-:Y:S01]  /*a590*/  @!P6 IMAD.IADD R74, R74, 0x1, -R39.reuse ;  /* 0x000000014a4ae824 */ /* 0x100fe200078e0a27 */
[----:B------:R-:W-:Y:S01]  /*a5a0*/  ISETP.GE.AND P6, PT, R142, RZ, PT ;  /* 0x000000ff8e00720c */ /* 0x000fe20003fc6270 */
[----:B------:R-:W-:Y:S01]  /*a5b0*/  @!P4 IMAD.IADD R62, R62, 0x1, -R39 ;  /* 0x000000013e3ec824 */ /* 0x000fe200078e0a27 */
[----:B------:R-:W-:Y:S01]  /*a5c0*/  ISETP.GE.AND P4, PT, R145, RZ, PT ;  /* 0x000000ff9100720c */ /* 0x000fe20003f86270 */
[----:B------:R-:W-:Y:S02]  /*a5d0*/  @!P3 IMAD.MOV R82, RZ, RZ, -R82 ;  /* 0x000000ffff52b224 */ /* 0x000fe400078e0a52 */
[----:B------:R-:W-:Y:S01]  /*a5e0*/  @!P5 IMAD.MOV R86, RZ, RZ, -R86 ;  /* 0x000000ffff56d224 */ /* 0x000fe200078e0a56 */
[----:B------:R-:W-:-:S02]  /*a5f0*/  ISETP.GT.U32.AND P5, PT, R39, R66, PT ;  /* 0x000000422700720c */ /* 0x000fc40003fa4070 */
[----:B------:R-:W-:Y:S01]  /*a600*/  ISETP.GT.U32.AND P3, PT, R39, R62, PT ;  /* 0x0000003e2700720c */ /* 0x000fe20003f64070 */
[--C-:B------:R-:W-:Y:S01]  /*a610*/  @!P2 IMAD.IADD R58, R58, 0x1, -R39.reuse ;  /* 0x000000013a3aa824 */ /* 0x100fe200078e0a27 */
[----:B------:R-:W-:Y:S01]  /*a620*/  ISETP.GE.AND P2, PT, R147, RZ, PT ;  /* 0x000000ff9300720c */ /* 0x000fe20003f46270 */
[----:B------:R-:W-:Y:S01]  /*a630*/  @!P0 IMAD.IADD R70, R70, 0x1, -R39 ;  /* 0x0000000146468824 */ /* 0x000fe200078e0a27 */
[C---:B------:R-:W-:Y:S01]  /*a640*/  ISETP.GT.U32.AND P0, PT, R39.reuse, R48, PT ;  /* 0x000000302700720c */ /* 0x040fe20003f04070 */
[----:B------:R-:W-:Y:S01]  /*a650*/  @!P6 IMAD.MOV R90, RZ, RZ, -R90 ;  /* 0x000000ffff5ae224 */ /* 0x000fe200078e0a5a */
[C---:B------:R-:W-:Y:S01]  /*a660*/  ISETP.GT.U32.AND P6, PT, R39.reuse, R54, PT ;  /* 0x000000362700720c */ /* 0x040fe20003fc4070 */
[----:B------:R-:W-:Y:S01]  /*a670*/  @!P4 IMAD.MOV R78, RZ, RZ, -R78 ;  /* 0x000000ffff4ec224 */ /* 0x000fe200078e0a4e */
[----:B------:R-:W-:-:S03]  /*a680*/  ISETP.GT.U32.AND P4, PT, R39, R58, PT ;  /* 0x0000003a2700720c */ /* 0x000fc60003f84070 */
[--C-:B------:R-:W-:Y:S01]  /*a690*/  @!P5 IMAD.IADD R66, R66, 0x1, -R39.reuse ;  /* 0x000000014242d824 */ /* 0x100fe200078e0a27 */
[C---:B------:R-:W-:Y:S01]  /*a6a0*/  ISETP.GT.U32.AND P5, PT, R39.reuse, R97, PT ;  /* 0x000000612700720c */ /* 0x040fe20003fa4070 */
[--C-:B------:R-:W-:Y:S01]  /*a6b0*/  @!P3 IMAD.IADD R62, R62, 0x1, -R39.reuse ;  /* 0x000000013e3eb824 */ /* 0x100fe200078e0a27 */
[C---:B------:R-:W-:Y:S01]  /*a6c0*/  ISETP.GT.U32.AND P3, PT, R39.reuse, R93, PT ;  /* 0x0000005d2700720c */ /* 0x040fe20003f64070 */
[----:B------:R-:W-:Y:S01]  /*a6d0*/  @!P2 IMAD.MOV R74, RZ, RZ, -R74 ;  /* 0x000000ffff4aa224 */ /* 0x000fe200078e0a4a */
[C---:B------:R-:W-:Y:S01]  /*a6e0*/  ISETP.GT.U32.AND P2, PT, R39.reuse, R51, PT ;  /* 0x000000332700720c */ /* 0x040fe20003f44070 */
[--C-:B------:R-:W-:Y:S01]  /*a6f0*/  @!P0 IMAD.IADD R48, R48, 0x1, -R39.reuse ;  /* 0x0000000130308824 */ /* 0x100fe200078e0a27 */
[----:B------:R-:W-:Y:S01]  /*a700*/  ISETP.GE.AND P0, PT, R152, RZ, PT ;  /* 0x000000ff9800720c */ /* 0x000fe20003f06270 */
[--C-:B------:R-:W-:Y:S01]  /*a710*/  @!P6 IMAD.IADD R54, R54, 0x1, -R39.reuse ;  /* 0x000000013636e824 */ /* 0x100fe200078e0a27 */
[----:B------:R-:W-:Y:S01]  /*a720*/  ISETP.GT.U32.AND P6, PT, R39, R89, PT ;  /* 0x000000592700720c */ /* 0x000fe20003fc4070 */
[----:B------:R-:W-:Y:S01]  /*a730*/  @!P4 IMAD.IADD R58, R58, 0x1, -R39 ;  /* 0x000000013a3ac824 */ /* 0x000fe200078e0a27 */
[----:B------:R-:W-:-:S03]  /*a740*/  ISETP.GE.AND P4, PT, R148, RZ, PT ;  /* 0x000000ff9400720c */ /* 0x000fc60003f86270 */
[--C-:B------:R-:W-:Y:S02]  /*a750*/  @!P5 IMAD.IADD R97, R97, 0x1, -R39.reuse ;  /* 0x000000016161d824 */ /* 0x100fe400078e0a27 */
[--C-:B------:R-:W-:Y:S01]  /*a760*/  @!P3 IMAD.IADD R93, R93, 0x1, -R39.reuse ;  /* 0x000000015d5db824 */ /* 0x100fe200078e0a27 */
[----:B------:R-:W-:Y:S01]  /*a770*/  ISETP.GE.AND P3, PT, R154, RZ, PT ;  /* 0x000000ff9a00720c */ /* 0x000fe20003f66270 */
[--C-:B------:R-:W-:Y:S01]  /*a780*/  @!P2 IMAD.IADD R51, R51, 0x1, -R39.reuse ;  /* 0x000000013333a824 */ /* 0x100fe200078e0a27 */
[----:B------:R-:W-:Y:S01]  /*a790*/  ISETP.GE.AND P2, PT, R151, RZ, PT ;  /* 0x000000ff9700720c */ /* 0x000fe20003f46270 */
[----:B------:R-:W-:Y:S01]  /*a7a0*/  @!P0 IMAD.MOV R62, RZ, RZ, -R62 ;  /* 0x000000ffff3e8224 */ /* 0x000fe200078e0a3e */
[----:B------:R-:W-:Y:S01]  /*a7b0*/  ISETP.GT.U32.AND P0, PT, R39, R97, PT ;  /* 0x000000612700720c */ /* 0x000fe20003f04070 */
[----:B------:R-:W-:Y:S02]  /*a7c0*/  @!P6 IMAD.IADD R89, R89, 0x1, -R39 ;  /* 0x000000015959e824 */ /* 0x000fe400078e0a27 */
[----:B------:R-:W-:Y:S01]  /*a7d0*/  @!P4 IMAD.MOV R70, RZ, RZ, -R70 ;  /* 0x000000ffff46c224 */ /* 0x000fe200078e0a46 */
[----:B------:R-:W-:-:S02]  /*a7e0*/  ISETP.GT.U32.AND P4, PT, R39, R51, PT ;  /* 0x000000332700720c */ /* 0x000fc40003f84070 */
[----:B------:R-:W-:-:S03]  /*a7f0*/  ISETP.GT.U32.AND P6, PT, R39, R89, PT ;  /* 0x000000592700720c */ /* 0x000fc60003fc4070 */
[----:B------:R-:W-:Y:S01]  /*a800*/  @!P3 IMAD.MOV R54, RZ, RZ, -R54 ;  /* 0x000000ffff36b224 */ /* 0x000fe200078e0a36 */
[C---:B------:R-:W-:Y:S01]  /*a810*/  ISETP.GT.U32.AND P3, PT, R39.reuse, R85, PT ;  /* 0x000000552700720c */ /* 0x040fe20003f64070 */
[----:B------:R-:W-:Y:S01]  /*a820*/  @!P2 IMAD.MOV R66, RZ, RZ, -R66 ;  /* 0x000000ffff42a224 */ /* 0x000fe200078e0a42 */
[----:B------:R-:W-:Y:S01]  /*a830*/  ISETP.GT.U32.AND P2, PT, R39, R48, PT ;  /* 0x000000302700720c */ /* 0x000fe20003f44070 */
[--C-:B------:R-:W-:Y:S01]  /*a840*/  @!P0 IMAD.IADD R97, R97, 0x1, -R39.reuse ;  /* 0x0000000161618824 */ /* 0x100fe200078e0a27 */
[----:B------:R-:W-:Y:S02]  /*a850*/  ISETP.GT.U32.AND P0, PT, R39, R73, PT ;  /* 0x000000492700720c */ /* 0x000fe40003f04070 */
[----:B------:R-:W-:Y:S01]  /*a860*/  ISETP.GE.AND P5, PT, R153, RZ, PT ;  /* 0x000000ff9900720c */ /* 0x000fe20003fa6270 */
[--C-:B------:R-:W-:Y:S02]  /*a870*/  @!P4 IMAD.IADD R51, R51, 0x1, -R39.reuse ;  /* 0x000000013333c824 */ /* 0x100fe400078e0a27 */
[----:B------:R-:W-:Y:S01]  /*a880*/  @!P6 IMAD.IADD R89, R89, 0x1, -R39 ;  /* 0x000000015959e824 */ /* 0x000fe200078e0a27 */
[----:B------:R-:W-:-:S02]  /*a890*/  ISETP.GT.U32.AND P6, PT, R39, R69, PT ;  /* 0x000000452700720c */ /* 0x000fc40003fc4070 */
        /* <DEDUP_REMOVED lines=8> */
[----:B------:R-:W-:-:S03]  /*a920*/  ISETP.GT.U32.AND P5, PT, R39, R93, PT ;  /* 0x0000005d2700720c */ /* 0x000fc60003fa4070 */
[--C-:B------:R-:W-:Y:S01]  /*a930*/  @!P6 IMAD.IADD R69, R69, 0x1, -R39.reuse ;  /* 0x000000014545e824 */ /* 0x100fe200078e0a27 */
[----:B------:R-:W-:Y:S01]  /*a940*/  ISETP.GT.U32.AND P6, PT, R39, R85, PT ;  /* 0x000000552700720c */ /* 0x000fe20003fc4070 */
[----:B------:R-:W-:Y:S01]  /*a950*/  @!P4 IMAD.IADD R81, R81, 0x1, -R39 ;  /* 0x000000015151c824 */ /* 0x000fe200078e0a27 */
[----:B------:R-:W-:Y:S01]  /*a960*/  ISETP.GE.AND P4, PT, R160, RZ, PT ;  /* 0x000000ffa000720c */ /* 0x000fe20003f86270 */
[----:B------:R-:W-:-:S03]  /*a970*/  @!P3 IMAD.MOV R48, RZ, RZ, -R48 ;  /* 0x000000ffff30b224 */ /* 0x000fc600078e0a30 */
[----:B------:R-:W-:Y:S01]  /*a980*/  ISETP.GT.U32.AND P3, PT, R39, R81, PT ;  /* 0x000000512700720c */ /* 0x000fe20003f64070 */
[----:B------:R-:W-:Y:S01]  /*a990*/  @!P2 IMAD.IADD R77, R77, 0x1, -R39 ;  /* 0x000000014d4da824 */ /* 0x000fe200078e0a27 */
[----:B------:R-:W-:Y:S01]  /*a9a0*/  ISETP.GE.AND P2, PT, R161, RZ, PT ;  /* 0x000000ffa100720c */ /* 0x000fe20003f46270 */
[----:B------:R-:W-:Y:S01]  /*a9b0*/  @!P0 IMAD.MOV R89, RZ, RZ, -R89 ;  /* 0x000000ffff598224 */ /* 0x000fe200078e0a59 */
[----:B------:R-:W-:Y:S01]  /*a9c0*/  ISETP.GT.U32.AND P0, PT, R39, R65, PT ;  /* 0x000000412700720c */ /* 0x000fe20003f04070 */
[--C-:B------:R-:W-:Y:S01]  /*a9d0*/  @!P5 IMAD.IADD R93, R93, 0x1, -R39.reuse ;  /* 0x000000015d5dd824 */ /* 0x100fe200078e0a27 */
[----:B------:R-:W-:Y:S01]  /*a9e0*/  ISETP.GE.AND P5, PT, R155, RZ, PT ;  /* 0x000000ff9b00720c */ /* 0x000fe20003fa6270 */
[----:B------:R-:W-:Y:S01]  /*a9f0*/  @!P6 IMAD.IADD R85, R85, 0x1, -R39 ;  /* 0x000000015555e824 */ /* 0x000fe200078e0a27 */
[C---:B------:R-:W-:Y:S01]  /*aa00*/  ISETP.GT.U32.AND P6, PT, R39.reuse, R61, PT ;  /* 0x0000003d2700720c */ /* 0x040fe20003fc4070 */
[----:B------:R-:W-:Y:S01]  /*aa10*/  @!P4 IMAD.MOV R97, RZ, RZ, -R97 ;  /* 0x000000ffff61c224 */ /* 0x000fe200078e0a61 */
[----:B------:R-:W-:-:S03]  /*aa20*/  ISETP.GT.U32.AND P4, PT, R39, R77, PT ;  /* 0x0000004d2700720c */ /* 0x000fc60003f84070 */
[----:B------:R-:W-:Y:S01]  /*aa30*/  @!P3 IMAD.IADD R81, R81, 0x1, -R39 ;  /* 0x000000015151b824 */ /* 0x000fe200078e0a27 */
[C---:B------:R-:W-:Y:S01]  /*aa40*/  ISETP.GT.U32.AND P3, PT, R39.reuse, R57, PT ;  /* 0x000000392700720c */ /* 0x040fe20003f64070 */
[----:B------:R-:W-:Y:S01]  /*aa50*/  @!P2 IMAD.MOV R93, RZ, RZ, -R93 ;  /* 0x000000ffff5da224 */ /* 0x000fe200078e0a5d */
[----:B------:R-:W-:Y:S01]  /*aa60*/  ISETP.GT.U32.AND P2, PT, R39, R69, PT ;  /* 0x000000452700720c */ /* 0x000fe20003f44070 */
[----:B------:R-:W-:Y:S01]  /*aa70*/  @!P0 IMAD.IADD R65, R65, 0x1, -R39 ;  /* 0x0000000141418824 */ /* 0x000fe200078e0a27 */
[----:B------:R-:W-:Y:S01]  /*aa80*/  ISETP.GE.AND P0, PT, R116, RZ, PT ;  /* 0x000000ff7400720c */ /* 0x000fe20003f06270 */
[----:B------:R-:W-:Y:S01]  /*aa90*/  @!P5 IMAD.MOV R51, RZ, RZ, -R51 ;  /* 0x000000ffff33d224 */ /* 0x000fe200078e0a33 */
[----:B------:R-:W-:Y:S01]  /*aaa0*/  ISETP.GT.U32.AND P5, PT, R39, R73, PT ;  /* 0x000000492700720c */ /* 0x000fe20003fa4070 */
[----:B------:R-:W-:Y:S01]  /*aab0*/  @!P6 IMAD.IADD R61, R61, 0x1, -R39 ;  /* 0x000000013d3de824 */ /* 0x000fe200078e0a27 */
[----:B------:R-:W-:Y:S01]  /*aac0*/  ISETP.GE.AND P6, PT, R115, RZ, PT ;  /* 0x000000ff7300720c */ /* 0x000fe20003fc6270 */
[----:B------:R-:W-:-:S02]  /*aad0*/  VIADD R149, R0, 0x1c ;  /* 0x0000001c00957836 */ /* 0x000fc40000000000 */
[--C-:B------:R-:W-:Y:S01]  /*aae0*/  @!P4 IMAD.IADD R77, R77, 0x1, -R39.reuse ;  /* 0x000000014d4dc824 */ /* 0x100fe200078e0a27 */
[----:B------:R-:W-:Y:S01]  /*aaf0*/  ISETP.GT.U32.AND P4, PT, R39, R31, PT ;  /* 0x0000001f2700720c */ /* 0x000fe20003f84070 */
[--C-:B------:R-:W-:Y:S01]  /*ab00*/  @!P3 IMAD.IADD R57, R57, 0x1, -R39.reuse ;  /* 0x000000013939b824 */ /* 0x100fe200078e0a27 */
[----:B------:R-:W-:Y:S01]  /*ab10*/  ISETP.GE.AND P3, PT, R114, RZ, PT ;  /* 0x000000ff7200720c */ /* 0x000fe20003f66270 */
[----:B------:R-:W-:Y:S01]  /*ab20*/  @!P2 IMAD.IADD R69, R69, 0x1, -R39 ;  /* 0x000000014545a824 */ /* 0x000fe200078e0a27 */
[----:B------:R-:W-:Y:S01]  /*ab30*/  IABS R41, R149 ;  /* 0x0000009500297213 */ /* 0x000fe20000000000 */
[----:B------:R-:W-:Y:S01]  /*ab40*/  @!P0 IMAD.MOV R77, RZ, RZ, -R77 ;  /* 0x000000ffff4d8224 */ /* 0x000fe200078e0a4d */
[----:B------:R-:W-:Y:S01]  /*ab50*/  ISETP.GE.AND P2, PT, R117, RZ, PT ;  /* 0x000000ff7500720c */ /* 0x000fe20003f46270 */
[----:B------:R-:W-:Y:S01]  /*ab60*/  @!P5 IMAD.IADD R73, R73, 0x1, -R39 ;  /* 0x000000014949d824 */ /* 0x000fe200078e0a27 */
[----:B------:R-:W-:Y:S01]  /*ab70*/  ISETP.GT.U32.AND P0, PT, R39, R57, PT ;  /* 0x000000392700720c */ /* 0x000fe20003f04070 */
[----:B------:R-:W-:-:S02]  /*ab80*/  VIADD R120, R0, 0x24 ;  /* 0x0000002400787836 */ /* 0x000fc40000000000 */
[----:B------:R-:W-:-:S04]  /*ab90*/  IMAD.HI.U32 R32, R40, R41, RZ ;  /* 0x0000002928207227 */ /* 0x000fc800078e00ff */
[----:B------:R-:W-:Y:S01]  /*aba0*/  @!P6 IMAD.MOV R73, RZ, RZ, -R73 ;  /* 0x000000ffff49e224 */ /* 0x000fe200078e0a49 */
[----:B------:R-:W-:Y:S01]  /*abb0*/  ISETP.GT.U32.AND P6, PT, R39, R30, PT ;  /* 0x0000001e2700720c */ /* 0x000fe20003fc4070 */
[----:B------:R-:W-:Y:S01]  /*abc0*/  IMAD.MOV R32, RZ, RZ, -R32 ;  /* 0x000000ffff207224 */ /* 0x000fe200078e0a20 */
[----:B------:R-:W-:Y:S01]  /*abd0*/  IABS R34, R120 ;  /* 0x0000007800227213 */ /* 0x000fe20000000000 */
[----:B------:R-:W-:Y:S01]  /*abe0*/  @!P4 IMAD.IADD R31, R31, 0x1, -R39 ;  /* 0x000000011f1fc824 */ /* 0x000fe200078e0a27 */
[C---:B------:R-:W-:Y:S01]  /*abf0*/  ISETP.GT.U32.AND P4, PT, R39.reuse, R61, PT ;  /* 0x0000003d2700720c */ /* 0x040fe20003f84070 */
[----:B------:R-:W-:Y:S01]  /*ac00*/  @!P3 IMAD.MOV R69, RZ, RZ, -R69 ;  /* 0x000000ffff45b224 */ /* 0x000fe200078e0a45 */
[C---:B------:R-:W-:Y:S01]  /*ac10*/  ISETP.GT.U32.AND P3, PT, R39.reuse, R28, PT ;  /* 0x0000001c2700720c */ /* 0x040fe20003f64070 */
[----:B------:R-:W-:Y:S02]  /*ac20*/  IMAD R41, R39, R32, R41 ;  /* 0x0000002027297224 */ /* 0x000fe400078e0229 */
[----:B------:R-:W-:-:S04]  /*ac30*/  IMAD.HI.U32 R32, R40, R34, RZ ;  /* 0x0000002228207227 */ /* 0x000fc800078e00ff */
[----:B------:R-:W-:Y:S01]  /*ac40*/  @!P2 IMAD.MOV R81, RZ, RZ, -R81 ;  /* 0x000000ffff51a224 */ /* 0x000fe200078e0a51 */
[----:B------:R-:W-:Y:S01]  /*ac50*/  ISETP.GT.U32.AND P2, PT, R39, R31, PT ;  /* 0x0000001f2700720c */ /* 0x000fe20003f44070 */
[--C-:B------:R-:W-:Y:S01]  /*ac60*/  @!P0 IMAD.IADD R57, R57, 0x1, -R39.reuse ;  /* 0x0000000139398824 */ /* 0x100fe200078e0a27 */
[----:B------:R-:W-:Y:S01]  /*ac70*/  ISETP.GE.AND P0, PT, R109, RZ, PT ;  /* 0x000000ff6d00720c */ /* 0x000fe20003f06270 */
[----:B------:R-:W-:Y:S01]  /*ac80*/  IMAD.MOV R32, RZ, RZ, -R32 ;  /* 0x000000ffff207224 */ /* 0x000fe200078e0a20 */
[----:B------:R-:W-:Y:S01]  /*ac90*/  IABS R33, R13 ;  /* 0x0000000d00217213 */ /* 0x000fe20000000000 */
[----:B------:R-:W-:Y:S02]  /*aca0*/  IMAD.MOV.U32 R162, RZ, RZ, R106 ;  /* 0x000000ffffa27224 */ /* 0x000fe400078e006a */
[----:B------:R-:W-:Y:S01]  /*acb0*/  @!P6 IMAD.IADD R30, R30, 0x1, -R39 ;  /* 0x000000011e1ee824 */ /* 0x000fe200078e0a27 */
[----:B------:R-:W-:Y:S01]  /*acc0*/  ISETP.GE.AND P6, PT, R4, RZ, PT ;  /* 0x000000ff0400720c */ /* 0x000fe20003fc6270 */
[----:B------:R-:W-:Y:S01]  /*acd0*/  IMAD R34, R39, R32, R34 ;  /* 0x0000002027227224 */ /* 0x000fe200078e0222 */
[----:B------:R-:W-:Y:S01]  /*ace0*/  ISETP.GE.AND P5, PT, R162, RZ, PT ;  /* 0x000000ffa200720c */ /* 0x000fe20003fa6270 */
[----:B------:R-:W-:-:S04]  /*acf0*/  IMAD.HI.U32 R32, R40, R33, RZ ;  /* 0x0000002128207227 */ /* 0x000fc800078e00ff */
[--C-:B------:R-:W-:Y:S02]  /*ad00*/  @!P4 IMAD.IADD R61, R61, 0x1, -R39.reuse ;  /* 0x000000013d3dc824 */ /* 0x100fe400078e0a27 */
[--C-:B------:R-:W-:Y:S01]  /*ad10*/  @!P3 IMAD.IADD R28, R28, 0x1, -R39.reuse ;  /* 0x000000011c1cb824 */ /* 0x100fe200078e0a27 */
[----:B------:R-:W-:Y:S01]  /*ad20*/  STL [R1+0x8d0], R149 ;  /* 0x0008d09501007387 */ /* 0x000fe20000100800 */
[----:B------:R-:W-:Y:S01]  /*ad30*/  IMAD.MOV R32, RZ, RZ, -R32 ;  /* 0x000000ffff207224 */ /* 0x000fe200078e0a20 */
[----:B------:R-:W-:Y:S01]  /*ad40*/  ISETP.GT.U32.AND P3, PT, R39, R30, PT ;  /* 0x0000001e2700720c */ /* 0x000fe20003f64070 */
[----:B------:R-:W-:Y:S01]  /*ad50*/  @!P2 IMAD.IADD R31, R31, 0x1, -R39 ;  /* 0x000000011f1fa824 */ /* 0x000fe200078e0a27 */
[----:B------:R-:W-:Y:S01]  /*ad60*/  STL [R1+0xba4], R149 ;  /* 0x000ba49501007387 */ /* 0x000fe20000100800 */
[----:B------:R-:W-:Y:S01]  /*ad70*/  @!P0 IMAD.MOV R61, RZ, RZ, -R61 ;  /* 0x000000ffff3d8224 */ /* 0x000fe200078e0a3d */
[----:B------:R-:W-:Y:S02]  /*ad80*/  ISETP.GE.AND P2, PT, R108, RZ, PT ;  /* 0x000000ff6c00720c */ /* 0x000fe40003f46270 */
[C---:B------:R-:W-:Y:S01]  /*ad90*/  ISETP.GT.U32.AND P0, PT, R39.reuse, R28, PT ;  /* 0x0000001c2700720c */ /* 0x040fe20003f04070 */
[----:B------:R-:W-:Y:S01]  /*ada0*/  STL [R1+0xba8], R41 ;  /* 0x000ba82901007387 */ /* 0x000fe20000100800 */
[----:B------:R-:W-:-:S03]  /*adb0*/  IMAD R33, R39, R32, R33 ;  /* 0x0000002027217224 */ /* 0x000fc600078e0221 */
[----:B------:R-:W-:Y:S01]  /*adc0*/  STL [R1+0x8c0], R120 ;  /* 0x0008c07801007387 */ /* 0x000fe20000100800 */
[----:B------:R-:W-:Y:S01]  /*add0*/  @!P6 IMAD.MOV R31, RZ, RZ, -R31 ;  /* 0x000000ffff1fe224 */ /* 0x000fe200078e0a1f */
[----:B------:R-:W-:Y:S02]  /*ade0*/  ISETP.GE.AND P6, PT, R2, RZ, PT ;  /* 0x000000ff0200720c */ /* 0x000fe40003fc6270 */
[----:B------:R-:W-:Y:S01]  /*adf0*/  STL [R1+0xbac], R120 ;  /* 0x000bac7801007387 */ /* 0x000fe20000100800 */
[----:B------:R-:W-:-:S03]  /*ae00*/  IABS R32, R22 ;  /* 0x0000001600207213 */ /* 0x000fc60000000000 */
[----:B------:R-:W-:Y:S01]  /*ae10*/  STL [R1+0xbb0], R34 ;  /* 0x000bb02201007387 */ /* 0x000fe20000100800 */
[----:B------:R-:W-:-:S03]  /*ae20*/  @!P5 IMAD.MOV R85, RZ, RZ, -R85 ;  /* 0x000000ffff55d224 */ /* 0x000fc600078e0a55 */
[----:B------:R-:W-:Y:S01]  /*ae30*/  STL [R1+0x8cc], R13 ;  /* 0x0008cc0d01007387 */ /* 0x000fe20000100800 */
[----:B------:R-:W-:-:S03]  /*ae40*/  ISETP.GT.U32.AND P5, PT, R39, R65, PT ;  /* 0x000000412700720c */ /* 0x000fc60003fa4070 */
[----:B------:R-:W-:Y:S04]  /*ae50*/  STL [R1+0xbb4], R13 ;  /* 0x000bb40d01007387 */ /* 0x000fe80000100800 */
[----:B------:R-:W-:Y:S04]  /*ae60*/  STL [R1+0xbb8], R33 ;  /* 0x000bb82101007387 */ /* 0x000fe80000100800 */
[----:B------:R2:W-:Y:S01]  /*ae70*/  STL [R1+0xbbc], R0 ;  /* 0x000bbc0001007387 */ /* 0x0005e20000100800 */
[----:B------:R-:W-:Y:S01]  /*ae80*/  IMAD.HI.U32 R106, R40, R32, RZ ;  /* 0x00000020286a7227 */ /* 0x000fe200078e00ff */
[----:B------:R-:W-:-:S03]  /*ae90*/  LOP3.LUT R5, RZ, R29, RZ, 0x33, !PT ;  /* 0x0000001dff057212 */ /* 0x000fc600078e33ff */
[----:B------:R-:W-:Y:S02]  /*aea0*/  @!P2 IMAD.MOV R57, RZ, RZ, -R57 ;  /* 0x000000ffff39a224 */ /* 0x000fe400078e0a39 */
[----:B--2---:R-:W-:Y:S01]  /*aeb0*/  VIADD R0, R12, 0x7f ;  /* 0x0000007f0c007836 */ /* 0x004fe20000000000 */
[----:B------:R-:W-:Y:S01]  /*aec0*/  ISETP.GE.AND P2, PT, R3, RZ, PT ;  /* 0x000000ff0300720c */ /* 0x000fe20003f46270 */
[--C-:B------:R-:W-:Y:S01]  /*aed0*/  @!P3 IMAD.IADD R30, R30, 0x1, -R39.reuse ;  /* 0x000000011e1eb824 */ /* 0x100fe200078e0a27 */
[----:B------:R-:W-:Y:S01]  /*aee0*/  ISETP.NE.AND P3, PT, R29, RZ, PT ;  /* 0x000000ff1d00720c */ /* 0x000fe20003f65270 */
[--C-:B------:R-:W-:Y:S01]  /*aef0*/  @!P0 IMAD.IADD R28, R28, 0x1, -R39.reuse ;  /* 0x000000011c1c8824 */ /* 0x100fe200078e0a27 */
[----:B------:R-:W-:Y:S01]  /*af00*/  ISETP.GT.AND P0, PT, R0, 0x7f, PT ;  /* 0x0000007f0000780c */ /* 0x000fe20003f04270 */
[----:B------:R-:W-:Y:S01]  /*af10*/  IMAD.MOV R106, RZ, RZ, -R106 ;  /* 0x000000ffff6a7224 */ /* 0x000fe200078e0a6a */
[----:B------:R-:W-:Y:S01]  /*af20*/  SEL R103, R5, R103, !P3 ;  /* 0x0000006705677207 */ /* 0x000fe20005800000 */
[----:B------:R-:W-:Y:S01]  /*af30*/  @!P6 IMAD.MOV R28, RZ, RZ, -R28 ;  /* 0x000000ffff1ce224 */ /* 0x000fe200078e0a1c */
[----:B------:R-:W-:Y:S01]  /*af40*/  ISETP.LT.AND P0, PT, R107, R12, P0 ;  /* 0x0000000c6b00720c */ /* 0x000fe20000701270 */
[----:B------:R-:W-:Y:S01]  /*af50*/  IMAD R32, R39, R106, R32 ;  /* 0x0000006a27207224 */ /* 0x000fe200078e0220 */
[----:B------:R-:W-:Y:S01]  /*af60*/  SEL R107, R5, R46, !P3 ;  /* 0x0000002e056b7207 */ /* 0x000fe20005800000 */
[----:B------:R-:W-:Y:S01]  /*af70*/  @!P5 IMAD.IADD R65, R65, 0x1, -R39 ;  /* 0x000000014141d824 */ /* 0x000fe200078e0a27 */
[----:B------:R-:W-:Y:S01]  /*af80*/  STL [R1+0x8c8], R22 ;  /* 0x0008c81601007387 */ /* 0x000fe20000100800 */
[----:B------:R-:W-:Y:S01]  /*af90*/  ISETP.GE.AND P5, PT, R113, RZ, PT ;  /* 0x000000ff7100720c */ /* 0x000fe20003fa6270 */
[----:B------:R-:W-:Y:S01]  /*afa0*/  IMAD R103, R103, UR11, RZ ;  /* 0x0000000b67677c24 */ /* 0x000fe2000f8e02ff */
[C---:B------:R-:W-:Y:S01]  /*afb0*/  SEL R116, R5.reuse, R28, !P3 ;  /* 0x0000001c05747207 */ /* 0x040fe20005800000 */
[----:B------:R-:W-:Y:S01]  /*afc0*/  STL [R1+0xbc0], R22 ;  /* 0x000bc01601007387 */ /* 0x000fe20000100800 */
[----:B------:R-:W-:Y:S01]  /*afd0*/  SEL R96, R5, R96, !P3 ;  /* 0x0000006005607207 */ /* 0x000fe20005800000 */
[----:B------:R-:W-:Y:S01]  /*afe0*/  IMAD R28, R107, UR11, RZ ;  /* 0x0000000b6b1c7c24 */ /* 0x000fe2000f8e02ff */
[C---:B------:R-:W-:Y:S01]  /*aff0*/  SEL R29, R5.reuse, R100, !P3 ;  /* 0x00000064051d7207 */ /* 0x040fe20005800000 */
[----:B------:R-:W-:Y:S01]  /*b000*/  STL [R1+0xbc4], R40 ;  /* 0x000bc42801007387 */ /* 0x000fe20000100800 */
[----:B------:R-:W-:Y:S01]  /*b010*/  VIADD R106, R12, 0xffffffa8 ;  /* 0xffffffa80c6a7836 */ /* 0x000fe20000000000 */
[----:B------:R-:W-:-:S02]  /*b020*/  SEL R92, R5, R92, !P3 ;  /* 0x0000005c055c7207 */ /* 0x000fc40005800000 */
[----:B------:R-:W-:Y:S01]  /*b030*/  STL [R1+0xbc8], R32 ;  /* 0x000bc82001007387 */ /* 0x000fe20000100800 */
[C---:B------:R-:W-:Y:S01]  /*b040*/  SEL R99, R5.reuse, R99, !P3 ;  /* 0x0000006305637207 */ /* 0x040fe20005800000 */
[----:B------:R-:W-:Y:S01]  /*b050*/  @!P2 IMAD.MOV R30, RZ, RZ, -R30 ;  /* 0x000000ffff1ea224 */ /* 0x000fe200078e0a1e */
[----:B------:R-:W-:Y:S01]  /*b060*/  SEL R95, R5, R95, !P3 ;  /* 0x0000005f055f7207 */ /* 0x000fe20005800000 */
[----:B------:R-:W-:Y:S01]  /*b070*/  STL [R1+0xbcc], R12 ;  /* 0x000bcc0c01007387 */ /* 0x000fe20000100800 */
[----:B------:R-:W-:-:S03]  /*b080*/  IADD3 R26, P2, PT, R103, R38, RZ ;  /* 0x00000026671a7210 */ /* 0x000fc60007f5e0ff */
[----:B------:R-:W-:Y:S01]  /*b090*/  STL [R1+0xbd0], R5 ;  /* 0x000bd00501007387 */ /* 0x000fe20000100800 */
[----:B------:R-:W-:Y:S01]  /*b0a0*/  IADD3 R0, P6, PT, R28, R38, RZ ;  /* 0x000000261c007210 */ /* 0x000fe20007fde0ff */
[----:B------:R-:W-:Y:S01]  /*b0b0*/  IMAD R29, R29, UR5, RZ ;  /* 0x000000051d1d7c24 */ /* 0x000fe2000f8e02ff */
[----:B------:R-:W-:Y:S01]  /*b0c0*/  ISETP.GE.U32.AND P4, PT, R106, 0x7fffff29, PT ;  /* 0x7fffff296a00780c */ /* 0x000fe20003f86070 */
[----:B------:R-:W-:Y:S01]  /*b0d0*/  STL [R1+0xbd4], R107 ;  /* 0x000bd46b01007387 */ /* 0x000fe20000100800 */
[C---:B------:R-:W-:Y:S01]  /*b0e0*/  VIADD R106, R12.reuse, 0xffffffa0 ;  /* 0xffffffa00c6a7836 */ /* 0x040fe20000000000 */
[C---:B------:R-:W-:Y:S01]  /*b0f0*/  SEL R109, R5.reuse, R101, !P3 ;  /* 0x00000065056d7207 */ /* 0x040fe20005800000 */
[----:B------:R-:W-:Y:S01]  /*b100*/  @!P5 IMAD.MOV R65, RZ, RZ, -R65 ;  /* 0x000000ffff41d224 */ /* 0x000fe200078e0a41 */
[----:B------:R-:W-:Y:S01]  /*b110*/  STL [R1+0xbd8], R96 ;  /* 0x000bd86001007387 */ /* 0x000fe20000100800 */
[C---:B------:R-:W-:Y:S01]  /*b120*/  SEL R101, R5.reuse, R43, !P3 ;  /* 0x0000002b05657207 */ /* 0x040fe20005800000 */
[----:B------:R-:W-:Y:S01]  /*b130*/  VIADD R117, R12, 0xffffff98 ;  /* 0xffffff980c757836 */ /* 0x000fe20000000000 */
[C---:B------:R-:W-:Y:S01]  /*b140*/  SEL R115, R5.reuse, R30, !P3 ;  /* 0x0000001e05737207 */ /* 0x040fe20005800000 */
[----:B------:R-:W-:Y:S01]  /*b150*/  STL [R1+0xbdc], R92 ;  /* 0x000bdc5c01007387 */ /* 0x000fe20000100800 */
[----:B------:R-:W-:Y:S01]  /*b160*/  SEL R43, R5, R88, !P3 ;  /* 0x00000058052b7207 */ /* 0x000fe20005800000 */
[----:B------:R-:W-:Y:S01]  /*b170*/  IMAD R30, R96, UR16, RZ ;  /* 0x00000010601e7c24 */ /* 0x000fe2000f8e02ff */
[----:B------:R-:W-:Y:S01]  /*b180*/  LEA.HI.X.SX32 R42, R103, R35, 0x1, P2 ;  /* 0x00000023672a7211 */ /* 0x000fe200010f0eff */
[----:B------:R-:W-:Y:S01]  /*b190*/  STL [R1+0xbe0], R99 ;  /* 0x000be06301007387 */ /* 0x000fe20000100800 */
[----:B------:R-:W-:Y:S01]  /*b1a0*/  SEL R113, R5, R102, !P3 ;  /* 0x0000006605717207 */ /* 0x000fe20005800000 */
[----:B------:R-:W2:Y:S02]  /*b1b0*/  LDCU UR5, c[0x0][0x3b0] ;  /* 0x00007600ff0577ac */ /* 0x000ea40008000800 */
[----:B------:R-:W-:Y:S01]  /*b1c0*/  STL [R1+0xbe4], R95 ;  /* 0x000be45f01007387 */ /* 0x000fe20000100800 */
[----:B------:R-:W-:-:S03]  /*b1d0*/  ISETP.GE.U32.AND P5, PT, R106, 0x7fffff21, PT ;  /* 0x7fffff216a00780c */ /* 0x000fc60003fa6070 */
[----:B------:R-:W-:Y:S01]  /*b1e0*/  STL [R1+0x128], R26 ;  /* 0x0001281a01007387 */ /* 0x000fe20000100800 */
[----:B------:R-:W-:-:S03]  /*b1f0*/  SEL R102, R5, R44, !P3 ;  /* 0x0000002c05667207 */ /* 0x000fc60005800000 */
[----:B------:R3:W-:Y:S01]  /*b200*/  STL [R1+0x168], R0 ;  /* 0x0001680001007387 */ /* 0x0007e20000100800 */
[----:B------:R-:W-:Y:S01]  /*b210*/  SEL R100, R5, R57, !P3 ;  /* 0x0000003905647207 */ /* 0x000fe20005800000 */
[----:B------:R-:W-:Y:S01]  /*b220*/  IMAD R57, R95, UR17, RZ ;  /* 0x000000115f397c24 */ /* 0x000fe2000f8e02ff */
[C---:B------:R-:W-:Y:S01]  /*b230*/  SEL R114, R5.reuse, R31, !P3 ;  /* 0x0000001f05727207 */ /* 0x040fe20005800000 */
[----:B------:R-:W-:Y:S01]  /*b240*/  IMAD R31, R92, UR21, RZ ;  /* 0x000000155c1f7c24 */ /* 0x000fe2000f8e02ff */
[----:B------:R-:W-:Y:S01]  /*b250*/  SEL R106, R5, R45, !P3 ;  /* 0x0000002d056a7207 */ /* 0x000fe20005800000 */
[----:B------:R-:W-:Y:S01]  /*b260*/  IMAD R43, R43, UR25, RZ ;  /* 0x000000192b2b7c24 */ /* 0x000fe2000f8e02ff */
[----:B------:R-:W-:Y:S02]  /*b270*/  SEL R44, R5, R84, !P3 ;  /* 0x00000054052c7207 */ /* 0x000fe40005800000 */
[----:B---3--:R-:W-:Y:S01]  /*b280*/  IADD3 R0, P2, PT, R29, R38, RZ ;  /* 0x000000261d007210 */ /* 0x008fe20007f5e0ff */
[----:B------:R3:W-:Y:S01]  /*b290*/  STL [R1+0xbe8], R103 ;  /* 0x000be86701007387 */ /* 0x0007e20000100800 */
[----:B------:R-:W-:-:S02]  /*b2a0*/  LEA.HI.X.SX32 R2, R28, R35, 0x1, P6 ;  /* 0x000000231c027211 */ /* 0x000fc400030f0eff */
[C---:B------:R-:W-:Y:S01]  /*b2b0*/  SEL R45, R5.reuse, R80, !P3 ;  /* 0x00000050052d7207 */ /* 0x040fe20005800000 */
[----:B------:R-:W-:Y:S01]  /*b2c0*/  STL [R1+0x124], R42 ;  /* 0x0001242a01007387 */ /* 0x000fe20000100800 */
[----:B------:R-:W-:Y:S01]  /*b2d0*/  IADD3 R95, P6, PT, R30, R38, RZ ;  /* 0x000000261e5f7210 */ /* 0x000fe20007fde0ff */
[----:B------:R-:W-:Y:S02]  /*b2e0*/  IMAD R44, R44, UR29, RZ ;  /* 0x0000001d2c2c7c24 */ /* 0x000fe4000f8e02ff */
[----:B------:R4:W-:Y:S01]  /*b2f0*/  STL [R1+0x1a8], R0 ;  /* 0x0001a80001007387 */ /* 0x0009e20000100800 */
[----:B------:R-:W-:Y:S01]  /*b300*/  SEL R108, R5, R47, !P3 ;  /* 0x0000002f056c7207 */ /* 0x000fe20005800000 */
[----:B------:R-:W-:Y:S01]  /*b310*/  IMAD R45, R45, UR33, RZ ;  /* 0x000000212d2d7c24 */ /* 0x000fe2000f8e02ff */
[----:B------:R-:W-:Y:S02]  /*b320*/  SEL R46, R5, R76, !P3 ;  /* 0x0000004c052e7207 */ /* 0x000fe40005800000 */
[----:B---3--:R-:W-:-:S02]  /*b330*/  LEA.HI.X.SX32 R103, R30, R35, 0x1, P6 ;  /* 0x000000231e677211 */ /* 0x008fc400030f0eff */
[----:B------:R-:W-:Y:S02]  /*b340*/  SEL R47, R5, R72, !P3 ;  /* 0x00000048052f7207 */ /* 0x000fe40005800000 */
[-C--:B----4-:R-:W-:Y:S02]  /*b350*/  LEA.HI.X.SX32 R0, R29, R35.reuse, 0x1, P2 ;  /* 0x000000231d007211 */ /* 0x090fe400010f0eff */
[-C--:B------:R-:W-:Y:S02]  /*b360*/  IADD3 R92, P2, PT, R31, R38.reuse, RZ ;  /* 0x000000261f5c7210 */ /* 0x080fe40007f5e0ff */
[----:B------:R-:W-:Y:S02]  /*b370*/  IADD3 R107, P6, PT, R43, R38, RZ ;  /* 0x000000262b6b7210 */ /* 0x000fe40007fde0ff */
[----:B------:R-:W-:Y:S01]  /*b380*/  SEL R80, R5, R54, !P3 ;  /* 0x0000003605507207 */ /* 0x000fe20005800000 */
[----:B------:R-:W-:Y:S01]  /*b390*/  IMAD R54, R99, UR12, RZ ;  /* 0x0000000c63367c24 */ /* 0x000fe2000f8e02ff */
[----:B------:R-:W-:Y:S01]  /*b3a0*/  SEL R72, R5, R68, !P3 ;  /* 0x0000004405487207 */ /* 0x000fe20005800000 */
[----:B------:R-:W-:Y:S01]  /*b3b0*/  IMAD R46, R46, UR37, RZ ;  /* 0x000000252e2e7c24 */ /* 0x000fe2000f8e02ff */
[----:B------:R-:W-:Y:S01]  /*b3c0*/  LEA.HI.X.SX32 R99, R31, R35, 0x1, P2 ;  /* 0x000000231f637211 */ /* 0x000fe200010f0eff */
[----:B------:R-:W-:Y:S01]  /*b3d0*/  IMAD R47, R47, UR41, RZ ;  /* 0x000000292f2f7c24 */ /* 0x000fe2000f8e02ff */
[----:B------:R-:W-:-:S02]  /*b3e0*/  SEL R68, R5, R64, !P3 ;  /* 0x0000004005447207 */ /* 0x000fc40005800000 */
[----:B------:R-:W-:Y:S01]  /*b3f0*/  LEA.HI.X.SX32 R96, R43, R35, 0x1, P6 ;  /* 0x000000232b607211 */ /* 0x000fe200030f0eff */
[----:B------:R-:W-:Y:S01]  /*b400*/  STL [R1+0x164], R2 ;  /* 0x0001640201007387 */ /* 0x000fe20000100800 */
[----:B------:R-:W-:Y:S02]  /*b410*/  IADD3 R12, P2, PT, R44, R38, RZ ;  /* 0x000000262c0c7210 */ /* 0x000fe40007f5e0ff */
[C---:B------:R-:W-:Y:S02]  /*b420*/  SEL R53, R5.reuse, R53, !P3 ;  /* 0x0000003505357207 */ /* 0x040fe40005800000 */
[C---:B------:R-:W-:Y:S02]  /*b430*/  SEL R91, R5.reuse, R91, !P3 ;  /* 0x0000005b055b7207 */ /* 0x040fe40005800000 */
[C---:B------:R-:W-:Y:S02]  /*b440*/  SEL R87, R5.reuse, R87, !P3 ;  /* 0x0000005705577207 */ /* 0x040fe40005800000 */
[----:B------:R-:W-:-:S02]  /*b450*/  SEL R83, R5, R83, !P3 ;  /* 0x0000005305537207 */ /* 0x000fc40005800000 */
[C---:B------:R-:W-:Y:S02]  /*b460*/  SEL R79, R5.reuse, R79, !P3 ;  /* 0x0000004f054f7207 */ /* 0x040fe40005800000 */
[C---:B------:R-:W-:Y:S02]  /*b470*/  SEL R75, R5.reuse, R75, !P3 ;  /* 0x0000004b054b7207 */ /* 0x040fe40005800000 */
        /* <DEDUP_REMOVED lines=29> */
[----:B------:R-:W-:Y:S01]  /*b650*/  SEL R61, R5, R61, !P3 ;  /* 0x0000003d053d7207 */ /* 0x000fe20005800000 */
[----:B------:R-:W-:Y:S01]  /*b660*/  IMAD R113, R113, UR11, RZ ;  /* 0x0000000b71717c24 */ /* 0x000fe2000f8e02ff */
[----:B------:R-:W-:Y:S01]  /*b670*/  SEL R64, R5, R60, !P3 ;  /* 0x0000003c05407207 */ /* 0x000fe20005800000 */
[----:B------:R-:W-:Y:S01]  /*b680*/  IMAD R106, R106, UR11, RZ ;  /* 0x0000000b6a6a7c24 */ /* 0x000fe2000f8e02ff */
[----:B------:R-:W-:Y:S01]  /*b690*/  IADD3 R40, P6, PT, R45, R38, RZ ;  /* 0x000000262d287210 */ /* 0x000fe20007fde0ff */
[----:B------:R-:W-:Y:S01]  /*b6a0*/  IMAD R109, R109, UR11, RZ ;  /* 0x0000000b6d6d7c24 */ /* 0x000fe2000f8e02ff */
[C---:B------:R-:W-:Y:S01]  /*b6b0*/  SEL R60, R5.reuse, R56, !P3 ;  /* 0x00000038053c7207 */ /* 0x040fe20005800000 */
[----:B------:R3:W-:Y:S01]  /*b6c0*/  STL [R1+0x1a4], R0 ;  /* 0x0001a40001007387 */ /* 0x0007e20000100800 */
[----:B------:R-:W-:Y:S01]  /*b6d0*/  SEL R56, R5, R50, !P3 ;  /* 0x0000003205387207 */ /* 0x000fe20005800000 */
[----:B------:R-:W-:Y:S01]  /*b6e0*/  IMAD R48, R72, UR45, RZ ;  /* 0x0000002d48307c24 */ /* 0x000fe2000f8e02ff */
[-C--:B------:R-:W-:Y:S01]  /*b6f0*/  LEA.HI.X.SX32 R5, R44, R35.reuse, 0x1, P2 ;  /* 0x000000232c057211 */ /* 0x080fe200010f0eff */
[----:B------:R-:W-:Y:S01]  /*b700*/  IMAD R49, R68, UR49, RZ ;  /* 0x0000003144317c24 */ /* 0x000fe2000f8e02ff */
[-C--:B------:R-:W-:Y:S01]  /*b710*/  LEA.HI.X.SX32 R32, R45, R35.reuse, 0x1, P6 ;  /* 0x000000232d207211 */ /* 0x080fe200030f0eff */
[----:B------:R-:W-:Y:S01]  /*b720*/  IMAD R102, R102, UR11, RZ ;  /* 0x0000000b66667c24 */ /* 0x000fe2000f8e02ff */
[CC--:B------:R-:W-:Y:S01]  /*b730*/  IADD3 R13, P6, PT, R47.reuse, R38.reuse, RZ ;  /* 0x000000262f0d7210 */ /* 0x0c0fe20007fde0ff */
[----:B------:R-:W-:Y:S01]  /*b740*/  IMAD R30, R80, UR59, RZ ;  /* 0x0000003b501e7c24 */ /* 0x000fe2000f8e02ff */
[----:B------:R-:W-:Y:S01]  /*b750*/  PRMT R23, RZ, 0x7610, R23 ;  /* 0x00007610ff177816 */ /* 0x000fe20000000017 */
[----:B------:R-:W-:Y:S01]  /*b760*/  IMAD R108, R108, UR11, RZ ;  /* 0x0000000b6c6c7c24 */ /* 0x000fe2000f8e02ff */
[-C--:B---3--:R-:W-:Y:S01]  /*b770*/  IADD3 R0, P2, PT, R46, R38.reuse, RZ ;  /* 0x000000262e007210 */ /* 0x088fe20007f5e0ff */
[----:B------:R-:W-:Y:S01]  /*b780*/  IMAD R50, R64, UR53, RZ ;  /* 0x0000003540327c24 */ /* 0x000fe2000f8e02ff */
[-C--:B------:R-:W-:Y:S01]  /*b790*/  LEA.HI.X.SX32 R33, R47, R35.reuse, 0x1, P6 ;  /* 0x000000232f217211 */ /* 0x080fe200030f0eff */
[----:B------:R-:W-:Y:S01]  /*b7a0*/  IMAD R101, R101, UR11, RZ ;  /* 0x0000000b65657c24 */ /* 0x000fe2000f8e02ff */
[-C--:B------:R-:W-:Y:S01]  /*b7b0*/  LEA.HI.X.SX32 R22, R46, R35.reuse, 0x1, P2 ;  /* 0x000000232e167211 */ /* 0x080fe200010f0eff */
[----:B------:R-:W-:Y:S01]  /*b7c0*/  IMAD R51, R60, UR57, RZ ;  /* 0x000000393c337c24 */ /* 0x000fe2000f8e02ff */
[CC--:B------:R-:W-:Y:S01]  /*b7d0*/  IADD3 R120, P2, PT, R48.reuse, R38.reuse, RZ ;  /* 0x0000002630787210 */ /* 0x0c0fe20007f5e0ff */
[----:B------:R-:W3:Y:S01]  /*b7e0*/  LDCU UR12, c[0x0][0x3b0] ;  /* 0x00007600ff0c77ac */ /* 0x000ee20008000800 */
[-C--:B------:R-:W-:Y:S01]  /*b7f0*/  IADD3 R149, P6, PT, R49, R38.reuse, RZ ;  /* 0x0000002631957210 */ /* 0x080fe20007fde0ff */
[----:B------:R-:W-:Y:S01]  /*b800*/  IMAD R53, R53, UR61, RZ ;  /* 0x0000003d35357c24 */ /* 0x000fe2000f8e02ff */
[----:B------:R-:W-:Y:S01]  /*b810*/  LEA.HI.X.SX32 R34, R48, R35, 0x1, P2 ;  /* 0x0000002330227211 */ /* 0x000fe200010f0eff */
[----:B------:R-:W-:Y:S01]  /*b820*/  IMAD R56, R56, UR65, RZ ;  /* 0x0000004138387c24 */ /* 0x000fe2000f8e02ff */
[----:B------:R-:W-:-:S02]  /*b830*/  IADD3 R105, P2, PT, R50, R38, RZ ;  /* 0x0000002632697210 */ /* 0x000fc40007f5e0ff */
[-C--:B------:R-:W-:Y:S02]  /*b840*/  LEA.HI.X.SX32 R41, R49, R35.reuse, 0x1, P6 ;  /* 0x0000002331297211 */ /* 0x080fe400030f0eff */
[-C--:B------:R-:W-:Y:S02]  /*b850*/  IADD3 R2, P6, PT, R51, R38.reuse, RZ ;  /* 0x0000002633027210 */ /* 0x080fe40007fde0ff */
[-C--:B------:R-:W-:Y:S02]  /*b860*/  LEA.HI.X.SX32 R104, R50, R35.reuse, 0x1, P2 ;  /* 0x0000002332687211 */ /* 0x080fe400010f0eff */
[-C--:B------:R-:W-:Y:S02]  /*b870*/  IADD3 R4, P2, PT, R53, R38.reuse, RZ ;  /* 0x0000002635047210 */ /* 0x080fe40007f5e0ff */
[----:B------:R-:W-:Y:S02]  /*b880*/  LEA.HI.X.SX32 R3, R51, R35, 0x1, P6 ;  /* 0x0000002333037211 */ /* 0x000fe400030f0eff */
[----:B------:R-:W-:-:S02]  /*b890*/  IADD3 R162, P6, PT, R56, R38, RZ ;  /* 0x0000002638a27210 */ /* 0x000fc40007fde0ff */
[-C--:B------:R-:W-:Y:S01]  /*b8a0*/  LEA.HI.X.SX32 R36, R53, R35.reuse, 0x1, P2 ;  /* 0x0000002335247211 */ /* 0x080fe200010f0eff */
[----:B------:R-:W-:Y:S01]  /*b8b0*/  STL [R1+0x1e8], R95 ;  /* 0x0001e85f01007387 */ /* 0x000fe20000100800 */
[-C--:B------:R-:W-:Y:S02]  /*b8c0*/  IADD3 R161, P2, PT, R113, R38.reuse, RZ ;  /* 0x0000002671a17210 */ /* 0x080fe40007f5e0ff */
[-C--:B------:R-:W-:Y:S01]  /*b8d0*/  LEA.HI.X.SX32 R125, R56, R35.reuse, 0x1, P6 ;  /* 0x00000023387d7211 */ /* 0x080fe200030f0eff */
[----:B------:R4:W-:Y:S01]  /*b8e0*/  STL [R1+0xbec], R95 ;  /* 0x000bec5f01007387 */ /* 0x0009e20000100800 */
[-C--:B------:R-:W-:Y:S01]  /*b8f0*/  IADD3 R160, P6, PT, R106, R38.reuse, RZ ;  /* 0x000000266aa07210 */ /* 0x080fe20007fde0ff */
[----:B------:R-:W-:Y:S01]  /*b900*/  IMAD R91, R91, UR22, RZ ;  /* 0x000000165b5b7c24 */ /* 0x000fe2000f8e02ff */
[-C--:B------:R-:W-:Y:S01]  /*b910*/  LEA.HI.X.SX32 R126, R113, R35.reuse, 0x1, P2 ;  /* 0x00000023717e7211 */ /* 0x080fe200010f0eff */
[----:B------:R-:W-:Y:S01]  /*b920*/  STL [R1+0x240], R92 ;  /* 0x0002405c01007387 */ /* 0x000fe20000100800 */
[-C--:B------:R-:W-:Y:S01]  /*b930*/  IADD3 R130, P2, PT, R54, R38.reuse, RZ ;  /* 0x0000002636827210 */ /* 0x080fe20007f5e0ff */
[----:B------:R-:W-:Y:S01]  /*b940*/  IMAD R87, R87, UR26, RZ ;  /* 0x0000001a57577c24 */ /* 0x000fe2000f8e02ff */
[----:B------:R-:W-:Y:S01]  /*b950*/  LEA.HI.X.SX32 R7, R106, R35, 0x1, P6 ;  /* 0x000000236a077211 */ /* 0x000fe200030f0eff */
[----:B------:R-:W-:Y:S01]  /*b960*/  STL [R1+0x1e4], R103 ;  /* 0x0001e46701007387 */ /* 0x000fe20000100800 */
[----:B------:R-:W-:-:S03]  /*b970*/  IADD3 R155, P6, PT, R57, R38, RZ ;  /* 0x00000026399b7210 */ /* 0x000fc60007fde0ff */
[----:B------:R-:W-:Y:S01]  /*b980*/  STL [R1+0x288], R107 ;  /* 0x0002886b01007387 */ /* 0x000fe20000100800 */
[----:B------:R-:W-:-:S03]  /*b990*/  LEA.HI.X.SX32 R6, R54, R35, 0x1, P2 ;  /* 0x0000002336067211 */ /* 0x000fc600010f0eff */
[----:B------:R-:W-:Y:S01]  /*b9a0*/  STL [R1+0x224], R99 ;  /* 0x0002246301007387 */ /* 0x000fe20000100800 */
[----:B------:R-:W-:-:S03]  /*b9b0*/  IMAD R83, R83, UR30, RZ ;  /* 0x0000001e53537c24 */ /* 0x000fc6000f8e02ff */
[----:B------:R-:W-:Y:S01]  /*b9c0*/  STL [R1+0x2c8], R12 ;  /* 0x0002c80c01007387 */ /* 0x000fe20000100800 */
[----:B------:R-:W-:-:S03]  /*b9d0*/  IADD3 R9, P2, PT, R91, R38, RZ ;  /* 0x000000265b097210 */ /* 0x000fc60007f5e0ff */
[----:B------:R-:W-:Y:S01]  /*b9e0*/  STL [R1+0x284], R96 ;  /* 0x0002846001007387 */ /* 0x000fe20000100800 */
[----:B------:R-:W-:Y:S01]  /*b9f0*/  LEA.HI.X.SX32 R159, R57, R35, 0x1, P6 ;  /* 0x00000023399f7211 */ /* 0x000fe200030f0eff */
[----:B------:R-:W-:Y:S02]  /*ba00*/  IMAD R79, R79, UR34, RZ ;  /* 0x000000224f4f7c24 */ /* 0x000fe4000f8e02ff */
        /* <DEDUP_REMOVED lines=49> */
[----:B------:R-:W-:-:S03]  /*bd20*/  IADD3 R142, P2, PT, R52, R38, RZ ;  /* 0x00000026348e7210 */ /* 0x000fc60007f5e0ff */
[----:B------:R-:W-:Y:S01]  /*bd30*/  STL [R1+0x16c], R7 ;  /* 0x00016c0701007387 */ /* 0x000fe20000100800 */
[----:B------:R-:W-:-:S03]  /*bd40*/  LEA.HI.X.SX32 R144, R55, R35, 0x1, P6 ;  /* 0x0000002337907211 */ /* 0x000fc600030f0eff */
[----:B------:R-:W-:Y:S01]  /*bd50*/  STL [R1+0x1f0], R155 ;  /* 0x0001f09b01007387 */ /* 0x000fe20000100800 */
[----:B------:R-:W-:-:S03]  /*bd60*/  IADD3 R141, P6, PT, R28, R38, RZ ;  /* 0x000000261c8d7210 */ /* 0x000fc60007fde0ff */
[----:B------:R-:W-:Y:S04]  /*bd70*/  STL [R1+0x1ac], R6 ;  /* 0x0001ac0601007387 */ /* 0x000fe80000100800 */
[----:B------:R-:W-:Y:S01]  /*bd80*/  STL [R1+0x250], R9 ;  /* 0x0002500901007387 */ /* 0x000fe20000100800 */
[----:B------:R-:W-:-:S03]  /*bd90*/  LEA.HI.X.SX32 R143, R52, R35, 0x1, P2 ;  /* 0x00000023348f7211 */ /* 0x000fc600010f0eff */
[----:B------:R-:W-:Y:S01]  /*bda0*/  STL [R1+0x1ec], R159 ;  /* 0x0001ec9f01007387 */ /* 0x000fe20000100800 */
[----:B------:R-:W-:Y:S01]  /*bdb0*/  IMAD R98, R98, UR13, RZ ;  /* 0x0000000d62627c24 */ /* 0x000fe2000f8e02ff */
[-C--:B------:R-:W-:Y:S01]  /*bdc0*/  IADD3 R137, P2, PT, R109, R38.reuse, RZ ;  /* 0x000000266d897210 */ /* 0x080fe20007f5e0ff */
[----:B------:R-:W-:Y:S01]  /*bdd0*/  IMAD R94, R94, UR20, RZ ;  /* 0x000000145e5e7c24 */ /* 0x000fe2000f8e02ff */
[----:B------:R-:W-:Y:S01]  /*bde0*/  STL [R1+0x290], R154 ;  /* 0x0002909a01007387 */ /* 0x000fe20000100800 */
[----:B------:R-:W-:Y:S01]  /*bdf0*/  LEA.HI.X.SX32 R10, R28, R35, 0x1, P6 ;  /* 0x000000231c0a7211 */ /* 0x000fe200030f0eff */
[----:B------:R-:W-:Y:S02]  /*be00*/  IMAD R90, R90, UR23, RZ ;  /* 0x000000175a5a7c24 */ /* 0x000fe4000f8e02ff */
[----:B------:R-:W-:Y:S01]  /*be10*/  IMAD R49, R86, UR27, RZ ;  /* 0x0000001b56317c24 */ /* 0x000fe2000f8e02ff */
[----:B------:R-:W-:Y:S01]  /*be20*/  STL [R1+0x24c], R132 ;  /* 0x00024c8401007387 */ /* 0x000fe20000100800 */
[----:B------:R-:W-:Y:S01]  /*be30*/  IADD3 R134, P6, PT, R102, R38, RZ ;  /* 0x0000002666867210 */ /* 0x000fe20007fde0ff */
[----:B------:R-:W-:-:S02]  /*be40*/  IMAD R48, R82, UR31, RZ ;  /* 0x0000001f52307c24 */ /* 0x000fc4000f8e02ff */
[----:B------:R-:W-:Y:S01]  /*be50*/  IMAD R47, R78, UR35, RZ ;  /* 0x000000234e2f7c24 */ /* 0x000fe2000f8e02ff */
[----:B------:R-:W-:Y:S01]  /*be60*/  STL [R1+0x2d0], R11 ;  /* 0x0002d00b01007387 */ /* 0x000fe20000100800 */
[----:B------:R-:W-:Y:S02]  /*be70*/  IMAD R29, R84, UR63, RZ ;  /* 0x0000003f541d7c24 */ /* 0x000fe4000f8e02ff */
        /* <DEDUP_REMOVED lines=10> */
[-C--:B------:R-:W-:Y:S01]  /*bf20*/  LEA.HI.X.SX32 R136, R102, R35.reuse, 0x1, P6 ;  /* 0x0000002366887211 */ /* 0x080fe200030f0eff */
[----:B0-----:R-:W-:Y:S02]  /*bf30*/  IMAD R51, R97, UR14, RZ ;  /* 0x0000000e61337c24 */ /* 0x001fe4000f8e02ff */
[----:B-1----:R-:W-:Y:S01]  /*bf40*/  IMAD R50, R93, UR15, RZ ;  /* 0x0000000f5d327c24 */ /* 0x002fe2000f8e02ff */
[----:B------:R-:W-:Y:S01]  /*bf50*/  STL [R1+0x350], R147 ;  /* 0x0003509301007387 */ /* 0x000fe20000100800 */
[----:B------:R-:W-:Y:S01]  /*bf60*/  IADD3 R128, P6, PT, R94, R38, RZ ;  /* 0x000000265e807210 */ /* 0x000fe20007fde0ff */
[----:B------:R-:W0:Y:S02]  /*bf70*/  LDCU UR13, c[0x0][0x3b0] ;  /* 0x00007600ff0d77ac */ /* 0x000e240008000800 */
[----:B------:R-:W-:Y:S04]  /*bf80*/  STL [R1+0x30c], R152 ;  /* 0x00030c9801007387 */ /* 0x000fe80000100800 */
        /* <DEDUP_REMOVED lines=43> */
[----:B------:R-:W-:Y:S01]  /*c240*/  IMAD R28, R88, UR67, RZ ;  /* 0x00000043581c7c24 */ /* 0x000fe2000f8e02ff */
[----:B------:R-:W-:Y:S02]  /*c250*/  IADD3 R70, P6, PT, R30, R38, RZ ;  /* 0x000000261e467210 */ /* 0x000fe40007fde0ff */
        /* <DEDUP_REMOVED lines=15> */
[----:B------:R-:W2:Y:S01]  /*c350*/  LDL R85, [R1+0x1a8] ;  /* 0x0001a80001557983 */ /* 0x000ea20000100800 */
[----:B------:R-:W-:-:S03]  /*c360*/  LEA.HI.X.SX32 R54, R28, R35, 0x1, P6 ;  /* 0x000000231c367211 */ /* 0x000fc600030f0eff */
[----:B------:R-:W-:Y:S01]  /*c370*/  STL [R1+0x398], R58 ;  /* 0x0003983a01007387 */ /* 0x000fe20000100800 */
[----:B------:R-:W-:-:S03]  /*c380*/  IADD3 R86, P6, PT, R101, R38, RZ ;  /* 0x0000002665567210 */ /* 0x000fc60007fde0ff */
[----:B------:R-:W-:Y:S04]  /*c390*/  STL [R1+0x354], R80 ;  /* 0x0003545001007387 */ /* 0x000fe80000100800 */
[----:B------:R-:W-:Y:S01]  /*c3a0*/  STL [R1+0x3d8], R71 ;  /* 0x0003d84701007387 */ /* 0x000fe20000100800 */
[----:B------:R-:W-:-:S03]  /*c3b0*/  LEA.HI.X.SX32 R56, R108, R35, 0x1, P2 ;  /* 0x000000236c387211 */ /* 0x000fc600010f0eff */
[----:B------:R-:W-:Y:S01]  /*c3c0*/  STL [R1+0x394], R63 ;  /* 0x0003943f01007387 */ /* 0x000fe20000100800 */
[----:B------:R-:W-:-:S03]  /*c3d0*/  IMAD R48, R89, UR24, RZ ;  /* 0x0000001859307c24 */ /* 0x000fc6000f8e02ff */
        /* <DEDUP_REMOVED lines=62> */
[----:B------:R-:W-:-:S03]  /*c7c0*/  LEA.HI.X.SX32 R37, R28, R35, 0x1, P6 ;  /* 0x000000231c257211 */ /* 0x000fc600030f0eff */
[----:B------:R-:W-:Y:S01]  /*c7d0*/  STL [R1+0x3e0], R119 ;  /* 0x0003e07701007387 */ /* 0x000fe20000100800 */
[----:B------:R-:W-:-:S03]  /*c7e0*/  @P0 IMAD.MOV.U32 R28, RZ, RZ, R26 ;  /* 0x000000ffff1c0224 */ /* 0x000fc600078e001a */
[----:B------:R-:W-:Y:S01]  /*c7f0*/  STL [R1+0x39c], R138 ;  /* 0x00039c8a01007387 */ /* 0x000fe20000100800 */
[----:B------:R-:W-:-:S03]  /*c800*/  @P0 IMAD.MOV.U32 R29, RZ, RZ, R42 ;  /* 0x000000ffff1d0224 */ /* 0x000fc600078e002a */
[----:B------:R-:W-:Y:S04]  /*c810*/  STL [R1+0x420], R112 ;  /* 0x0004207001007387 */ /* 0x000fe80000100800 */
[----:B------:R-:W-:Y:S04]  /*c820*/  STL [R1+0x3dc], R123 ;  /* 0x0003dc7b01007387 */ /* 0x000fe80000100800 */
[----:B------:R-:W-:Y:S04]  /*c830*/  STL [R1+0x460], R110 ;  /* 0x0004606e01007387 */ /* 0x000fe80000100800 */
[----:B------:R-:W-:Y:S04]  /*c840*/  STL [R1+0x41c], R118 ;  /* 0x00041c7601007387 */ /* 0x000fe80000100800 */
[----:B------:R-:W-:Y:S04]  /*c850*/  STL [R1+0x4a0], R27 ;  /* 0x0004a01b01007387 */ /* 0x000fe80000100800 */
[----:B------:R-:W-:Y:S04]  /*c860*/  STL [R1+0x45c], R111 ;  /* 0x00045c6f01007387 */ /* 0x000fe80000100800 */
[----:B------:R-:W2:Y:S04]  /*c870*/  LDL.LU R42, [R1+0xbf0] ;  /* 0x000bf000012a7983 */ /* 0x000ea80000300800 */
[----:B------:R-:W-:Y:S04]  /*c880*/  STL [R1+0x49c], R37 ;  /* 0x00049c2501007387 */ /* 0x000fe80000100800 */
[----:B------:R-:W2:Y:S04]  /*c890*/  @P0 LDG.E.U8 R23, desc[UR18][R28.64] ;  /* 0x000000121c170981 */ /* 0x000ea8000c1e1100 */
[----:B------:R-:W3:Y:S04]  /*c8a0*/  LDL R28, [R1+0x164] ;  /* 0x00016400011c7983 */ /* 0x000ee80000100800 */
[----:B------:R-:W3:Y:S01]  /*c8b0*/  LDL R29, [R1+0x168] ;  /* 0x00016800011d7983 */ /* 0x000ee20000100800 */
[----:B------:R-:W-:Y:S01]  /*c8c0*/  IMAD R30, R115, UR64, RZ ;  /* 0x00000040731e7c24 */ /* 0x000fe2000f8e02ff */
[----:B------:R-:W-:-:S04]  /*c8d0*/  PRMT R24, RZ, 0x7610, R24 ;  /* 0x00007610ff187816 */ /* 0x000fc80000000018 */
[----:B------:R-:W-:-:S05]  /*c8e0*/  IADD3 R25, P6, PT, R30, R38, RZ ;  /* 0x000000261e197210 */ /* 0x000fca0007fde0ff */
[----:B------:R-:W-:Y:S04]  /*c8f0*/  STL [R1+0x4e0], R25 ;  /* 0x0004e01901007387 */ /* 0x000fe80000100800 */
[----:B--2---:R1:W-:Y:S01]  /*c900*/  STL [R1+0x60], R23 ;  /* 0x0000601701007387 */ /* 0x0043e20000100800 */
[----:B---3--:R-:W-:-:S04]  /*c910*/  @P0 LOP3.LUT R29, R29, R28, RZ, 0x3c, !PT ;  /* 0x0000001c1d1d0212 */ /* 0x008fc800078e3cff */
[----:B------:R-:W-:-:S04]  /*c920*/  @P0 LOP3.LUT R28, R29, R28, RZ, 0x3c, !PT ;  /* 0x0000001c1d1c0212 */ /* 0x000fc800078e3cff */
[----:B------:R-:W-:-:S05]  /*c930*/  @P0 LOP3.LUT R29, R29, R28, RZ, 0x3c, !PT ;  /* 0x0000001c1d1d0212 */ /* 0x000fca00078e3cff */
[----:B------:R2:W3:Y:S04]  /*c940*/  @P0 LDG.E.U8 R24, desc[UR18][R28.64] ;  /* 0x000000121c180981 */ /* 0x0004e8000c1e1100 */
[----:B------:R-:W3:Y:S01]  /*c950*/  LDL R29, [R1+0x1a4] ;  /* 0x0001a400011d7983 */ /* 0x000ee20000100800 */
[----:B----4-:R-:W-:Y:S01]  /*c960*/  PRMT R95, RZ, 0x7610, R95 ;  /* 0x00007610ff5f7816 */ /* 0x010fe2000000005f */
[----:B--2---:R-:W-:Y:S02]  /*c970*/  @P0 IMAD.MOV.U32 R28, RZ, RZ, R85 ;  /* 0x000000ffff1c0224 */ /* 0x004fe400078e0055 */
[----:B------:R-:W-:Y:S01]  /*c980*/  IMAD R31, R116, UR68, RZ ;  /* 0x00000044741f7c24 */ /* 0x000fe2000f8e02ff */
[----:B------:R-:W-:Y:S02]  /*c990*/  LEA.HI.X.SX32 R26, R30, R35, 0x1, P6 ;  /* 0x000000231e1a7211 */ /* 0x000fe400030f0eff */
[----:B---3--:R-:W2:Y:S02]  /*c9a0*/  @P0 LDG.E.U8 R95, desc[UR18][R28.64] ;  /* 0x000000121c5f0981 */ /* 0x008ea4000c1e1100 */
[----:B-1----:R-:W-:-:S02]  /*c9b0*/  IADD3 R23, P6, PT, R31, R38, RZ ;  /* 0x000000261f177210 */ /* 0x002fc40007fde0ff */
[----:B------:R-:W-:Y:S04]  /*c9c0*/  STL [R1+0x4dc], R26 ;  /* 0x0004dc1a01007387 */ /* 0x000fe80000100800 */
[----:B------:R-:W-:Y:S04]  /*c9d0*/  STL [R1+0x518], R23 ;  /* 0x0005181701007387 */ /* 0x000fe80000100800 */
[----:B------:R-:W-:Y:S04]  /*c9e0*/  STL [R1+0x5c], R24 ;  /* 0x00005c1801007387 */ /* 0x000fe80000100800 */
[----:B------:R-:W3:Y:S04]  /*c9f0*/  LDL R85, [R1+0x8c4] ;  /* 0x0008c40001557983 */ /* 0x000ee80000100800 */
[----:B--2---:R1:W-:Y:S04]  /*ca00*/  STL [R1+0x54], R95 ;  /* 0x0000545f01007387 */ /* 0x0043e80000100800 */
[----:B-1----:R-:W2:Y:S01]  /*ca10*/  LDL.LU R95, [R1+0xbec] ;  /* 0x000bec00015f7983 */ /* 0x002ea20000300800 */
[----:B------:R-:W-:Y:S01]  /*ca20*/  PRMT R81, RZ, 0x7610, R81 ;  /* 0x00007610ff517816 */ /* 0x000fe20000000051 */
[----:B------:R-:W-:Y:S01]  /*ca30*/  @P0 IMAD.MOV.U32 R29, RZ, RZ, R103 ;  /* 0x000000ffff1d0224 */ /* 0x000fe200078e0067 */
[----:B------:R-:W-:-:S02]  /*ca40*/  PRMT R77, RZ, 0x7610, R77 ;  /* 0x00007610ff4d7816 */ /* 0x000fc4000000004d */
[----:B------:R-:W-:Y:S02]  /*ca50*/  PRMT R73, RZ, 0x7610, R73 ;  /* 0x00007610ff497816 */ /* 0x000fe40000000049 */
[----:B------:R-:W-:Y:S02]  /*ca60*/  PRMT R69, RZ, 0x7610, R69 ;  /* 0x00007610ff457816 */ /* 0x000fe40000000045 */
[----:B------:R-:W-:Y:S02]  /*ca70*/  PRMT R65, RZ, 0x7610, R65 ;  /* 0x00007610ff417816 */ /* 0x000fe40000000041 */
[----:B------:R-:W-:Y:S02]  /*ca80*/  PRMT R61, RZ, 0x7610, R61 ;  /* 0x00007610ff3d7816 */ /* 0x000fe4000000003d */
[----:B------:R-:W-:Y:S02]  /*ca90*/  PRMT R51, RZ, 0x7610, R51 ;  /* 0x00007610ff337816 */ /* 0x000fe40000000033 */
[----:B------:R-:W-:-:S02]  /*caa0*/  PRMT R50, RZ, 0x7610, R50 ;  /* 0x00007610ff327816 */ /* 0x000fc40000000032 */
[----:B------:R-:W-:Y:S02]  /*cab0*/  PRMT R48, RZ, 0x7610, R48 ;  /* 0x00007610ff307816 */ /* 0x000fe40000000030 */
[----:B------:R-:W-:Y:S02]  /*cac0*/  PRMT R47, RZ, 0x7610, R47 ;  /* 0x00007610ff2f7816 */ /* 0x000fe4000000002f */
[----:B------:R-:W-:Y:S01]  /*cad0*/  PRMT R46, RZ, 0x7610, R46 ;  /* 0x00007610ff2e7816 */ /* 0x000fe2000000002e */
[----:B--2---:R-:W-:-:S05]  /*cae0*/  @P0 IMAD.MOV.U32 R28, RZ, RZ, R95 ;  /* 0x000000ffff1c0224 */ /* 0x004fca00078e005f */
[----:B------:R1:W2:Y:S02]  /*caf0*/  @P0 LDG.E.U8 R81, desc[UR18][R28.64] ;  /* 0x000000121c510981 */ /* 0x0002a4000c1e1100 */
[----:B-1----:R-:W-:Y:S02]  /*cb00*/  @P0 IMAD.MOV.U32 R28, RZ, RZ, R92 ;  /* 0x000000ffff1c0224 */ /* 0x002fe400078e005c */
[----:B------:R-:W-:-:S05]  /*cb10*/  @P0 IMAD.MOV.U32 R29, RZ, RZ, R99 ;  /* 0x000000ffff1d0224 */ /* 0x000fca00078e0063 */
[----:B------:R1:W4:Y:S02]  /*cb20*/  @P0 LDG.E.U8 R77, desc[UR18][R28.64] ;  /* 0x000000121c4d0981 */ /* 0x000324000c1e1100 */
[----:B-1----:R-:W-:Y:S02]  /*cb30*/  @P0 IMAD.MOV.U32 R28, RZ, RZ, R107 ;  /* 0x000000ffff1c0224 */ /* 0x002fe400078e006b */
[----:B------:R-:W-:-:S05]  /*cb40*/  @P0 IMAD.MOV.U32 R29, RZ, RZ, R96 ;  /* 0x000000ffff1d0224 */ /* 0x000fca00078e0060 */
[----:B------:R1:W3:Y:S02]  /*cb50*/  @P0 LDG.E.U8 R73, desc[UR18][R28.64] ;  /* 0x000000121c490981 */ /* 0x0002e4000c1e1100 */
        /* <DEDUP_REMOVED lines=23> */
[----:B------:R1:W3:Y:S01]  /*ccd0*/  @P0 LDG.E.U8 R46, desc[UR18][R28.64] ;  /* 0x000000121c2e0981 */ /* 0x0002e2000c1e1100 */
[----:B------:R-:W-:-:S05]  /*cce0*/  LEA.HI.X.SX32 R24, R31, R35, 0x1, P6 ;  /* 0x000000231f187211 */ /* 0x000fca00030f0eff */
[----:B------:R-:W-:Y:S04]  /*ccf0*/  STL [R1+0x514], R24 ;  /* 0x0005141801007387 */ /* 0x000fe80000100800 */
[----:B------:R-:W3:Y:S04]  /*cd00*/  LDL.LU R103, [R1+0xbe8] ;  /* 0x000be80001677983 */ /* 0x000ee80000300800 */
        /* <DEDUP_REMOVED lines=12> */
[----:B------:R-:W3:Y:S01]  /*cdd0*/  LDL.LU R13, [R1+0xbb4] ;  /* 0x000bb400010d7983 */ /* 0x000ee20000300800 */
[----:B------:R-:W-:Y:S01]  /*cde0*/  PRMT R45, RZ, 0x7610, R45 ;  /* 0x00007610ff2d7816 */ /* 0x000fe2000000002d */
[----:B-1----:R-:W-:-:S02]  /*cdf0*/  @P0 IMAD.MOV.U32 R28, RZ, RZ, R4 ;  /* 0x000000ffff1c0224 */ /* 0x002fc400078e0004 */
[----:B------:R-:W-:Y:S01]  /*ce00*/  @P0 IMAD.MOV.U32 R29, RZ, RZ, R36 ;  /* 0x000000ffff1d0224 */ /* 0x000fe200078e0024 */
[----:B------:R-:W-:-:S04]  /*ce10*/  PRMT R44, RZ, 0x7610, R44 ;  /* 0x00007610ff2c7816 */ /* 0x000fc8000000002c */
[----:B------:R1:W3:Y:S01]  /*ce20*/  @P0 LDG.E.U8 R45, desc[UR18][R28.64] ;  /* 0x000000121c2d0981 */ /* 0x0002e2000c1e1100 */
[----:B------:R-:W-:Y:S01]  /*ce30*/  PRMT R43, RZ, 0x7610, R43 ;  /* 0x00007610ff2b7816 */ /* 0x000fe2000000002b */
[----:B-1----:R-:W-:Y:S02]  /*ce40*/  @P0 IMAD.MOV.U32 R28, RZ, RZ, R162 ;  /* 0x000000ffff1c0224 */ /* 0x002fe400078e00a2 */
[----:B------:R-:W-:-:S05]  /*ce50*/  @P0 IMAD.MOV.U32 R29, RZ, RZ, R125 ;  /* 0x000000ffff1d0224 */ /* 0x000fca00078e007d */
[----:B------:R1:W3:Y:S01]  /*ce60*/  @P0 LDG.E.U8 R44, desc[UR18][R28.64] ;  /* 0x000000121c2c0981 */ /* 0x0002e2000c1e1100 */
[----:B------:R-:W-:Y:S01]  /*ce70*/  PRMT R31, RZ, 0x7610, R31 ;  /* 0x00007610ff1f7816 */ /* 0x000fe2000000001f */
[----:B-1----:R-:W-:Y:S02]  /*ce80*/  @P0 IMAD.MOV.U32 R28, RZ, RZ, R161 ;  /* 0x000000ffff1c0224 */ /* 0x002fe400078e00a1 */
[----:B------:R-:W-:-:S05]  /*ce90*/  @P0 IMAD.MOV.U32 R29, RZ, RZ, R126 ;  /* 0x000000ffff1d0224 */ /* 0x000fca00078e007e */
[----:B------:R1:W3:Y:S04]  /*cea0*/  @P0 LDG.E.U8 R43, desc[UR18][R28.64] ;  /* 0x000000121c2b0981 */ /* 0x0002e8000c1e1100 */
[----:B--2---:R-:W-:Y:S04]  /*ceb0*/  STL [R1+0x50], R81 ;  /* 0x0000505101007387 */ /* 0x004fe80000100800 */
[----:B------:R-:W2:Y:S04]  /*cec0*/  LDL.LU R34, [R1+0xbb0] ;  /* 0x000bb00001227983 */ /* 0x000ea80000300800 */
[----:B------:R-:W2:Y:S04]  /*ced0*/  LDL.LU R120, [R1+0xbac] ;  /* 0x000bac0001787983 */ /* 0x000ea80000300800 */
[----:B----4-:R-:W-:Y:S04]  /*cee0*/  STL [R1+0x4c], R77 ;  /* 0x00004c4d01007387 */ /* 0x010fe80000100800 */
[----:B---3--:R-:W-:Y:S04]  /*cef0*/  STL [R1+0x48], R73 ;  /* 0x0000484901007387 */ /* 0x008fe80000100800 */
[----:B------:R-:W3:Y:S04]  /*cf00*/  LDL.LU R41, [R1+0xba8] ;  /* 0x000ba80001297983 */ /* 0x000ee80000300800 */
[----:B------:R-:W4:Y:S04]  /*cf10*/  LDL.LU R149, [R1+0xba4] ;  /* 0x000ba40001957983 */ /* 0x000f280000300800 */
[----:B------:R-:W2:Y:S04]  /*cf20*/  LDL.LU R104, [R1+0xba0] ;  /* 0x000ba00001687983 */ /* 0x000ea80000300800 */
[----:B------:R-:W-:Y:S04]  /*cf30*/  STL [R1+0x44], R69 ;  /* 0x0000444501007387 */ /* 0x000fe80000100800 */
[----:B------:R-:W2:Y:S04]  /*cf40*/  LDL.LU R105, [R1+0xb9c] ;  /* 0x000b9c0001697983 */ /* 0x000ea80000300800 */
[----:B------:R-:W2:Y:S04]  /*cf50*/  LDL.LU R3, [R1+0xb98] ;  /* 0x000b980001037983 */ /* 0x000ea80000300800 */
[----:B------:R-:W2:Y:S04]  /*cf60*/  LDL.LU R2, [R1+0xb94] ;  /* 0x000b940001027983 */ /* 0x000ea80000300800 */
[----:B------:R-:W-:Y:S04]  /*cf70*/  STL [R1+0x40], R65 ;  /* 0x0000404101007387 */ /* 0x000fe80000100800 */
[----:B------:R-:W2:Y:S04]  /*cf80*/  LDL.LU R36, [R1+0xb90] ;  /* 0x000b900001247983 */ /* 0x000ea80000300800 */
[----:B------:R-:W2:Y:S04]  /*cf90*/  LDL.LU R4, [R1+0xb8c] ;  /* 0x000b8c0001047983 */ /* 0x000ea80000300800 */
[----:B------:R-:W-:Y:S01]  /*cfa0*/  STL [R1+0x3c], R61 ;  /* 0x00003c3d01007387 */ /* 0x000fe20000100800 */
[----:B-1----:R-:W-:-:S02]  /*cfb0*/  @P0 IMAD.MOV.U32 R28, RZ, RZ, R160 ;  /* 0x000000ffff1c0224 */ /* 0x002fc400078e00a0 */
[----:B------:R-:W-:Y:S01]  /*cfc0*/  @P0 IMAD.MOV.U32 R29, RZ, RZ, R7 ;  /* 0x000000ffff1d0224 */ /* 0x000fe200078e0007 */
[----:B------:R-:W-:-:S04]  /*cfd0*/  PRMT R30, RZ, 0x7610, R30 ;  /* 0x00007610ff1e7816 */ /* 0x000fc8000000001e */
[----:B------:R1:W2:Y:S04]  /*cfe0*/  @P0 LDG.E.U8 R31, desc[UR18][R28.64] ;  /* 0x000000121c1f0981 */ /* 0x0002a8000c1e1100 */
[----:B------:R-:W-:Y:S04]  /*cff0*/  STL [R1+0x38], R51 ;  /* 0x0000383301007387 */ /* 0x000fe80000100800 */
[----:B------:R-:W2:Y:S04]  /*d000*/  LDL.LU R125, [R1+0xb88] ;  /* 0x000b8800017d7983 */ /* 0x000ea80000300800 */
[----:B------:R-:W2:Y:S01]  /*d010*/  LDL.LU R162, [R1+0xb84] ;  /* 0x000b840001a27983 */ /* 0x000ea20000300800 */
[----:B-1----:R-:W-:-:S03]  /*d020*/  @P0 IMAD.MOV.U32 R28, RZ, RZ, R130 ;  /* 0x000000ffff1c0224 */ /* 0x002fc600078e0082 */
[----:B------:R-:W-:Y:S04]  /*d030*/  STL [R1+0x34], R50 ;  /* 0x0000343201007387 */ /* 0x000fe80000100800 */
[----:B------:R-:W3:Y:S04]  /*d040*/  LDL.LU R126, [R1+0xb80] ;  /* 0x000b8000017e7983 */ /* 0x000ee80000300800 */
[----:B------:R-:W3:Y:S01]  /*d050*/  LDL.LU R161, [R1+0xb7c] ;  /* 0x000b7c0001a17983 */ /* 0x000ee20000300800 */
[----:B------:R-:W-:-:S03]  /*d060*/  @P0 IMAD.MOV.U32 R29, RZ, RZ, R6 ;  /* 0x000000ffff1d0224 */ /* 0x000fc600078e0006 */
[----:B------:R-:W4:Y:S04]  /*d070*/  LDL.LU R7, [R1+0xb78] ;  /* 0x000b780001077983 */ /* 0x000f280000300800 */
[----:B------:R1:W4:Y:S04]  /*d080*/  @P0 LDG.E.U8 R30, desc[UR18][R28.64] ;  /* 0x000000121c1e0981 */ /* 0x000328000c1e1100 */
[----:B------:R-:W-:Y:S04]  /*d090*/  STL [R1+0x30], R48 ;  /* 0x0000303001007387 */ /* 0x000fe80000100800 */
[----:B------:R-:W4:Y:S04]  /*d0a0*/  LDL.LU R160, [R1+0xb74] ;  /* 0x000b740001a07983 */ /* 0x000f280000300800 */
[----:B------:R-:W4:Y:S01]  /*d0b0*/  LDL.LU R6, [R1+0xb70] ;  /* 0x000b700001067983 */ /* 0x000f220000300800 */
[----:B-1----:R-:W-:-:S03]  /*d0c0*/  @P0 IMAD.MOV.U32 R29, RZ, RZ, R159 ;  /* 0x000000ffff1d0224 */ /* 0x002fc600078e009f */
[----:B------:R-:W-:Y:S04]  /*d0d0*/  STL [R1+0x28], R47 ;  /* 0x0000282f01007387 */ /* 0x000fe80000100800 */
[----:B------:R-:W4:Y:S01]  /*d0e0*/  LDL.LU R130, [R1+0xb6c] ;  /* 0x000b6c0001827983 */ /* 0x000f220000300800 */
[----:B------:R-:W-:-:S03]  /*d0f0*/  @P0 IMAD.MOV.U32 R28, RZ, RZ, R155 ;  /* 0x000000ffff1c0224 */ /* 0x000fc600078e009b */
[----:B------:R-:W-:Y:S04]  /*d100*/  STL [R1+0x24], R46 ;  /* 0x0000242e01007387 */ /* 0x000fe80000100800 */
[----:B------:R-:W4:Y:S04]  /*d110*/  LDL.LU R159, [R1+0xb68] ;  /* 0x000b6800019f7983 */ /* 0x000f280000300800 */
[----:B------:R-:W4:Y:S01]  /*d120*/  LDL.LU R155, [R1+0xb64] ;  /* 0x000b6400019b7983 */ /* 0x000f220000300800 */
[----:B--2---:R-:W-:-:S06]  /*d130*/  PRMT R162, RZ, 0x7610, R162 ;  /* 0x00007610ffa27816 */ /* 0x004fcc00000000a2 */
[----:B------:R1:W2:Y:S02]  /*d140*/  @P0 LDG.E.U8 R162, desc[UR18][R28.64] ;  /* 0x000000121ca20981 */ /* 0x0002a4000c1e1100 */
[----:B-1----:R-:W-:Y:S01]  /*d150*/  @P0 IMAD.MOV.U32 R28, RZ, RZ, R9 ;  /* 0x000000ffff1c0224 */ /* 0x002fe200078e0009 */
[----:B---3--:R-:W-:Y:S01]  /*d160*/  PRMT R161, RZ, 0x7610, R161 ;  /* 0x00007610ffa17816 */ /* 0x008fe200000000a1 */
[----:B------:R-:W-:-:S05]  /*d170*/  @P0 IMAD.MOV.U32 R29, RZ, RZ, R132 ;  /* 0x000000ffff1d0224 */ /* 0x000fca00078e0084 */
[----:B------:R1:W3:Y:S01]  /*d180*/  @P0 LDG.E.U8 R161, desc[UR18][R28.64] ;  /* 0x000000121ca10981 */ /* 0x0002e2000c1e1100 */
[----:B----4-:R-:W-:Y:S01]  /*d190*/  PRMT R160, RZ, 0x7610, R160 ;  /* 0x00007610ffa07816 */ /* 0x010fe200000000a0 */
[----:B-1----:R-:W-:Y:S02]  /*d1a0*/  @P0 IMAD.MOV.U32 R28, RZ, RZ, R154 ;  /* 0x000000ffff1c0224 */ /* 0x002fe400078e009a */
[----:B------:R-:W-:-:S05]  /*d1b0*/  @P0 IMAD.MOV.U32 R29, RZ, RZ, R8 ;  /* 0x000000ffff1d0224 */ /* 0x000fca00078e0008 */
[----:B------:R1:W4:Y:S02]  /*d1c0*/  @P0 LDG.E.U8 R160, desc[UR18][R28.64] ;  /* 0x000000121ca00981 */ /* 0x000324000c1e1100 */
[----:B-1----:R-:W-:Y:S02]  /*d1d0*/  @P0 IMAD.MOV.U32 R28, RZ, RZ, R11 ;  /* 0x000000ffff1c0224 */ /* 0x002fe400078e000b */
[----:B------:R-:W-:Y:S01]  /*d1e0*/  @P0 IMAD.MOV.U32 R29, RZ, RZ, R153 ;  /* 0x000000ffff1d0224 */ /* 0x000fe200078e0099 */
[----:B------:R-:W-:-:S06]  /*d1f0*/  PRMT R159, RZ, 0x7610, R159 ;  /* 0x00007610ff9f7816 */ /* 0x000fcc000000009f */
[----:B------:R1:W4:Y:S01]  /*d200*/  @P0 LDG.E.U8 R159, desc[UR18][R28.64] ;  /* 0x000000121c9f0981 */ /* 0x000322000c1e1100 */
[----:B------:R-:W-:Y:S01]  /*d210*/  PRMT R155, RZ, 0x7610, R155 ;  /* 0x00007610ff9b7816 */ /* 0x000fe2000000009b */
[----:B-1----:R-:W-:Y:S02]  /*d220*/  @P0 IMAD.MOV.U32 R28, RZ, RZ, R151 ;  /* 0x000000ffff1c0224 */ /* 0x002fe400078e0097 */
[----:B------:R-:W-:-:S05]  /*d230*/  @P0 IMAD.MOV.U32 R29, RZ, RZ, R152 ;  /* 0x000000ffff1d0224 */ /* 0x000fca00078e0098 */
[----:B------:R-:W4:Y:S01]  /*d240*/  @P0 LDG.E.U8 R155, desc[UR18][R28.64] ;  /* 0x000000121c9b0981 */ /* 0x000f22000c1e1100 */
[----:B------:R-:W-:-:S13]  /*d250*/  ISETP.GT.U32.AND P6, PT, R39, R42, PT ;  /* 0x0000002a2700720c */ /* 0x000fda0003fc4070 */
[----:B------:R-:W-:-:S05]  /*d260*/  @!P6 IMAD.IADD R42, R42, 0x1, -R39 ;  /* 0x000000012a2ae824 */ /* 0x000fca00078e0a27 */
[----:B------:R-:W-:-:S13]  /*d270*/  ISETP.GT.U32.AND P6, PT, R39, R42, PT ;  /* 0x0000002a2700720c */ /* 0x000fda0003fc4070 */
[----:B------:R-:W-:Y:S01]  /*d280*/  @!P6 IMAD.IADD R42, R42, 0x1, -R39 ;  /* 0x000000012a2ae824 */ /* 0x000fe200078e0a27 */
[----:B------:R-:W-:-:S13]  /*d290*/  ISETP.GE.AND P6, PT, R85, RZ, PT ;  /* 0x000000ff5500720c */ /* 0x000fda0003fc6270 */
[----:B------:R-:W-:Y:S01]  /*d2a0*/  @!P6 IMAD.MOV R42, RZ, RZ, -R42 ;  /* 0x000000ffff2ae224 */ /* 0x000fe200078e0a2a */
[----:B------:R-:W-:-:S13]  /*d2b0*/  ISETP.GT.U32.AND P6, PT, R39, R41, PT ;  /* 0x000000292700720c */ /* 0x000fda0003fc4070 */
[----:B------:R-:W-:-:S05]  /*d2c0*/  @!P6 IMAD.IADD R41, R41, 0x1, -R39 ;  /* 0x000000012929e824 */ /* 0x000fca00078e0a27 */
[----:B------:R-:W-:-:S13]  /*d2d0*/  ISETP.GT.U32.AND P6, PT, R39, R41, PT ;  /* 0x000000292700720c */ /* 0x000fda0003fc4070 */
[----:B------:R-:W-:Y:S01]  /*d2e0*/  @!P6 IMAD.IADD R41, R41, 0x1, -R39 ;  /* 0x000000012929e824 */ /* 0x000fe200078e0a27 */
[----:B------:R-:W-:Y:S01]  /*d2f0*/  ISETP.GE.AND P6, PT, R149, RZ, PT ;  /* 0x000000ff9500720c */ /* 0x000fe20003fc6270 */
[----:B--2---:R-:W-:Y:S04]  /*d300*/  STL [R1+0xa94], R162 ;  /* 0x000a94a201007387 */ /* 0x004fe80000100800 */
[----:B------:R-:W-:Y:S04]  /*d310*/  STL [R1+0x1c], R45 ;  /* 0x00001c2d01007387 */ /* 0x000fe80000100800 */
[----:B------:R-:W2:Y:S04]  /*d320*/  LDL.LU R132, [R1+0xb60] ;  /* 0x000b600001847983 */ /* 0x000ea80000300800 */
[----:B------:R-:W2:Y:S04]  /*d330*/  LDL.LU R9, [R1+0xb5c] ;  /* 0x000b5c0001097983 */ /* 0x000ea80000300800 */
[----:B---3--:R-:W-:Y:S04]  /*d340*/  STL [R1+0xa98], R161 ;  /* 0x000a98a101007387 */ /* 0x008fe80000100800 */
[----:B------:R-:W-:Y:S04]  /*d350*/  STL [R1+0x8], R44 ;  /* 0x0000082c01007387 */ /* 0x000fe80000100800 */
[----:B------:R-:W3:Y:S04]  /*d360*/  LDL.LU R8, [R1+0xb58] ;  /* 0x000b580001087983 */ /* 0x000ee80000300800 */
[----:B------:R-:W2:Y:S04]  /*d370*/  LDL.LU R154, [R1+0xb54] ;  /* 0x000b5400019a7983 */ /* 0x000ea80000300800 */
[----:B----4-:R-:W-:Y:S04]  /*d380*/  STL [R1+0xa9c], R160 ;  /* 0x000a9ca001007387 */ /* 0x010fe80000100800 */
[----:B------:R-:W-:Y:S04]  /*d390*/  STL [R1+0xc], R43 ;  /* 0x00000c2b01007387 */ /* 0x000fe80000100800 */
[----:B------:R-:W4:Y:S04]  /*d3a0*/  LDL.LU R153, [R1+0xb50] ;  /* 0x000b500001997983 */ /* 0x000f280000300800 */
[----:B------:R-:W3:Y:S04]  /*d3b0*/  LDL.LU R11, [R1+0xb4c] ;  /* 0x000b4c00010b7983 */ /* 0x000ee80000300800 */
[----:B------:R-:W-:Y:S04]  /*d3c0*/  STL [R1+0xaa0], R159 ;  /* 0x000aa09f01007387 */ /* 0x000fe80000100800 */
[----:B------:R-:W-:Y:S04]  /*d3d0*/  STL [R1+0x4], R31 ;  /* 0x0000041f01007387 */ /* 0x000fe80000100800 */
[----:B------:R-:W3:Y:S04]  /*d3e0*/  LDL.LU R152, [R1+0xb48] ;  /* 0x000b480001987983 */ /* 0x000ee80000300800 */
[----:B------:R-:W3:Y:S04]  /*d3f0*/  LDL.LU R151, [R1+0xb44] ;  /* 0x000b440001977983 */ /* 0x000ee80000300800 */
[----:B------:R-:W-:Y:S04]  /*d400*/  STL [R1+0xaa4], R155 ;  /* 0x000aa49b01007387 */ /* 0x000fe80000100800 */
[----:B------:R-:W-:Y:S04]  /*d410*/  STL [R1], R30 ;  /* 0x0000001e01007387 */ /* 0x000fe80000100800 */
[----:B------:R-:W3:Y:S01]  /*d420*/  LDL.LU R149, [R1+0xb40] ;  /* 0x000b400001957983 */ /* 0x000ee20000300800 */
[----:B------:R-:W-:-:S02]  /*d430*/  @P0 IMAD.MOV.U32 R28, RZ, RZ, R147 ;  /* 0x000000ffff1c0224 */ /* 0x000fc400078e0093 */
[----:B------:R-:W-:Y:S02]  /*d440*/  @P0 IMAD.MOV.U32 R29, RZ, RZ, R148 ;  /* 0x000000ffff1d0224 */ /* 0x000fe400078e0094 */
[----:B------:R-:W3:Y:S01]  /*d450*/  LDL.LU R148, [R1+0xb3c] ;  /* 0x000b3c0001947983 */ /* 0x000ee20000300800 */
[----:B------:R-:W-:-:S03]  /*d460*/  SEL R105, R5, R105, !P3 ;  /* 0x0000006905697207 */ /* 0x000fc60005800000 */
[----:B------:R-:W3:Y:S01]  /*d470*/  LDL.LU R147, [R1+0xb38] ;  /* 0x000b380001937983 */ /* 0x000ee20000300800 */
[----:B--2---:R-:W-:-:S06]  /*d480*/  PRMT R154, RZ, 0x7610, R154 ;  /* 0x00007610ff9a7816 */ /* 0x004fcc000000009a */
[----:B------:R1:W2:Y:S01]  /*d490*/  @P0 LDG.E.U8 R154, desc[UR18][R28.64] ;  /* 0x000000121c9a0981 */ /* 0x0002a2000c1e1100 */
[----:B----4-:R-:W-:Y:S01]  /*d4a0*/  PRMT R153, RZ, 0x7610, R153 ;  /* 0x00007610ff997816 */ /* 0x010fe20000000099 */
[----:B-1----:R-:W-:Y:S02]  /*d4b0*/  @P0 IMAD.MOV.U32 R28, RZ, RZ, R21 ;  /* 0x000000ffff1c0224 */ /* 0x002fe400078e0015 */
[----:B------:R-:W-:-:S05]  /*d4c0*/  @P0 IMAD.MOV.U32 R29, RZ, RZ, R145 ;  /* 0x000000ffff1d0224 */ /* 0x000fca00078e0091 */
[----:B------:R1:W4:Y:S02]  /*d4d0*/  @P0 LDG.E.U8 R153, desc[UR18][R28.64] ;  /* 0x000000121c990981 */ /* 0x000324000c1e1100 */
[----:B-1----:R-:W-:Y:S02]  /*d4e0*/  @P0 IMAD.MOV.U32 R28, RZ, RZ, R18 ;  /* 0x000000ffff1c0224 */ /* 0x002fe400078e0012 */
[----:B------:R-:W-:Y:S01]  /*d4f0*/  @P0 IMAD.MOV.U32 R29, RZ, RZ, R20 ;  /* 0x000000ffff1d0224 */ /* 0x000fe200078e0014 */
[----:B---3--:R-:W-:Y:S02]  /*d500*/  PRMT R152, RZ, 0x7610, R152 ;  /* 0x00007610ff987816 */ /* 0x008fe40000000098 */
[----:B------:R-:W-:-:S04]  /*d510*/  PRMT R151, RZ, 0x7610, R151 ;  /* 0x00007610ff977816 */ /* 0x000fc80000000097 */
[----:B------:R1:W3:Y:S02]  /*d520*/  @P0 LDG.E.U8 R152, desc[UR18][R28.64] ;  /* 0x000000121c980981 */ /* 0x0002e4000c1e1100 */
[----:B-1----:R-:W-:Y:S02]  /*d530*/  @P0 IMAD.MOV.U32 R28, RZ, RZ, R16 ;  /* 0x000000ffff1c0224 */ /* 0x002fe400078e0010 */
[----:B------:R-:W-:Y:S01]  /*d540*/  @P0 IMAD.MOV.U32 R29, RZ, RZ, R19 ;  /* 0x000000ffff1d0224 */ /* 0x000fe200078e0013 */
[----:B------:R-:W-:-:S04]  /*d550*/  PRMT R149, RZ, 0x7610, R149 ;  /* 0x00007610ff957816 */ /* 0x000fc80000000095 */
[----:B------:R1:W3:Y:S02]  /*d560*/  @P0 LDG.E.U8 R151, desc[UR18][R28.64] ;  /* 0x000000121c970981 */ /* 0x0002e4000c1e1100 */
[----:B-1----:R-:W-:Y:S02]  /*d570*/  @P0 IMAD.MOV.U32 R28, RZ, RZ, R14 ;  /* 0x000000ffff1c0224 */ /* 0x002fe400078e000e */
[----:B------:R-:W-:-:S05]  /*d580*/  @P0 IMAD.MOV.U32 R29, RZ, RZ, R17 ;  /* 0x000000ffff1d0224 */ /* 0x000fca00078e0011 */
[----:B------:R1:W3:Y:S01]  /*d590*/  @P0 LDG.E.U8 R149, desc[UR18][R28.64] ;  /* 0x000000121c950981 */ /* 0x0002e2000c1e1100 */
[----:B------:R-:W-:Y:S01]  /*d5a0*/  SEL R104, R5, R104, !P3 ;  /* 0x0000006805687207 */ /* 0x000fe20005800000 */
[----:B------:R-:W-:Y:S01]  /*d5b0*/  IMAD R105, R105, UR11, RZ ;  /* 0x0000000b69697c24 */ /* 0x000fe2000f8e02ff */
[----:B------:R-:W-:Y:S01]  /*d5c0*/  SEL R42, R5, R42, !P3 ;  /* 0x0000002a052a7207 */ /* 0x000fe20005800000 */
[----:B------:R-:W-:Y:S02]  /*d5d0*/  @!P6 IMAD.MOV R41, RZ, RZ, -R41 ;  /* 0x000000ffff29e224 */ /* 0x000fe400078e0a29 */
[----:B------:R-:W-:Y:S01]  /*d5e0*/  IMAD R104, R104, UR11, RZ ;  /* 0x0000000b68687c24 */ /* 0x000fe2000f8e02ff */
[CC--:B------:R-:W-:Y:S01]  /*d5f0*/  IADD3 R20, P6, PT, R105.reuse, R38.reuse, RZ ;  /* 0x0000002669147210 */ /* 0x0c0fe20007fde0ff */
[----:B------:R-:W-:Y:S02]  /*d600*/  IMAD R42, R42, UR5, RZ ;  /* 0x000000052a2a7c24 */ /* 0x000fe4000f8e02ff */
[----:B-1----:R-:W-:Y:S01]  /*d610*/  @P0 IMAD.MOV.U32 R29, RZ, RZ, R144 ;  /* 0x000000ffff1d0224 */ /* 0x002fe200078e0090 */
[-C--:B------:R-:W-:Y:S01]  /*d620*/  LEA.HI.X.SX32 R21, R105, R35.reuse, 0x1, P6 ;  /* 0x0000002369157211 */ /* 0x080fe200030f0eff */
[----:B--2---:R-:W-:Y:S01]  /*d630*/  STL [R1+0xaa8], R154 ;  /* 0x000aa89a01007387 */ /* 0x004fe20000100800 */
[CC--:B------:R-:W-:Y:S01]  /*d640*/  IADD3 R18, P6, PT, R104.reuse, R38.reuse, RZ ;  /* 0x0000002668127210 */ /* 0x0c0fe20007fde0ff */
[----:B------:R-:W-:Y:S01]  /*d650*/  @P0 IMAD.MOV.U32 R28, RZ, RZ, R15 ;  /* 0x000000ffff1c0224 */ /* 0x000fe200078e000f */
[----:B------:R-:W-:Y:S01]  /*d660*/  PRMT R148, RZ, 0x7610, R148 ;  /* 0x00007610ff947816 */ /* 0x000fe20000000094 */
[----:B------:R-:W2:Y:S01]  /*d670*/  LDL.LU R145, [R1+0xb34] ;  /* 0x000b340001917983 */ /* 0x000ea20000300800 */
[----:B------:R-:W-:Y:S01]  /*d680*/  LEA.HI.X.SX32 R19, R104, R35, 0x1, P6 ;  /* 0x0000002368137211 */ /* 0x000fe200030f0eff */
[----:B------:R-:W1:Y:S01]  /*d690*/  LDCU UR5, c[0x0][0x3b0] ;  /* 0x00007600ff0577ac */ /* 0x000e620008000800 */
[----:B------:R-:W-:-:S02]  /*d6a0*/  IADD3 R16, P6, PT, R42, R38, RZ ;  /* 0x000000262a107210 */ /* 0x000fc40007fde0ff */
[----:B------:R0:W2:Y:S04]  /*d6b0*/  @P0 LDG.E.U8 R148, desc[UR18][R28.64] ;  /* 0x000000121c940981 */ /* 0x0000a8000c1e1100 */
[----:B----4-:R-:W-:Y:S04]  /*d6c0*/  STL [R1+0xaac], R153 ;  /* 0x000aac9901007387 */ /* 0x010fe80000100800 */
[----:B---3--:R-:W-:Y:S04]  /*d6d0*/  STL [R1+0xab0], R152 ;  /* 0x000ab09801007387 */ /* 0x008fe80000100800 */
[----:B------:R-:W-:Y:S04]  /*d6e0*/  STL [R1+0x148], R20 ;  /* 0x0001481401007387 */ /* 0x000fe80000100800 */
[----:B------:R-:W-:Y:S04]  /*d6f0*/  STL [R1+0x144], R21 ;  /* 0x0001441501007387 */ /* 0x000fe80000100800 */
[----:B------:R-:W-:Y:S04]  /*d700*/  STL [R1+0xab4], R151 ;  /* 0x000ab49701007387 */ /* 0x000fe80000100800 */
[----:B------:R-:W-:Y:S04]  /*d710*/  STL [R1+0x188], R18 ;  /* 0x0001881201007387 */ /* 0x000fe80000100800 */
[----:B------:R-:W-:Y:S04]  /*d720*/  STL [R1+0x184], R19 ;  /* 0x0001841301007387 */ /* 0x000fe80000100800 */
[----:B------:R3:W-:Y:S04]  /*d730*/  STL [R1+0x1c8], R16 ;  /* 0x0001c81001007387 */ /* 0x0007e80000100800 */
[----:B------:R-:W-:Y:S04]  /*d740*/  STL [R1+0xab8], R149 ;  /* 0x000ab89501007387 */ /* 0x000fe80000100800 */
[----:B------:R-:W4:Y:S01]  /*d750*/  LDL.LU R144, [R1+0xb30] ;  /* 0x000b300001907983 */ /* 0x000f220000300800 */
[----:B------:R-:W-:Y:S01]  /*d760*/  PRMT R147, RZ, 0x7610, R147 ;  /* 0x00007610ff937816 */ /* 0x000fe20000000093 */
[----:B0-----:R-:W-:-:S02]  /*d770*/  @P0 IMAD.MOV.U32 R28, RZ, RZ, R142 ;  /* 0x000000ffff1c0224 */ /* 0x001fc400078e008e */
[----:B------:R-:W-:-:S05]  /*d780*/  @P0 IMAD.MOV.U32 R29, RZ, RZ, R143 ;  /* 0x000000ffff1d0224 */ /* 0x000fca00078e008f */
[----:B------:R0:W3:Y:S02]  /*d790*/  @P0 LDG.E.U8 R147, desc[UR18][R28.64] ;  /* 0x000000121c930981 */ /* 0x0000e4000c1e1100 */
[----:B0-----:R-:W-:Y:S02]  /*d7a0*/  @P0 IMAD.MOV.U32 R28, RZ, RZ, R141 ;  /* 0x000000ffff1c0224 */ /* 0x001fe400078e008d */
[----:B------:R-:W-:Y:S01]  /*d7b0*/  @P0 IMAD.MOV.U32 R29, RZ, RZ, R10 ;  /* 0x000000ffff1d0224 */ /* 0x000fe200078e000a */
[----:B--2---:R-:W-:-:S06]  /*d7c0*/  PRMT R145, RZ, 0x7610, R145 ;  /* 0x00007610ff917816 */ /* 0x004fcc0000000091 */
[----:B------:R0:W2:Y:S02]  /*d7d0*/  @P0 LDG.E.U8 R145, desc[UR18][R28.64] ;  /* 0x000000121c910981 */ /* 0x0000a4000c1e1100 */
[----:B0-----:R-:W-:Y:S02]  /*d7e0*/  @P0 IMAD.MOV.U32 R28, RZ, RZ, R137 ;  /* 0x000000ffff1c0224 */ /* 0x001fe400078e0089 */
[----:B------:R-:W-:Y:S01]  /*d7f0*/  @P0 IMAD.MOV.U32 R29, RZ, RZ, R140 ;  /* 0x000000ffff1d0224 */ /* 0x000fe200078e008c */
[----:B----4-:R-:W-:-:S06]  /*d800*/  PRMT R144, RZ, 0x7610, R144 ;  /* 0x00007610ff907816 */ /* 0x010fcc0000000090 */
[----:B------:R0:W4:Y:S01]  /*d810*/  @P0 LDG.E.U8 R144, desc[UR18][R28.64] ;  /* 0x000000121c900981 */ /* 0x000122000c1e1100 */
[----:B------:R-:W-:Y:S02]  /*d820*/  SEL R41, R5, R41, !P3 ;  /* 0x0000002905297207 */ /* 0x000fe40005800000 */
[----:B------:R-:W-:-:S03]  /*d830*/  LEA.HI.X.SX32 R17, R42, R35, 0x1, P6 ;  /* 0x000000232a117211 */ /* 0x000fc600030f0eff */
[----:B------:R-:W-:Y:S01]  /*d840*/  IMAD R41, R41, UR12, RZ ;  /* 0x0000000c29297c24 */ /* 0x000fe2000f8e02ff */
[----:B------:R-:W-:Y:S01]  /*d850*/  ISETP.GE.U32.AND P2, PT, R117, 0x7fffff19, PT ;  /* 0x7fffff197500780c */ /* 0x000fe20003f46070 */
[----:B------:R1:W-:Y:S01]  /*d860*/  STL [R1+0x1c4], R17 ;  /* 0x0001c41101007387 */ /* 0x0003e20000100800 */
[----:B------:R-:W-:Y:S01]  /*d870*/  PRMT R116, RZ, 0x7610, R116 ;  /* 0x00007610ff747816 */ /* 0x000fe20000000074 */
[----:B0-----:R-:W-:Y:S01]  /*d880*/  @P0 IMAD.MOV.U32 R29, RZ, RZ, R136 ;  /* 0x000000ffff1d0224 */ /* 0x001fe200078e0088 */
[C---:B------:R-:W-:Y:S01]  /*d890*/  IADD3 R14, P6, PT, R41.reuse, R38, RZ ;  /* 0x00000026290e7210 */ /* 0x040fe20007fde0ff */
[----:B------:R-:W-:Y:S01]  /*d8a0*/  STL [R1+0xabc], R148 ;  /* 0x000abc9401007387 */ /* 0x000fe20000100800 */
[----:B------:R-:W-:Y:S01]  /*d8b0*/  @P0 IMAD.MOV.U32 R28, RZ, RZ, R134 ;  /* 0x000000ffff1c0224 */ /* 0x000fe200078e0086 */
[----:B------:R-:W-:Y:S01]  /*d8c0*/  PRMT R115, RZ, 0x7610, R115 ;  /* 0x00007610ff737816 */ /* 0x000fe20000000073 */
[----:B------:R-:W0:Y:S01]  /*d8d0*/  LDCU UR12, c[0x0][0x3b0] ;  /* 0x00007600ff0c77ac */ /* 0x000e220008000800 */
[----:B------:R0:W-:Y:S04]  /*d8e0*/  STL [R1+0x208], R14 ;  /* 0x0002080e01007387 */ /* 0x0001e80000100800 */
[----:B------:R-:W4:Y:S04]  /*d8f0*/  LDL.LU R143, [R1+0xb2c] ;  /* 0x000b2c00018f7983 */ /* 0x000f280000300800 */
[----:B------:R-:W4:Y:S01]  /*d900*/  LDL.LU R142, [R1+0xb28] ;  /* 0x000b2800018e7983 */ /* 0x000f220000300800 */
[----:B------:R-:W-:-:S05]  /*d910*/  LEA.HI.X.SX32 R15, R41, R35, 0x1, P6 ;  /* 0x00000023290f7211 */ /* 0x000fca00030f0eff */
[----:B------:R0:W-:Y:S04]  /*d920*/  STL [R1+0x204], R15 ;  /* 0x0002040f01007387 */ /* 0x0001e80000100800 */
[----:B---3--:R-:W-:Y:S04]  /*d930*/  STL [R1+0xac0], R147 ;  /* 0x000ac09301007387 */ /* 0x008fe80000100800 */
[----:B------:R-:W3:Y:S04]  /*d940*/  LDL.LU R10, [R1+0xb24] ;  /* 0x000b2400010a7983 */ /* 0x000ee80000300800 */
[----:B------:R-:W3:Y:S04]  /*d950*/  LDL.LU R141, [R1+0xb20] ;  /* 0x000b2000018d7983 */ /* 0x000ee80000300800 */
[----:B--2---:R-:W-:Y:S04]  /*d960*/  STL [R1+0xac4], R145 ;  /* 0x000ac49101007387 */ /* 0x004fe80000100800 */
[----:B------:R-:W2:Y:S04]  /*d970*/  LDL.LU R140, [R1+0xb1c] ;  /* 0x000b1c00018c7983 */ /* 0x000ea80000300800 */
[----:B------:R-:W2:Y:S04]  /*d980*/  LDL.LU R137, [R1+0xb18] ;  /* 0x000b180001897983 */ /* 0x000ea80000300800 */
[----:B----4-:R-:W-:Y:S04]  /*d990*/  STL [R1+0xac8], R144 ;  /* 0x000ac89001007387 */ /* 0x010fe80000100800 */
[----:B------:R-:W4:Y:S04]  /*d9a0*/  LDL.LU R136, [R1+0xb14] ;  /* 0x000b140001887983 */ /* 0x000f280000300800 */
[----:B------:R-:W4:Y:S01]  /*d9b0*/  LDL.LU R134, [R1+0xb10] ;  /* 0x000b100001867983 */ /* 0x000f220000300800 */
[----:B------:R-:W-:-:S06]  /*d9c0*/  PRMT R143, RZ, 0x7610, R143 ;  /* 0x00007610ff8f7816 */ /* 0x000fcc000000008f */
[----:B------:R0:W4:Y:S01]  /*d9d0*/  @P0 LDG.E.U8 R143, desc[UR18][R28.64] ;  /* 0x000000121c8f0981 */ /* 0x000122000c1e1100 */
[----:B------:R-:W-:Y:S01]  /*d9e0*/  PRMT R142, RZ, 0x7610, R142 ;  /* 0x00007610ff8e7816 */ /* 0x000fe2000000008e */
[----:B0-----:R-:W-:Y:S02]  /*d9f0*/  @P0 IMAD.MOV.U32 R28, RZ, RZ, R131 ;  /* 0x000000ffff1c0224 */ /* 0x001fe400078e0083 */
[----:B------:R-:W-:-:S05]  /*da00*/  @P0 IMAD.MOV.U32 R29, RZ, RZ, R133 ;  /* 0x000000ffff1d0224 */ /* 0x000fca00078e0085 */
[----:B------:R0:W4:Y:S01]  /*da10*/  @P0 LDG.E.U8 R142, desc[UR18][R28.64] ;  /* 0x000000121c8e0981 */ /* 0x000122000c1e1100 */
[----:B---3--:R-:W-:Y:S01]  /*da20*/  PRMT R141, RZ, 0x7610, R141 ;  /* 0x00007610ff8d7816 */ /* 0x008fe2000000008d */
[----:B0-----:R-:W-:Y:S02]  /*da30*/  @P0 IMAD.MOV.U32 R28, RZ, RZ, R128 ;  /* 0x000000ffff1c0224 */ /* 0x001fe400078e0080 */
[----:B------:R-:W-:-:S05]  /*da40*/  @P0 IMAD.MOV.U32 R29, RZ, RZ, R129 ;  /* 0x000000ffff1d0224 */ /* 0x000fca00078e0081 */
[----:B------:R0:W3:Y:S02]  /*da50*/  @P0 LDG.E.U8 R141, desc[UR18][R28.64] ;  /* 0x000000121c8d0981 */ /* 0x0000e4000c1e1100 */
[----:B0-----:R-:W-:Y:S02]  /*da60*/  @P0 IMAD.MOV.U32 R28, RZ, RZ, R124 ;  /* 0x000000ffff1c0224 */ /* 0x001fe400078e007c */
[----:B------:R-:W-:Y:S01]  /*da70*/  @P0 IMAD.MOV.U32 R29, RZ, RZ, R127 ;  /* 0x000000ffff1d0224 */ /* 0x000fe200078e007f */
[----:B--2---:R-:W-:Y:S02]  /*da80*/  PRMT R140, RZ, 0x7610, R140 ;  /* 0x00007610ff8c7816 */ /* 0x004fe4000000008c */
[----:B------:R-:W-:-:S04]  /*da90*/  PRMT R137, RZ, 0x7610, R137 ;  /* 0x00007610ff897816 */ /* 0x000fc80000000089 */
[----:B------:R0:W2:Y:S02]  /*daa0*/  @P0 LDG.E.U8 R140, desc[UR18][R28.64] ;  /* 0x000000121c8c0981 */ /* 0x0000a4000c1e1100 */
[----:B0-----:R-:W-:Y:S02]  /*dab0*/  @P0 IMAD.MOV.U32 R28, RZ, RZ, R121 ;  /* 0x000000ffff1c0224 */ /* 0x001fe400078e0079 */
[----:B------:R-:W-:-:S05]  /*dac0*/  @P0 IMAD.MOV.U32 R29, RZ, RZ, R122 ;  /* 0x000000ffff1d0224 */ /* 0x000fca00078e007a */
[----:B------:R0:W2:Y:S02]  /*dad0*/  @P0 LDG.E.U8 R137, desc[UR18][R28.64] ;  /* 0x000000121c890981 */ /* 0x0000a4000c1e1100 */
[----:B0-----:R-:W-:Y:S02]  /*dae0*/  @P0 IMAD.MOV.U32 R28, RZ, RZ, R84 ;  /* 0x000000ffff1c0224 */ /* 0x001fe400078e0054 */
[----:B------:R-:W-:Y:S01]  /*daf0*/  @P0 IMAD.MOV.U32 R29, RZ, RZ, R49 ;  /* 0x000000ffff1d0224 */ /* 0x000fe200078e0031 */
[----:B----4-:R-:W-:-:S06]  /*db00*/  PRMT R136, RZ, 0x7610, R136 ;  /* 0x00007610ff887816 */ /* 0x010fcc0000000088 */
[----:B------:R-:W4:Y:S04]  /*db10*/  @P0 LDG.E.U8 R136, desc[UR18][R28.64] ;  /* 0x000000121c880981 */ /* 0x000f28000c1e1100 */
[----:B------:R-:W-:Y:S04]  /*db20*/  STL [R1+0xacc], R143 ;  /* 0x000acc8f01007387 */ /* 0x000fe80000100800 */
[----:B------:R-:W4:Y:S04]  /*db30*/  LDL.LU R133, [R1+0xb0c] ;  /* 0x000b0c0001857983 */ /* 0x000f280000300800 */
[----:B------:R-:W4:Y:S01]  /*db40*/  LDL.LU R131, [R1+0xb08] ;  /* 0x000b080001837983 */ /* 0x000f220000300800 */
[----:B------:R-:W-:-:S03]  /*db50*/  ISETP.GT.U32.AND P6, PT, R39, R34, PT ;  /* 0x000000222700720c */ /* 0x000fc60003fc4070 */
[----:B------:R-:W-:Y:S04]  /*db60*/  STL [R1+0xad0], R142 ;  /* 0x000ad08e01007387 */ /* 0x000fe80000100800 */
[----:B------:R-:W4:Y:S04]  /*db70*/  LDL.LU R129, [R1+0xb04] ;  /* 0x000b040001817983 */ /* 0x000f280000300800 */
[----:B------:R-:W4:Y:S02]  /*db80*/  LDL.LU R128, [R1+0xb00] ;  /* 0x000b000001807983 */ /* 0x000f240000300800 */
[----:B------:R-:W-:-:S02]  /*db90*/  @!P6 IMAD.IADD R34, R34, 0x1, -R39 ;  /* 0x000000012222e824 */ /* 0x000fc400078e0a27 */
[----:B---3--:R-:W-:Y:S04]  /*dba0*/  STL [R1+0xad4], R141 ;  /* 0x000ad48d01007387 */ /* 0x008fe80000100800 */
[----:B------:R-:W3:Y:S01]  /*dbb0*/  LDL.LU R127, [R1+0xafc] ;  /* 0x000afc00017f7983 */ /* 0x000ee20000300800 */
[----:B------:R-:W-:-:S03]  /*dbc0*/  ISETP.GT.U32.AND P6, PT, R39, R34, PT ;  /* 0x000000222700720c */ /* 0x000fc60003fc4070 */
[----:B------:R-:W3:Y:S10]  /*dbd0*/  LDL.LU R124, [R1+0xaf8] ;  /* 0x000af800017c7983 */ /* 0x000ef40000300800 */
[----:B------:R-:W-:Y:S01]  /*dbe0*/  @!P6 IMAD.IADD R34, R34, 0x1, -R39 ;  /* 0x000000012222e824 */ /* 0x000fe200078e0a27 */
[----:B------:R-:W-:Y:S01]  /*dbf0*/  ISETP.GE.AND P6, PT, R120, RZ, PT ;  /* 0x000000ff7800720c */ /* 0x000fe20003fc6270 */
[----:B--2---:R-:W-:Y:S04]  /*dc00*/  STL [R1+0xad8], R140 ;  /* 0x000ad88c01007387 */ /* 0x004fe80000100800 */
[----:B------:R-:W2:Y:S04]  /*dc10*/  LDL.LU R122, [R1+0xaf4] ;  /* 0x000af400017a7983 */ /* 0x000ea80000300800 */
[----:B------:R-:W2:Y:S04]  /*dc20*/  LDL.LU R121, [R1+0xaf0] ;  /* 0x000af00001797983 */ /* 0x000ea80000300800 */
[----:B------:R-:W-:Y:S04]  /*dc30*/  STL [R1+0xadc], R137 ;  /* 0x000adc8901007387 */ /* 0x000fe80000100800 */
[----:B----4-:R-:W-:Y:S04]  /*dc40*/  STL [R1+0xae0], R136 ;  /* 0x000ae08801007387 */ /* 0x010fe80000100800 */
[----:B------:R-:W4:Y:S01]  /*dc50*/  LDL.LU R120, [R1+0xaec] ;  /* 0x000aec0001787983 */ /* 0x000f220000300800 */
[----:B------:R-:W-:Y:S01]  /*dc60*/  PRMT R134, RZ, 0x7610, R134 ;  /* 0x00007610ff867816 */ /* 0x000fe20000000086 */
[----:B------:R-:W-:-:S02]  /*dc70*/  @P0 IMAD.MOV.U32 R28, RZ, RZ, R55 ;  /* 0x000000ffff1c0224 */ /* 0x000fc400078e0037 */
[----:B------:R-:W-:-:S05]  /*dc80*/  @P0 IMAD.MOV.U32 R29, RZ, RZ, R52 ;  /* 0x000000ffff1d0224 */ /* 0x000fca00078e0034 */
[----:B------:R0:W4:Y:S01]  /*dc90*/  @P0 LDG.E.U8 R134, desc[UR18][R28.64] ;  /* 0x000000121c860981 */ /* 0x000122000c1e1100 */
[----:B------:R-:W-:Y:S01]  /*dca0*/  PRMT R133, RZ, 0x7610, R133 ;  /* 0x00007610ff857816 */ /* 0x000fe20000000085 */
[----:B0-----:R-:W-:Y:S02]  /*dcb0*/  @P0 IMAD.MOV.U32 R28, RZ, RZ, R59 ;  /* 0x000000ffff1c0224 */ /* 0x001fe400078e003b */
[----:B------:R-:W-:Y:S01]  /*dcc0*/  @P0 IMAD.MOV.U32 R29, RZ, RZ, R80 ;  /* 0x000000ffff1d0224 */ /* 0x000fe200078e0050 */
[----:B------:R-:W-:-:S04]  /*dcd0*/  PRMT R131, RZ, 0x7610, R131 ;  /* 0x00007610ff837816 */ /* 0x000fc80000000083 */
[----:B------:R0:W4:Y:S02]  /*dce0*/  @P0 LDG.E.U8 R133, desc[UR18][R28.64] ;  /* 0x000000121c850981 */ /* 0x000124000c1e1100 */
[----:B0-----:R-:W-:Y:S02]  /*dcf0*/  @P0 IMAD.MOV.U32 R28, RZ, RZ, R58 ;  /* 0x000000ffff1c0224 */ /* 0x001fe400078e003a */
[----:B------:R-:W-:Y:S01]  /*dd00*/  @P0 IMAD.MOV.U32 R29, RZ, RZ, R63 ;  /* 0x000000ffff1d0224 */ /* 0x000fe200078e003f */
[----:B------:R-:W-:-:S04]  /*dd10*/  PRMT R129, RZ, 0x7610, R129 ;  /* 0x00007610ff817816 */ /* 0x000fc80000000081 */
        /* <DEDUP_REMOVED lines=8> */
[----:B------:R0:W3:Y:S01]  /*dda0*/  @P0 LDG.E.U8 R128, desc[UR18][R28.64] ;  /* 0x000000121c800981 */ /* 0x0000e2000c1e1100 */
[----:B------:R-:W-:Y:S01]  /*ddb0*/  PRMT R124, RZ, 0x7610, R124 ;  /* 0x00007610ff7c7816 */ /* 0x000fe2000000007c */
[----:B0-----:R-:W-:Y:S02]  /*ddc0*/  @P0 IMAD.MOV.U32 R28, RZ, RZ, R66 ;  /* 0x000000ffff1c0224 */ /* 0x001fe400078e0042 */
[----:B------:R-:W-:-:S05]  /*ddd0*/  @P0 IMAD.MOV.U32 R29, RZ, RZ, R79 ;  /* 0x000000ffff1d0224 */ /* 0x000fca00078e004f */
[----:B------:R0:W3:Y:S02]  /*dde0*/  @P0 LDG.E.U8 R127, desc[UR18][R28.64] ;  /* 0x000000121c7f0981 */ /* 0x0000e4000c1e1100 */
[----:B0-----:R-:W-:Y:S02]  /*ddf0*/  @P0 IMAD.MOV.U32 R28, RZ, RZ, R70 ;  /* 0x000000ffff1c0224 */ /* 0x001fe400078e0046 */
[----:B------:R-:W-:-:S05]  /*de00*/  @P0 IMAD.MOV.U32 R29, RZ, RZ, R83 ;  /* 0x000000ffff1d0224 */ /* 0x000fca00078e0053 */
[----:B------:R0:W3:Y:S02]  /*de10*/  @P0 LDG.E.U8 R124, desc[UR18][R28.64] ;  /* 0x000000121c7c0981 */ /* 0x0000e4000c1e1100 */
[----:B0-----:R-:W-:Y:S02]  /*de20*/  @P0 IMAD.MOV.U32 R28, RZ, RZ, R74 ;  /* 0x000000ffff1c0224 */ /* 0x001fe400078e004a */
[----:B------:R-:W-:Y:S01]  /*de30*/  @P0 IMAD.MOV.U32 R29, RZ, RZ, R57 ;  /* 0x000000ffff1d0224 */ /* 0x000fe200078e0039 */
[----:B------:R-:W-:Y:S02]  /*de40*/  PRMT R117, RZ, 0x7610, R117 ;  /* 0x00007610ff757816 */ /* 0x000fe40000000075 */
[----:B------:R-:W-:Y:S02]  /*de50*/  PRMT R114, RZ, 0x7610, R114 ;  /* 0x00007610ff727816 */ /* 0x000fe40000000072 */
[----:B------:R-:W-:Y:S02]  /*de60*/  PRMT R113, RZ, 0x7610, R113 ;  /* 0x00007610ff717816 */ /* 0x000fe40000000071 */
[----:B------:R-:W-:-:S02]  /*de70*/  PRMT R109, RZ, 0x7610, R109 ;  /* 0x00007610ff6d7816 */ /* 0x000fc4000000006d */
[----:B------:R-:W-:Y:S02]  /*de80*/  PRMT R108, RZ, 0x7610, R108 ;  /* 0x00007610ff6c7816 */ /* 0x000fe4000000006c */
[----:B------:R-:W-:Y:S02]  /*de90*/  PRMT R107, RZ, 0x7610, R107 ;  /* 0x00007610ff6b7816 */ /* 0x000fe4000000006b */
[----:B------:R-:W-:Y:S02]  /*dea0*/  PRMT R106, RZ, 0x7610, R106 ;  /* 0x00007610ff6a7816 */ /* 0x000fe4000000006a */
[----:B------:R-:W-:Y:S02]  /*deb0*/  PRMT R103, RZ, 0x7610, R103 ;  /* 0x00007610ff677816 */ /* 0x000fe40000000067 */
[----:B------:R-:W-:Y:S02]  /*dec0*/  PRMT R102, RZ, 0x7610, R102 ;  /* 0x00007610ff667816 */ /* 0x000fe40000000066 */
[----:B--2---:R-:W-:-:S02]  /*ded0*/  PRMT R122, RZ, 0x7610, R122 ;  /* 0x00007610ff7a7816 */ /* 0x004fc4000000007a */
        /* <DEDUP_REMOVED lines=8> */
[----:B------:R0:W4:Y:S02]  /*df60*/  @P0 LDG.E.U8 R120, desc[UR18][R28.64] ;  /* 0x000000121c780981 */ /* 0x000124000c1e1100 */
[----:B0-----:R-:W-:Y:S02]  /*df70*/  @P0 IMAD.MOV.U32 R28, RZ, RZ, R86 ;  /* 0x000000ffff1c0224 */ /* 0x001fe400078e0056 */
[----:B------:R-:W-:-:S05]  /*df80*/  @P0 IMAD.MOV.U32 R29, RZ, RZ, R53 ;  /* 0x000000ffff1d0224 */ /* 0x000fca00078e0035 */
[----:B------:R0:W2:Y:S02]  /*df90*/  @P0 LDG.E.U8 R117, desc[UR18][R28.64] ;  /* 0x000000121c750981 */ /* 0x0000a4000c1e1100 */
        /* <DEDUP_REMOVED lines=26> */
[----:B------:R0:W2:Y:S01]  /*e140*/  @P0 LDG.E.U8 R103, desc[UR18][R28.64] ;  /* 0x000000121c670981 */ /* 0x0000a2000c1e1100 */
[----:B------:R-:W-:Y:S01]  /*e150*/  PRMT R101, RZ, 0x7610, R101 ;  /* 0x00007610ff657816 */ /* 0x000fe20000000065 */
        /* <DEDUP_REMOVED lines=30> */
[----:B------:R0:W2:Y:S02]  /*e340*/  @P0 LDG.E.U8 R97, desc[UR18][R28.64] ;  /* 0x000000121c610981 */ /* 0x0000a4000c1e1100 */
[----:B0-----:R-:W-:Y:S02]  /*e350*/  @P0 IMAD.MOV.U32 R28, RZ, RZ, R14 ;  /* 0x000000ffff1c0224 */ /* 0x001fe400078e000e */
[----:B------:R-:W-:-:S05]  /*e360*/  @P0 IMAD.MOV.U32 R29, RZ, RZ, R15 ;  /* 0x000000ffff1d0224 */ /* 0x000fca00078e000f */
[----:B------:R0:W2:Y:S01]  /*e370*/  @P0 LDG.E.U8 R96, desc[UR18][R28.64] ;  /* 0x000000121c600981 */ /* 0x0000a2000c1e1100 */
[----:B------:R-:W-:Y:S01]  /*e380*/  @!P6 IMAD.MOV R34, RZ, RZ, -R34 ;  /* 0x000000ffff22e224 */ /* 0x000fe200078e0a22 */
        /* <DEDUP_REMOVED lines=8> */
[----:B------:R-:W-:Y:S02]  /*e410*/  ISETP.GT.U32.AND P6, PT, R39, R32, PT ;  /* 0x000000202700720c */ /* 0x000fe40003fc4070 */
[----:B------:R-:W-:-:S11]  /*e420*/  SEL R34, R5, R34, !P3 ;  /* 0x0000002205227207 */ /* 0x000fd60005800000 */
[----:B------:R-:W-:Y:S01]  /*e430*/  @!P6 IMAD.IADD R32, R32, 0x1, -R39 ;  /* 0x000000012020e824 */ /* 0x000fe200078e0a27 */
[----:B------:R-:W-:Y:S01]  /*e440*/  ISETP.GE.AND P6, PT, R22, RZ, PT ;  /* 0x000000ff1600720c */ /* 0x000fe20003fc6270 */
[----:B-1----:R-:W-:Y:S01]  /*e450*/  IMAD R34, R34, UR5, RZ ;  /* 0x0000000522227c24 */ /* 0x002fe2000f8e02ff */
[----:B------:R-:W-:-:S05]  /*e460*/  SEL R33, R5, R33, !P3 ;  /* 0x0000002105217207 */ /* 0x000fca0005800000 */
[----:B------:R-:W-:-:S06]  /*e470*/  IMAD R33, R33, UR12, RZ ;  /* 0x0000000c21217c24 */ /* 0x000fcc000f8e02ff */
[----:B------:R-:W-:Y:S01]  /*e480*/  @!P6 IMAD.MOV R32, RZ, RZ, -R32 ;  /* 0x000000ffff20e224 */ /* 0x000fe200078e0a20 */
[-C--:B------:R-:W-:Y:S01]  /*e490*/  IADD3 R16, P6, PT, R34, R38.reuse, RZ ;  /* 0x0000002622107210 */ /* 0x080fe20007fde0ff */
[----:B------:R-:W-:Y:S01]  /*e4a0*/  IMAD R30, R36, 0x57, RZ ;  /* 0x00000057241e7824 */ /* 0x000fe200078e02ff */
[----:B------:R-:W-:Y:S01]  /*e4b0*/  STL [R1+0xae4], R134 ;  /* 0x000ae48601007387 */ /* 0x000fe20000100800 */
[----:B------:R-:W-:Y:S02]  /*e4c0*/  PRMT R95, RZ, 0x7610, R95 ;  /* 0x00007610ff5f7816 */ /* 0x000fe4000000005f */
[----:B------:R-:W-:Y:S01]  /*e4d0*/  PRMT R94, RZ, 0x7610, R94 ;  /* 0x00007610ff5e7816 */ /* 0x000fe2000000005e */
[----:B------:R-:W3:Y:S01]  /*e4e0*/  LDL.LU R13, [R1+0xae8] ;  /* 0x000ae800010d7983 */ /* 0x000ee20000300800 */
[-C--:B------:R-:W-:Y:S02]  /*e4f0*/  LEA.HI.X.SX32 R17, R34, R35.reuse, 0x1, P6 ;  /* 0x0000002322117211 */ /* 0x080fe400030f0eff */
[----:B------:R-:W-:Y:S01]  /*e500*/  PRMT R92, RZ, 0x7610, R92 ;  /* 0x00007610ff5c7816 */ /* 0x000fe2000000005c */
[----:B------:R-:W-:Y:S01]  /*e510*/  IMAD R31, R36, 0x67, RZ ;  /* 0x00000067241f7824 */ /* 0x000fe200078e02ff */
[C---:B------:R-:W-:Y:S01]  /*e520*/  IADD3 R14, P6, PT, R33.reuse, R38, RZ ;  /* 0x00000026210e7210 */ /* 0x040fe20007fde0ff */
[----:B0-----:R-:W-:Y:S01]  /*e530*/  @P0 IMAD.MOV.U32 R28, RZ, RZ, R16 ;  /* 0x000000ffff1c0224 */ /* 0x001fe200078e0010 */
[----:B------:R-:W-:Y:S01]  /*e540*/  PRMT R93, RZ, 0x7610, R93 ;  /* 0x00007610ff5d7816 */ /* 0x000fe2000000005d */
[----:B------:R-:W-:Y:S01]  /*e550*/  @P0 IMAD.MOV.U32 R29, RZ, RZ, R17 ;  /* 0x000000ffff1d0224 */ /* 0x000fe200078e0011 */
[----:B------:R-:W-:-:S02]  /*e560*/  LEA.HI.X.SX32 R15, R33, R35, 0x1, P6 ;  /* 0x00000023210f7211 */ /* 0x000fc400030f0eff */
[----:B------:R-:W-:Y:S02]  /*e570*/  PRMT R91, RZ, 0x7610, R91 ;  /* 0x00007610ff5b7816 */ /* 0x000fe4000000005b */
[----:B------:R-:W-:Y:S01]  /*e580*/  PRMT R90, RZ, 0x7610, R90 ;  /* 0x00007610ff5a7816 */ /* 0x000fe2000000005a */
[----:B------:R0:W3:Y:S01]  /*e590*/  @P0 LDG.E.U8 R95, desc[UR18][R28.64] ;  /* 0x000000121c5f0981 */ /* 0x0000e2000c1e1100 */
[----:B------:R-:W-:Y:S02]  /*e5a0*/  SEL R32, R5, R32, !P3 ;  /* 0x0000002005207207 */ /* 0x000fe40005800000 */
[----:B------:R-:W-:Y:S02]  /*e5b0*/  PRMT R89, RZ, 0x7610, R89 ;  /* 0x00007610ff597816 */ /* 0x000fe40000000059 */
[----:B------:R-:W-:Y:S01]  /*e5c0*/  PRMT R88, RZ, 0x7610, R88 ;  /* 0x00007610ff587816 */ /* 0x000fe20000000058 */
[----:B------:R-:W-:Y:S01]  /*e5d0*/  IMAD R32, R32, UR13, RZ ;  /* 0x0000000d20207c24 */ /* 0x000fe2000f8e02ff */
[----:B------:R-:W1:Y:S01]  /*e5e0*/  S2R R149, SR_TID.X ;  /* 0x0000000000957919 */ /* 0x000e620000002100 */
[----:B------:R-:W-:-:S02]  /*e5f0*/  VIADD R37, R0, 0x6 ;  /* 0x0000000600257836 */ /* 0x000fc40000000000 */
[C---:B------:R-:W-:Y:S02]  /*e600*/  VIADD R165, R0.reuse, 0x7 ;  /* 0x0000000700a57836 */ /* 0x040fe40000000000 */
[C---:B------:R-:W-:Y:S02]  /*e610*/  VIADD R123, R0.reuse, 0xe ;  /* 0x0000000e007b7836 */ /* 0x040fe40000000000 */
[C---:B------:R-:W-:Y:S02]  /*e620*/  VIADD R119, R0.reuse, 0xf ;  /* 0x0000000f00777836 */ /* 0x040fe40000000000 */
[C---:B------:R-:W-:Y:S02]  /*e630*/  VIADD R26, R0.reuse, 0x15 ;  /* 0x00000015001a7836 */ /* 0x040fe40000000000 */
[C---:B------:R-:W-:Y:S02]  /*e640*/  VIADD R27, R0.reuse, 0x16 ;  /* 0x00000016001b7836 */ /* 0x040fe40000000000 */
[----:B------:R-:W-:Y:S01]  /*e650*/  VIADD R164, R0, 0x17 ;  /* 0x0000001700a47836 */ /* 0x000fe20000000000 */
[----:B------:R-:W-:-:S04]  /*e660*/  @!UP1 UIADD3 UR4, UPT, UPT, -UR4, 0x100000, URZ ;  /* 0x0010000004049890 */ /* 0x000fc8000fffe1ff */
[----:B------:R-:W-:Y:S02]  /*e670*/  @!UP1 USHF.L.U32 UR5, UR4, 0xb, URZ ;  /* 0x0000000b04059899 */ /* 0x000fe400080006ff */
[----:B------:R-:W-:Y:S01]  /*e680*/  @!UP1 USHF.L.U32 UR4, UR4, 0x1, URZ ;  /* 0x0000000104049899 */ /* 0x000fe200080006ff */
[----:B0-----:R-:W-:Y:S01]  /*e690*/  @P0 IMAD.MOV.U32 R28, RZ, RZ, R14 ;  /* 0x000000ffff1c0224 */ /* 0x001fe200078e000e */
[----:B------:R-:W-:Y:S01]  /*e6a0*/  PRMT R87, RZ, 0x7610, R87 ;  /* 0x00007610ff577816 */ /* 0x000fe20000000057 */
[----:B------:R-:W-:Y:S01]  /*e6b0*/  @P0 IMAD.MOV.U32 R29, RZ, RZ, R15 ;  /* 0x000000ffff1d0224 */ /* 0x000fe200078e000f */
[----:B------:R-:W0:Y:S04]  /*e6c0*/  LDCU UR12, c[0x0][0x3b0] ;  /* 0x00007600ff0c77ac */ /* 0x000e280008000800 */
[----:B------:R0:W3:Y:S04]  /*e6d0*/  @P0 LDG.E.U8 R94, desc[UR18][R28.64] ;  /* 0x000000121c5e0981 */ /* 0x0000e8000c1e1100 */
[----:B--2---:R-:W-:Y:S01]  /*e6e0*/  STL [R1+0xa90], R96 ;  /* 0x000a906001007387 */ /* 0x004fe20000100800 */
[----:B------:R-:W-:Y:S01]  /*e6f0*/  VIADD R163, R0, 0x1d ;  /* 0x0000001d00a37836 */ /* 0x000fe20000000000 */
[----:B------:R-:W2:Y:S02]  /*e700*/  LDCU UR13, c[0x0][0x3b0] ;  /* 0x00007600ff0d77ac */ /* 0x000ea40008000800 */
[----:B------:R0:W-:Y:S04]  /*e710*/  STL [R1+0x268], R16 ;  /* 0x0002681001007387 */ /* 0x0001e80000100800 */
[----:B------:R1:W-:Y:S01]  /*e720*/  STL [R1+0x264], R17 ;  /* 0x0002641101007387 */ /* 0x0003e20000100800 */
[----:B0-----:R-:W-:-:S04]  /*e730*/  IADD3 R16, P6, PT, R30, R2, RZ ;  /* 0x000000021e107210 */ /* 0x001fc80007fde0ff */
[----:B-1----:R-:W-:Y:S01]  /*e740*/  LEA.HI.X.SX32 R17, R30, R3, 0x1, P6 ;  /* 0x000000031e117211 */ /* 0x002fe200030f0eff */
[----:B------:R0:W-:Y:S01]  /*e750*/  STL [R1+0x2a8], R14 ;  /* 0x0002a80e01007387 */ /* 0x0001e20000100800 */
[----:B------:R-:W-:Y:S02]  /*e760*/  @!P4 IMAD.MOV.U32 R28, RZ, RZ, R16 ;  /* 0x000000ffff1cc224 */ /* 0x000fe400078e0010 */
[----:B------:R-:W-:Y:S02]  /*e770*/  IMAD R30, R36, 0x5f, RZ ;  /* 0x0000005f241e7824 */ /* 0x000fe400078e02ff */
[----:B------:R-:W-:Y:S01]  /*e780*/  @!P4 IMAD.MOV.U32 R29, RZ, RZ, R17 ;  /* 0x000000ffff1dc224 */ /* 0x000fe200078e0011 */
[----:B------:R1:W-:Y:S01]  /*e790*/  STL [R1+0x2a4], R15 ;  /* 0x0002a40f01007387 */ /* 0x0003e20000100800 */
[----:B0-----:R-:W-:-:S03]  /*e7a0*/  IADD3 R14, P6, PT, R32, R38, RZ ;  /* 0x00000026200e7210 */ /* 0x001fc60007fde0ff */
[----:B------:R0:W-:Y:S04]  /*e7b0*/  STL [R1+0xf8], R16 ;  /* 0x0000f81001007387 */ /* 0x0001e80000100800 */
[----:B------:R2:W3:Y:S01]  /*e7c0*/  @!P4 LDG.E.U8 R92, desc[UR18][R28.64] ;  /* 0x000000121c5cc981 */ /* 0x0004e2000c1e1100 */
[----:B-1----:R-:W-:Y:S02]  /*e7d0*/  LEA.HI.X.SX32 R15, R32, R35, 0x1, P6 ;  /* 0x00000023200f7211 */ /* 0x002fe400030f0eff */
[C---:B0-----:R-:W-:Y:S01]  /*e7e0*/  IADD3 R16, P4, PT, R30.reuse, R2, RZ ;  /* 0x000000021e107210 */ /* 0x041fe20007f9e0ff */
[----:B------:R0:W-:Y:S01]  /*e7f0*/  STL [R1+0xf4], R17 ;  /* 0x0000f41101007387 */ /* 0x0001e20000100800 */
[----:B--2---:R-:W-:Y:S02]  /*e800*/  @P0 IMAD.MOV.U32 R28, RZ, RZ, R14 ;  /* 0x000000ffff1c0224 */ /* 0x004fe400078e000e */
[----:B------:R-:W-:Y:S01]  /*e810*/  @P0 IMAD.MOV.U32 R29, RZ, RZ, R15 ;  /* 0x000000ffff1d0224 */ /* 0x000fe200078e000f */
[----:B------:R1:W-:Y:S01]  /*e820*/  STL [R1+0x2e8], R14 ;  /* 0x0002e80e01007387 */ /* 0x0003e20000100800 */
[----:B0-----:R-:W-:-:S03]  /*e830*/  LEA.HI.X.SX32 R17, R30, R3, 0x1, P4 ;  /* 0x000000031e117211 */ /* 0x001fc600020f0eff */
[----:B------:R0:W2:Y:S01]  /*e840*/  @P0 LDG.E.U8 R93, desc[UR18][R28.64] ;  /* 0x000000121c5d0981 */ /* 0x0000a2000c1e1100 */
[----:B-1----:R-:W-:-:S03]  /*e850*/  IADD3 R14, P6, PT, R31, R2, RZ ;  /* 0x000000021f0e7210 */ /* 0x002fc60007fde0ff */
[----:B------:R1:W-:Y:S01]  /*e860*/  STL [R1+0x2e4], R15 ;  /* 0x0002e40f01007387 */ /* 0x0003e20000100800 */
[----:B0-----:R-:W-:Y:S02]  /*e870*/  @!P5 IMAD.MOV.U32 R28, RZ, RZ, R16 ;  /* 0x000000ffff1cd224 */ /* 0x001fe400078e0010 */
[----:B------:R-:W-:Y:S01]  /*e880*/  @!P5 IMAD.MOV.U32 R29, RZ, RZ, R17 ;  /* 0x000000ffff1dd224 */ /* 0x000fe200078e0011 */
[----:B-1----:R-:W-:-:S04]  /*e890*/  LEA.HI.X.SX32 R15, R31, R3, 0x1, P6 ;  /* 0x000000031f0f7211 */ /* 0x002fc800030f0eff */
[----:B------:R0:W2:Y:S02]  /*e8a0*/  @!P5 LDG.E.U8 R91, desc[UR18][R28.64] ;  /* 0x000000121c5bd981 */ /* 0x0000a4000c1e1100 */
[----:B0-----:R-:W-:Y:S02]  /*e8b0*/  @!P2 IMAD.MOV.U32 R28, RZ, RZ, R14 ;  /* 0x000000ffff1ca224 */ /* 0x001fe400078e000e */
[----:B------:R-:W-:-:S05]  /*e8c0*/  @!P2 IMAD.MOV.U32 R29, RZ, RZ, R15 ;  /* 0x000000ffff1da224 */ /* 0x000fca00078e000f */
[----:B------:R0:W2:Y:S02]  /*e8d0*/  @!P2 LDG.E.U8 R90, desc[UR18][R28.64] ;  /* 0x000000121c5aa981 */ /* 0x0000a4000c1e1100 */
[----:B0-----:R-:W-:Y:S02]  /*e8e0*/  VIADD R28, R12, 0xffffff90 ;  /* 0xffffff900c1c7836 */ /* 0x001fe40000000000 */
[----:B------:R-:W-:Y:S03]  /*e8f0*/  STL [R1+0x100], R16 ;  /* 0x0001001001007387 */ /* 0x000fe60000100800 */
[----:B------:R-:W-:Y:S01]  /*e900*/  ISETP.GE.U32.AND P2, PT, R28, 0x7fffff11, PT ;  /* 0x7fffff111c00780c */ /* 0x000fe20003f46070 */
[----:B------:R-:W-:Y:S01]  /*e910*/  IMAD R28, R36, 0x6f, RZ ;  /* 0x0000006f241c7824 */ /* 0x000fe200078e02ff */
[----:B------:R0:W-:Y:S04]  /*e920*/  STL [R1+0x108], R14 ;  /* 0x0001080e01007387 */ /* 0x0001e80000100800 */
[----:B------:R-:W-:Y:S01]  /*e930*/  STL [R1+0xfc], R17 ;  /* 0x0000fc1101007387 */ /* 0x000fe20000100800 */
[----:B0-----:R-:W-:-:S03]  /*e940*/  IADD3 R14, P4, PT, R28, R2, RZ ;  /* 0x000000021c0e7210 */ /* 0x001fc60007f9e0ff */
[----:B------:R0:W-:Y:S02]  /*e950*/  STL [R1+0x104], R15 ;  /* 0x0001040f01007387 */ /* 0x0001e40000100800 */
[----:B0-----:R-:W-:Y:S01]  /*e960*/  LEA.HI.X.SX32 R15, R28, R3, 0x1, P4 ;  /* 0x000000031c0f7211 */ /* 0x001fe200020f0eff */
[----:B------:R-:W-:-:S04]  /*e970*/  @!P2 IMAD.MOV.U32 R28, RZ, RZ, R14 ;  /* 0x000000ffff1ca224 */ /* 0x000fc800078e000e */
[----:B------:R-:W-:-:S05]  /*e980*/  @!P2 IMAD.MOV.U32 R29, RZ, RZ, R15 ;  /* 0x000000ffff1da224 */ /* 0x000fca00078e000f */
[----:B------:R0:W2:Y:S02]  /*e990*/  @!P2 LDG.E.U8 R89, desc[UR18][R28.64] ;  /* 0x000000121c59a981 */ /* 0x0000a4000c1e1100 */
[----:B0-----:R-:W-:-:S05]  /*e9a0*/  VIADD R28, R12, 0xffffff88 ;  /* 0xffffff880c1c7836 */ /* 0x001fca0000000000 */
[----:B------:R-:W-:Y:S01]  /*e9b0*/  ISETP.GE.U32.AND P2, PT, R28, 0x7fffff09, PT ;  /* 0x7fffff091c00780c */ /* 0x000fe20003f46070 */
[----:B------:R-:W-:Y:S01]  /*e9c0*/  IMAD R28, R36, 0x77, RZ ;  /* 0x00000077241c7824 */ /* 0x000fe200078e02ff */
[----:B------:R0:W-:Y:S04]  /*e9d0*/  STL [R1+0x110], R14 ;  /* 0x0001100e01007387 */ /* 0x0001e80000100800 */
[----:B------:R1:W-:Y:S01]  /*e9e0*/  STL [R1+0x10c], R15 ;  /* 0x00010c0f01007387 */ /* 0x0003e20000100800 */
[----:B0-----:R-:W-:-:S04]  /*e9f0*/  IADD3 R14, P4, PT, R28, R2, RZ ;  /* 0x000000021c0e7210 */ /* 0x001fc80007f9e0ff */
[----:B-1----:R-:W-:Y:S02]  /*ea00*/  LEA.HI.X.SX32 R15, R28, R3, 0x1, P4 ;  /* 0x000000031c0f7211 */ /* 0x002fe400020f0eff */
[----:B------:R-:W-:-:S03]  /*ea10*/  @!P2 IMAD.MOV.U32 R28, RZ, RZ, R14 ;  /* 0x000000ffff1ca224 */ /* 0x000fc600078e000e */
[----:B------:R-:W-:-:S05]  /*ea20*/  @!P2 IMAD.MOV.U32 R29, RZ, RZ, R15 ;  /* 0x000000ffff1da224 */ /* 0x000fca00078e000f */
[----:B------:R0:W2:Y:S02]  /*ea30*/  @!P2 LDG.E.U8 R88, desc[UR18][R28.64] ;  /* 0x000000121c58a981 */ /* 0x0000a4000c1e1100 */
[----:B0-----:R-:W-:-:S05]  /*ea40*/  VIADD R28, R12, 0xffffff80 ;  /* 0xffffff800c1c7836 */ /* 0x001fca0000000000 */
[----:B------:R-:W-:Y:S01]  /*ea50*/  ISETP.GE.U32.AND P2, PT, R28, 0x7fffff01, PT ;  /* 0x7fffff011c00780c */ /* 0x000fe20003f46070 */
[----:B------:R-:W-:Y:S01]  /*ea60*/  IMAD R28, R36, 0x7f, RZ ;  /* 0x0000007f241c7824 */ /* 0x000fe200078e02ff */
[----:B------:R0:W-:Y:S04]  /*ea70*/  STL [R1+0x118], R14 ;  /* 0x0001180e01007387 */ /* 0x0001e80000100800 */
[C---:B------:R-:W-:Y:S01]  /*ea80*/  IADD3 R12, P4, PT, R28.reuse, R2, RZ ;  /* 0x000000021c0c7210 */ /* 0x040fe20007f9e0ff */
[----:B------:R-:W-:Y:S03]  /*ea90*/  STL [R1+0x114], R15 ;  /* 0x0001140f01007387 */ /* 0x000fe60000100800 */
[----:B0-----:R-:W-:Y:S01]  /*eaa0*/  LEA.HI.X.SX32 R14, R28, R3, 0x1, P4 ;  /* 0x000000031c0e7211 */ /* 0x001fe200020f0eff */
[----:B------:R0:W-:Y:S02]  /*eab0*/  STL [R1+0x120], R12 ;  /* 0x0001200c01007387 */ /* 0x0001e40000100800 */
[----:B------:R-:W-:-:S02]  /*eac0*/  @!P2 IMAD.MOV.U32 R28, RZ, RZ, R12 ;  /* 0x000000ffff1ca224 */ /* 0x000fc400078e000c */
[----:B------:R1:W-:Y:S04]  /*ead0*/  STL [R1+0x11c], R14 ;  /* 0x00011c0e01007387 */ /* 0x0003e80000100800 */
[----:B0-----:R-:W2:Y:S04]  /*eae0*/  LDL.LU R12, [R1+0x2f0] ;  /* 0x0002f000010c7983 */ /* 0x001ea80000300800 */
[----:B------:R-:W3:Y:S04]  /*eaf0*/  LDL.LU R16, [R1+0x2f4] ;  /* 0x0002f40001107983 */ /* 0x000ee80000300800 */
[----:B------:R-:W3:Y:S01]  /*eb00*/  LDL.LU R138, [R1+0x2fc] ;  /* 0x0002fc00018a7983 */ /* 0x000ee20000300800 */
[----:B------:R-:W-:-:S03]  /*eb10*/  @!P2 IMAD.MOV.U32 R29, RZ, RZ, R14 ;  /* 0x000000ffff1da224 */ /* 0x000fc600078e000e */
[----:B-1----:R-:W3:Y:S01]  /*eb20*/  LDL.LU R14, [R1+0x328] ;  /* 0x00032800010e7983 */ /* 0x002ee20000300800 */
[----:B------:R-:W-:-:S03]  /*eb30*/  VIADD R96, R0, 0x5 ;  /* 0x0000000500607836 */ /* 0x000fc60000000000 */
[----:B------:R-:W3:Y:S04]  /*eb40*/  LDL.LU R135, [R1+0x330] ;  /* 0x0003300001877983 */ /* 0x000ee80000300800 */
[----:B------:R-:W4:Y:S04]  /*eb50*/  LDL.LU R15, [R1+0x364] ;  /* 0x00036400010f7983 */ /* 0x000f280000300800 */
[----:B------:R-:W-:Y:S01]  /*eb60*/  STL [R1+0x81c], R96 ;  /* 0x00081c6001007387 */ /* 0x000fe20000100800 */
[----:B------:R-:W-:-:S03]  /*eb70*/  VIADD R118, R0, 0x1e ;  /* 0x0000001e00767836 */ /* 0x000fc60000000000 */
        /* <DEDUP_REMOVED lines=15> */
[----:B------:R-:W-:-:S03]  /*ec70*/  VOTEU.ALL UP1, P1 ;  /* 0x0000000000ff7886 */ /* 0x000fc60000820000 */
[----:B------:R-:W-:Y:S01]  /*ec80*/  STL [R1+0x8b0], R118 ;  /* 0x0008b07601007387 */ /* 0x000fe20000100800 */
[C---:B------:R-:W-:Y:S01]  /*ec90*/  VIADD R22, R0.reuse, 0x35 ;  /* 0x0000003500167836 */ /* 0x040fe20000000000 */
[----:B------:R-:W-:Y:S01]  /*eca0*/  LOP3.LUT R149, R149, 0x7f, RZ, 0xc0, !PT ;  /* 0x0000007f95957812 */ /* 0x000fe200078ec0ff */
[----:B------:R0:W1:Y:S01]  /*ecb0*/  @!UP1 SYNCS.EXCH.64 URZ, [UR9+0x10008], UR4 ;  /* 0x0100080409ff95b2 */ /* 0x0000620008000100 */
[----:B------:R-:W-:Y:S04]  /*ecc0*/  STL [R1+0x894], R112 ;  /* 0x0008947001007387 */ /* 0x000fe80000100800 */
[----:B------:R-:W-:Y:S04]  /*ecd0*/  STL [R1+0x8ac], R24 ;  /* 0x0008ac1801007387 */ /* 0x000fe80000100800 */
[----:B------:R-:W-:Y:S01]  /*ece0*/  STL [R1+0x890], R25 ;  /* 0x0008901901007387 */ /* 0x000fe20000100800 */
[----:B------:R-:W-:-:S02]  /*ecf0*/  VIADD R23, R0, 0x36 ;  /* 0x0000003600177836 */ /* 0x000fc40000000000 */
[C---:B------:R-:W-:Y:S01]  /*ed00*/  VIADD R156, R0.reuse, 0x37 ;  /* 0x00000037009c7836 */ /* 0x040fe20000000000 */
[----:B------:R-:W-:Y:S01]  /*ed10*/  STL [R1+0x884], R158 ;  /* 0x0008849e01007387 */ /* 0x000fe20000100800 */
[C---:B------:R-:W-:Y:S02]  /*ed20*/  VIADD R150, R0.reuse, 0x3c ;  /* 0x0000003c00967836 */ /* 0x040fe40000000000 */
[C---:B------:R-:W-:Y:S01]  /*ed30*/  VIADD R20, R0.reuse, 0x3d ;  /* 0x0000003d00147836 */ /* 0x040fe20000000000 */
[----:B------:R-:W-:Y:S01]  /*ed40*/  STL [R1+0x8bc], R157 ;  /* 0x0008bc9d01007387 */ /* 0x000fe20000100800 */
[C---:B------:R-:W-:Y:S02]  /*ed50*/  VIADD R21, R0.reuse, 0x3e ;  /* 0x0000003e00157836 */ /* 0x040fe40000000000 */
[C---:B------:R-:W-:Y:S01]  /*ed60*/  VIADD R18, R0.reuse, 0x3f ;  /* 0x0000003f00127836 */ /* 0x040fe20000000000 */
[----:B------:R-:W-:Y:S01]  /*ed70*/  STL [R1+0x8a0], R111 ;  /* 0x0008a06f01007387 */ /* 0x000fe20000100800 */
[----:B------:R-:W-:Y:S01]  /*ed80*/  IABS R43, R96 ;  /* 0x00000060002b7213 */ /* 0x000fe20000000000 */
[----:B------:R-:W-:-:S02]  /*ed90*/  VIADD R19, R0, 0x44 ;  /* 0x0000004400137836 */ /* 0x000fc40000000000 */
[----:B------:R0:W4:Y:S01]  /*eda0*/  @!P2 LDG.E.U8 R87, desc[UR18][R28.64] ;  /* 0x000000121c57a981 */ /* 0x000122000c1e1100 */
[----:B------:R-:W-:Y:S01]  /*edb0*/  IABS R42, R37 ;  /* 0x00000025002a7213 */ /* 0x000fe20000000000 */
[C---:B------:R-:W-:Y:S01]  /*edc0*/  VIADD R146, R0.reuse, 0x45 ;  /* 0x0000004500927836 */ /* 0x040fe20000000000 */
[----:B------:R-:W-:Y:S01]  /*edd0*/  IABS R41, R165 ;  /* 0x000000a500297213 */ /* 0x000fe20000000000 */
[----:B------:R-:W-:Y:S01]  /*ede0*/  STL [R1+0x89c], R110 ;  /* 0x00089c6e01007387 */ /* 0x000fe20000100800 */
[----:B------:R-:W-:Y:S01]  /*edf0*/  IABS R44, R123 ;  /* 0x0000007b002c7213 */ /* 0x000fe20000000000 */
[----:B------:R-:W-:Y:S01]  /*ee00*/  VIADD R139, R0, 0x46 ;  /* 0x00000046008b7836 */ /* 0x000fe20000000000 */
[----:B------:R-:W-:Y:S01]  /*ee10*/  IABS R45, R119 ;  /* 0x00000077002d7213 */ /* 0x000fe20000000000 */
[----:B------:R-:W-:Y:S01]  /*ee20*/  STL [R1+0x880], R22 ;  /* 0x0008801601007387 */ /* 0x000fe20000100800 */
[----:B------:R-:W-:Y:S01]  /*ee30*/  IABS R46, R26 ;  /* 0x0000001a002e7213 */ /* 0x000fe20000000000 */
[----:B0-----:R-:W0:Y:S01]  /*ee40*/  LDCU UR4, c[0x0][0x3b0] ;  /* 0x00007600ff0477ac */ /* 0x001e220008000800 */
[----:B------:R-:W-:-:S02]  /*ee50*/  IABS R47, R27 ;  /* 0x0000001b002f7213 */ /* 0x000fc40000000000 */
[----:B------:R-:W-:Y:S01]  /*ee60*/  IABS R48, R164 ;  /* 0x000000a400307213 */ /* 0x000fe20000000000 */
[----:B------:R-:W0:Y:S01]  /*ee70*/  LDCU UR5, c[0x0][0x3b0] ;  /* 0x00007600ff0577ac */ /* 0x000e220008000800 */
[----:B--2---:R2:W-:Y:S04]  /*ee80*/  STS.U8 [R149+UR9], R12 ;  /* 0x0000000c95007988 */ /* 0x0045e80008000009 */
[----:B--2---:R-:W2:Y:S04]  /*ee90*/  LDL.LU R12, [R1+0x338] ;  /* 0x00033800010c7983 */ /* 0x004ea80000300800 */
[----:B------:R-:W-:Y:S04]  /*eea0*/  STL [R1+0x87c], R23 ;  /* 0x00087c1701007387 */ /* 0x000fe80000100800 */
[----:B---3--:R3:W-:Y:S04]  /*eeb0*/  STS.U8 [R149+UR9+0x400], R16 ;  /* 0x0004001095007988 */ /* 0x0087e80008000009 */
[----:B------:R0:W-:Y:S04]  /*eec0*/  STS.U8 [R149+UR9+0x800], R138 ;  /* 0x0008008a95007988 */ /* 0x0001e80008000009 */
[----:B---3--:R-:W3:Y:S04]  /*eed0*/  LDL.LU R16, [R1+0x334] ;  /* 0x0003340001107983 */ /* 0x008ee80000300800 */
[----:B0-----:R-:W3:Y:S04]  /*eee0*/  LDL.LU R138, [R1+0x3a8] ;  /* 0x0003a800018a7983 */ /* 0x001ee80000300800 */
[----:B------:R-:W-:Y:S04]  /*eef0*/  STL [R1+0x878], R156 ;  /* 0x0008789c01007387 */ /* 0x000fe80000100800 */
[----:B------:R0:W-:Y:S04]  /*ef00*/  STS.U8 [R149+UR9+0xc00], R14 ;  /* 0x000c000e95007988 */ /* 0x0001e80008000009 */
[----:B------:R1:W-:Y:S04]  /*ef10*/  STS.U8 [R149+UR9+0x1000], R135 ;  /* 0x0010008795007988 */ /* 0x0003e80008000009 */
[----:B0-----:R-:W3:Y:S04]  /*ef20*/  LDL.LU R14, [R1+0x340] ;  /* 0x00034000010e7983 */ /* 0x001ee80000300800 */
[----:B-1----:R-:W3:Y:S04]  /*ef30*/  LDL.LU R135, [R1+0x374] ;  /* 0x0003740001877983 */ /* 0x002ee80000300800 */
[----:B------:R-:W-:Y:S04]  /*ef40*/  STL [R1+0x874], R150 ;  /* 0x0008749601007387 */ /* 0x000fe80000100800 */
[----:B----4-:R0:W-:Y:S04]  /*ef50*/  STS.U8 [R149+UR9+0x1400], R15 ;  /* 0x0014000f95007988 */ /* 0x0101e80008000009 */
[----:B0-----:R-:W4:Y:S04]  /*ef60*/  LDL.LU R15, [R1+0x36c] ;  /* 0x00036c00010f7983 */ /* 0x001f280000300800 */
[----:B--2---:R0:W-:Y:S04]  /*ef70*/  STS.U8 [R149+UR9+0x1800], R12 ;  /* 0x0018000c95007988 */ /* 0x0041e80008000009 */
[----:B0-----:R-:W2:Y:S04]  /*ef80*/  LDL.LU R12, [R1+0x3f4] ;  /* 0x0003f400010c7983 */ /* 0x001ea80000300800 */
[----:B------:R-:W-:Y:S04]  /*ef90*/  STL [R1+0x870], R20 ;  /* 0x0008701401007387 */ /* 0x000fe80000100800 */
[----:B---3--:R0:W-:Y:S04]  /*efa0*/  STS.U8 [R149+UR9+0x1c00], R16 ;  /* 0x001c001095007988 */ /* 0x0081e80008000009 */
[----:B------:R-:W3:Y:S04]  /*efb0*/  LDL.LU R17, [R1+0x380] ;  /* 0x0003800001117983 */ /* 0x000ee80000300800 */
[----:B------:R1:W-:Y:S04]  /*efc0*/  STS.U8 [R149+UR9+0x2000], R138 ;  /* 0x0020008a95007988 */ /* 0x0003e80008000009 */
[----:B0-----:R-:W3:Y:S04]  /*efd0*/  LDL.LU R16, [R1+0x3b8] ;  /* 0x0003b80001107983 */ /* 0x001ee80000300800 */
[----:B-1----:R-:W3:Y:S04]  /*efe0*/  LDL.LU R138, [R1+0x368] ;  /* 0x00036800018a7983 */ /* 0x002ee80000300800 */
[----:B------:R-:W-:Y:S04]  /*eff0*/  STL [R1+0x864], R21 ;  /* 0x0008641501007387 */ /* 0x000fe80000100800 */
[----:B------:R0:W-:Y:S04]  /*f000*/  STS.U8 [R149+UR9+0x2400], R14 ;  /* 0x0024000e95007988 */ /* 0x0001e80008000009 */
[----:B------:R1:W-:Y:S04]  /*f010*/  STS.U8 [R149+UR9+0x2800], R135 ;  /* 0x0028008795007988 */ /* 0x0003e80008000009 */
[----:B0-----:R-:W3:Y:S04]  /*f020*/  LDL.LU R14, [R1+0x428] ;  /* 0x00042800010e7983 */ /* 0x001ee80000300800 */
[----:B-1----:R-:W3:Y:S04]  /*f030*/  LDL.LU R135, [R1+0x3f0] ;  /* 0x0003f00001877983 */ /* 0x002ee80000300800 */
[----:B------:R-:W-:Y:S04]  /*f040*/  STL [R1+0x860], R18 ;  /* 0x0008601201007387 */ /* 0x000fe80000100800 */
[----:B----4-:R0:W-:Y:S04]  /*f050*/  STS.U8 [R149+UR9+0x2c00], R15 ;  /* 0x002c000f95007988 */ /* 0x0101e80008000009 */
[----:B0-----:R-:W4:Y:S01]  /*f060*/  LDL.LU R15, [R1+0x3ec] ;  /* 0x0003ec00010f7983 */ /* 0x001f220000300800 */
[----:B------:R-:W-:-:S04]  /*f070*/  IMAD.HI.U32 R28, R40, R43, RZ ;  /* 0x0000002b281c7227 */ /* 0x000fc800078e00ff */
[----:B------:R-:W-:-:S04]  /*f080*/  IMAD.MOV R28, RZ, RZ, -R28 ;  /* 0x000000ffff1c7224 */ /* 0x000fc800078e0a1c */
[----:B------:R-:W-:Y:S02]  /*f090*/  IMAD R43, R39, R28, R43 ;  /* 0x0000001c272b7224 */ /* 0x000fe400078e022b */
        /* <DEDUP_REMOVED lines=18> */
[----:B------:R-:W-:Y:S01]  /*f1c0*/  IMAD.HI.U32 R28, R40, R48, RZ ;  /* 0x00000030281c7227 */ /* 0x000fe200078e00ff */
[----:B------:R-:W-:-:S03]  /*f1d0*/  IABS R49, R163 ;  /* 0x000000a300317213 */ /* 0x000fc60000000000 */
        /* <DEDUP_REMOVED lines=9> */
[----:B------:R-:W-:Y:S01]  /*f270*/  IMAD R50, R39, R28, R50 ;  /* 0x0000001c27327224 */ /* 0x000fe200078e0232 */
[----:B--2---:R0:W-:Y:S04]  /*f280*/  STS.U8 [R149+UR9+0x3000], R12 ;  /* 0x0030000c95007988 */ /* 0x0041e80008000009 */
[----:B0-----:R-:W2:Y:S01]  /*f290*/  LDL.LU R12, [R1+0x3f8] ;  /* 0x0003f800010c7983 */ /* 0x001ea20000300800 */
        /* <DEDUP_REMOVED lines=55> */
[C---:B------:R-:W-:Y:S02]  /*f610*/  IMAD R64, R39.reuse, R28, R64 ;  /* 0x0000001c27407224 */ /* 0x040fe400078e0240 */
[----:B------:R-:W-:Y:S01]  /*f620*/  IMAD.HI.U32 R28, R40, R66, RZ ;  /* 0x00000042281c7227 */ /* 0x000fe200078e00ff */
[----:B---3--:R0:W-:Y:S03]  /*f630*/  STS.U8 [R149+UR9+0x3400], R17 ;  /* 0x0034001195007988 */ /* 0x0081e60008000009 */
[----:B------:R-:W-:Y:S01]  /*f640*/  IMAD.MOV R28, RZ, RZ, -R28 ;  /* 0x000000ffff1c7224 */ /* 0x000fe200078e0a1c */
[----:B------:R-:W-:Y:S04]  /*f650*/  STL [R1+0x85c], R19 ;  /* 0x00085c1301007387 */ /* 0x000fe80000100800 */
[----:B------:R-:W-:Y:S01]  /*f660*/  STS.U8 [R149+UR9+0x3800], R16 ;  /* 0x0038001095007988 */ /* 0x000fe20008000009 */
[----:B------:R-:W-:-:S03]  /*f670*/  IMAD R66, R39, R28, R66 ;  /* 0x0000001c27427224 */ /* 0x000fc600078e0242 */
[----:B0-----:R-:W3:Y:S01]  /*f680*/  LDL.LU R17, [R1+0x478] ;  /* 0x0004780001117983 */ /* 0x001ee20000300800 */
[----:B------:R-:W-:-:S03]  /*f690*/  LOP3.LUT R28, R149, 0x10, RZ, 0x3c, !PT ;  /* 0x00000010951c7812 */ /* 0x000fc600078e3cff */
[----:B------:R0:W-:Y:S04]  /*f6a0*/  STS.U8 [R149+UR9+0x3c00], R138 ;  /* 0x003c008a95007988 */ /* 0x0001e80008000009 */
        /* <DEDUP_REMOVED lines=10> */
[----:B0-----:R-:W2:Y:S01]  /*f750*/  LDL.LU R12, [R1+0x4a4] ;  /* 0x0004a400010c7983 */ /* 0x001ea20000300800 */
[----:B------:R-:W-:-:S05]  /*f760*/  VIADD R16, R0, 0x47 ;  /* 0x0000004700107836 */ /* 0x000fca0000000000 */
[----:B------:R-:W-:Y:S04]  /*f770*/  STL [R1+0x850], R16 ;  /* 0x0008501001007387 */ /* 0x000fe80000100800 */
[----:B------:R-:W4:Y:S04]  /*f780*/  LDL.LU R72, [R1+0x480] ;  /* 0x0004800001487983 */ /* 0x000f280000300800 */
[----:B---3--:R0:W-:Y:S02]  /*f790*/  STS.U8 [R28+UR9+0x1480], R17 ;  /* 0x001480111c007988 */ /* 0x0081e40008000009 */
[----:B0-----:R-:W-:-:S02]  /*f7a0*/  VIADD R17, R0, 0x4c ;  /* 0x0000004c00117836 */ /* 0x001fc40000000000 */
[----:B------:R0:W-:Y:S04]  /*f7b0*/  STS.U8 [R28+UR9+0x1880], R138 ;  /* 0x0018808a1c007988 */ /* 0x0001e80008000009 */
[----:B0-----:R-:W3:Y:S04]  /*f7c0*/  LDL.LU R138, [R1+0x4b0] ;  /* 0x0004b000018a7983 */ /* 0x001ee80000300800 */
[----:B------:R-:W-:Y:S04]  /*f7d0*/  STL [R1+0x84c], R17 ;  /* 0x00084c1101007387 */ /* 0x000fe80000100800 */
[----:B------:R-:W3:Y:S04]  /*f7e0*/  LDL.LU R78, [R1+0x4ec] ;  /* 0x0004ec00014e7983 */ /* 0x000ee80000300800 */
[----:B------:R0:W-:Y:S04]  /*f7f0*/  STS.U8 [R28+UR9+0x2080], R135 ;  /* 0x002080871c007988 */ /* 0x0001e80008000009 */
[----:B0-----:R-:W3:Y:S04]  /*f800*/  LDL.LU R135, [R1+0x4e4] ;  /* 0x0004e40001877983 */ /* 0x001ee80000300800 */
[----:B------:R0:W-:Y:S02]  /*f810*/  STS.U8 [R28+UR9+0x1c80], R14 ;  /* 0x001c800e1c007988 */ /* 0x0001e40008000009 */
[----:B0-----:R-:W-:-:S05]  /*f820*/  VIADD R14, R0, 0x4d ;  /* 0x0000004d000e7836 */ /* 0x001fca0000000000 */
[----:B------:R-:W-:Y:S04]  /*f830*/  STL [R1+0x848], R14 ;  /* 0x0008480e01007387 */ /* 0x000fe80000100800 */
[----:B------:R-:W3:Y:S04]  /*f840*/  LDL.LU R82, [R1+0x4c0] ;  /* 0x0004c00001527983 */ /* 0x000ee80000300800 */
[----:B------:R-:W3:Y:S04]  /*f850*/  LDL.LU R86, [R1+0x4f0] ;  /* 0x0004f00001567983 */ /* 0x000ee80000300800 */
[----:B--2---:R0:W-:Y:S04]  /*f860*/  STS.U8 [R28+UR9+0x2880], R12 ;  /* 0x0028800c1c007988 */ /* 0x0041e80008000009 */
[----:B0-----:R-:W2:Y:S01]  /*f870*/  LDL.LU R12, [R1+0x4bc] ;  /* 0x0004bc00010c7983 */ /* 0x001ea20000300800 */
[----:B------:R-:W-:-:S05]  /*f880*/  IABS R65, R146 ;  /* 0x0000009200417213 */ /* 0x000fca0000000000 */
        /* <DEDUP_REMOVED lines=14> */
[----:B------:R-:W-:Y:S01]  /*f970*/  IMAD.MOV R29, RZ, RZ, -R29 ;  /* 0x000000ffff1d7224 */ /* 0x000fe200078e0a1d */
[----:B----4-:R0:W-:Y:S03]  /*f980*/  STS.U8 [R28+UR9+0x2480], R15 ;  /* 0x0024800f1c007988 */ /* 0x0101e60008000009 */
[----:B------:R-:W-:Y:S02]  /*f990*/  IMAD R67, R39, R29, R67 ;  /* 0x0000001d27437224 */ /* 0x000fe400078e0243 */
[----:B------:R-:W-:-:S04]  /*f9a0*/  IMAD.HI.U32 R29, R40, R70, RZ ;  /* 0x00000046281d7227 */ /* 0x000fc800078e00ff */
[----:B0-----:R-:W-:Y:S02]  /*f9b0*/  VIADD R15, R0, 0x4e ;  /* 0x0000004e000f7836 */ /* 0x001fe40000000000 */
[----:B------:R-:W-:-:S03]  /*f9c0*/  IMAD.MOV R29, RZ, RZ, -R29 ;  /* 0x000000ffff1d7224 */ /* 0x000fc600078e0a1d */
[----:B------:R-:W-:Y:S01]  /*f9d0*/  IABS R71, R15 ;  /* 0x0000000f00477213 */ /* 0x000fe20000000000 */
[----:B------:R-:W-:Y:S01]  /*f9e0*/  IMAD R70, R39, R29, R70 ;  /* 0x0000001d27467224 */ /* 0x000fe200078e0246 */
[----:B------:R-:W-:Y:S03]  /*f9f0*/  STS.U8 [R28+UR9+0x2c80], R72 ;  /* 0x002c80481c007988 */ /* 0x000fe60008000009 */
[----:B------:R-:W-:-:S04]  /*fa00*/  IMAD.HI.U32 R29, R40, R71, RZ ;  /* 0x00000047281d7227 */ /* 0x000fc800078e00ff */
[----:B------:R-:W-:-:S04]  /*fa10*/  IMAD.MOV R29, RZ, RZ, -R29 ;  /* 0x000000ffff1d7224 */ /* 0x000fc800078e0a1d */
[----:B------:R-:W-:Y:S01]  /*fa20*/  IMAD R71, R39, R29, R71 ;  /* 0x0000001d27477224 */ /* 0x000fe200078e0247 */
[----:B------:R-:W-:Y:S04]  /*fa30*/  STL [R1+0x844], R15 ;  /* 0x0008440f01007387 */ /* 0x000fe80000100800 */
[----:B------:R-:W4:Y:S04]  /*fa40*/  LDL.LU R76, [R1+0x4ac] ;  /* 0x0004ac00014c7983 */ /* 0x000f280000300800 */
[----:B---3--:R0:W-:Y:S02]  /*fa50*/  STS.U8 [R28+UR9+0x3080], R138 ;  /* 0x0030808a1c007988 */ /* 0x0081e40008000009 */
[----:B0-----:R-:W-:-:S05]  /*fa60*/  VIADD R138, R0, 0x4f ;  /* 0x0000004f008a7836 */ /* 0x001fca0000000000 */
[----:B------:R-:W-:-:S05]  /*fa70*/  IABS R72, R138 ;  /* 0x0000008a00487213 */ /* 0x000fca0000000000 */
[----:B------:R-:W-:Y:S01]  /*fa80*/  IMAD.HI.U32 R29, R40, R72, RZ ;  /* 0x00000048281d7227 */ /* 0x000fe200078e00ff */
[----:B------:R0:W-:Y:S03]  /*fa90*/  STS.U8 [R28+UR9+0x3880], R135 ;  /* 0x003880871c007988 */ /* 0x0001e60008000009 */
[----:B------:R-:W-:Y:S02]  /*faa0*/  IMAD.MOV R29, RZ, RZ, -R29 ;  /* 0x000000ffff1d7224 */ /* 0x000fe400078e0a1d */
[----:B0-----:R-:W-:-:S05]  /*fab0*/  VIADD R135, R0, 0x54 ;  /* 0x0000005400877836 */ /* 0x001fca0000000000 */
[----:B------:R-:W-:Y:S01]  /*fac0*/  IABS R73, R135 ;  /* 0x0000008700497213 */ /* 0x000fe20000000000 */
[----:B------:R-:W-:-:S04]  /*fad0*/  IMAD R72, R39, R29, R72 ;  /* 0x0000001d27487224 */ /* 0x000fc800078e0248 */
[----:B------:R-:W-:-:S04]  /*fae0*/  IMAD.HI.U32 R29, R40, R73, RZ ;  /* 0x00000049281d7227 */ /* 0x000fc800078e00ff */
[----:B------:R-:W-:-:S04]  /*faf0*/  IMAD.MOV R29, RZ, RZ, -R29 ;  /* 0x000000ffff1d7224 */ /* 0x000fc800078e0a1d */
[----:B------:R-:W-:Y:S01]  /*fb00*/  IMAD R73, R39, R29, R73 ;  /* 0x0000001d27497224 */ /* 0x000fe200078e0249 */
[----:B------:R-:W-:Y:S01]  /*fb10*/  LOP3.LUT R29, R149, 0x20, RZ, 0x3c, !PT ;  /* 0x00000020951d7812 */ /* 0x000fe200078e3cff */
[----:B------:R-:W-:Y:S04]  /*fb20*/  STL [R1+0x840], R138 ;  /* 0x0008408a01007387 */ /* 0x000fe80000100800 */
[----:B------:R0:W-:Y:S04]  /*fb30*/  STS.U8 [R28+UR9+0x3480], R78 ;  /* 0x0034804e1c007988 */ /* 0x0001e80008000009 */
[----:B------:R-:W3:Y:S04]  /*fb40*/  LDL.LU R83, [R1+0x4e8] ;  /* 0x0004e80001537983 */ /* 0x000ee80000300800 */
[----:B------:R1:W-:Y:S04]  /*fb50*/  STS.U8 [R28+UR9+0x3c80], R82 ;  /* 0x003c80521c007988 */ /* 0x0003e80008000009 */
[----:B------:R-:W-:Y:S04]  /*fb60*/  STS.U8 [R28+UR9+0x80], R86 ;  /* 0x000080561c007988 */ /* 0x000fe80008000009 */
[----:B------:R-:W-:Y:S04]  /*fb70*/  STL [R1+0x83c], R135 ;  /* 0x00083c8701007387 */ /* 0x000fe80000100800 */
[----:B0-----:R-:W4:Y:S04]  /*fb80*/  LDL.LU R78, [R1+0x470] ;  /* 0x00047000014e7983 */ /* 0x001f280000300800 */
[----:B-1----:R-:W4:Y:S04]  /*fb90*/  LDL.LU R82, [R1+0x4a8] ;  /* 0x0004a80001527983 */ /* 0x002f280000300800 */
[----:B--2---:R0:W-:Y:S02]  /*fba0*/  STS.U8 [R29+UR9+0x100], R12 ;  /* 0x0001000c1d007988 */ /* 0x0041e40008000009 */
[----:B0-----:R-:W-:-:S05]  /*fbb0*/  VIADD R12, R0, 0x55 ;  /* 0x00000055000c7836 */ /* 0x001fca0000000000 */
[----:B------:R-:W-:Y:S04]  /*fbc0*/  STL [R1+0x838], R12 ;  /* 0x0008380c01007387 */ /* 0x000fe80000100800 */
[----:B------:R-:W2:Y:S04]  /*fbd0*/  LDL.LU R86, [R1+0x438] ;  /* 0x0004380001567983 */ /* 0x000ea80000300800 */
[----:B------:R0:W-:Y:S02]  /*fbe0*/  STS.U8 [R29+UR9+0x900], R13 ;  /* 0x0009000d1d007988 */ /* 0x0001e40008000009 */
[----:B0-----:R-:W-:-:S05]  /*fbf0*/  VIADD R13, R0, 0x56 ;  /* 0x00000056000d7836 */ /* 0x001fca0000000000 */
[----:B------:R-:W-:Y:S04]  /*fc00*/  STL [R1+0x834], R13 ;  /* 0x0008340d01007387 */ /* 0x000fe80000100800 */
[----:B------:R-:W2:Y:S04]  /*fc10*/  LDL.LU R80, [R1+0x46c] ;  /* 0x00046c0001507983 */ /* 0x000ea80000300800 */
[----:B------:R0:W-:Y:S04]  /*fc20*/  STS.U8 [R29+UR9+0x1100], R10 ;  /* 0x0011000a1d007988 */ /* 0x0001e80008000009 */
[----:B------:R1:W-:Y:S01]  /*fc30*/  STS.U8 [R29+UR9+0x1900], R11 ;  /* 0x0019000b1d007988 */ /* 0x0003e20008000009 */
[----:B0-----:R-:W-:-:S02]  /*fc40*/  VIADD R10, R0, 0x57 ;  /* 0x00000057000a7836 */ /* 0x001fc40000000000 */
[----:B-1----:R-:W-:-:S03]  /*fc50*/  VIADD R11, R0, 0x5c ;  /* 0x0000005c000b7836 */ /* 0x002fc60000000000 */
[----:B------:R-:W-:Y:S04]  /*fc60*/  STL [R1+0x830], R10 ;  /* 0x0008300a01007387 */ /* 0x000fe80000100800 */
[----:B------:R0:W-:Y:S02]  /*fc70*/  STS.U8 [R29+UR9+0x2100], R8 ;  /* 0x002100081d007988 */ /* 0x0001e40008000009 */
[----:B0-----:R-:W-:Y:S02]  /*fc80*/  VIADD R8, R0, 0x5d ;  /* 0x0000005d00087836 */ /* 0x001fe40000000000 */
[----:B---3--:R0:W-:Y:S04]  /*fc90*/  STS.U8 [R29+UR9+0xd00], R83 ;  /* 0x000d00531d007988 */ /* 0x0081e80008000009 */
[----:B0-----:R-:W3:Y:S04]  /*fca0*/  LDL.LU R83, [R1+0x424] ;  /* 0x0004240001537983 */ /* 0x001ee80000300800 */
[----:B------:R-:W-:Y:S04]  /*fcb0*/  STL [R1+0x82c], R11 ;  /* 0x00082c0b01007387 */ /* 0x000fe80000100800 */
[----:B----4-:R0:W-:Y:S04]  /*fcc0*/  STS.U8 [R29+UR9+0x1d00], R82 ;  /* 0x001d00521d007988 */ /* 0x0101e80008000009 */
[----:B0-----:R-:W4:Y:S04]  /*fcd0*/  LDL.LU R82, [R1+0x42c] ;  /* 0x00042c0001527983 */ /* 0x001f280000300800 */
[----:B------:R-:W-:Y:S04]  /*fce0*/  STL [R1+0x828], R8 ;  /* 0x0008280801007387 */ /* 0x000fe80000100800 */
[----:B--2---:R0:W-:Y:S04]  /*fcf0*/  STS.U8 [R29+UR9+0x2500], R86 ;  /* 0x002500561d007988 */ /* 0x0041e80008000009 */
[----:B0-----:R-:W2:Y:S01]  /*fd00*/  LDL.LU R86, [R1+0x3e8] ;  /* 0x0003e80001567983 */ /* 0x001ea20000300800 */
[----:B------:R-:W-:-:S05]  /*fd10*/  IABS R74, R12 ;  /* 0x0000000c004a7213 */ /* 0x000fca0000000000 */
[----:B------:R-:W-:Y:S01]  /*fd20*/  IMAD.HI.U32 R30, R40, R74, RZ ;  /* 0x0000004a281e7227 */ /* 0x000fe200078e00ff */
[----:B------:R0:W-:Y:S03]  /*fd30*/  STS.U8 [R29+UR9+0x500], R76 ;  /* 0x0005004c1d007988 */ /* 0x0001e60008000009 */
[----:B------:R-:W-:Y:S01]  /*fd40*/  IMAD.MOV R30, RZ, RZ, -R30 ;  /* 0x000000ffff1e7224 */ /* 0x000fe200078e0a1e */
[----:B0-----:R-:W-:-:S03]  /*fd50*/  IABS R76, R13 ;  /* 0x0000000d004c7213 */ /* 0x001fc60000000000 */
        /* <DEDUP_REMOVED lines=10> */
[----:B------:R0:W-:Y:S03]  /*fe00*/  STS.U8 [R29+UR9+0x1500], R78 ;  /* 0x0015004e1d007988 */ /* 0x0001e60008000009 */
[----:B------:R-:W-:Y:S01]  /*fe10*/  IMAD.MOV R30, RZ, RZ, -R30 ;  /* 0x000000ffff1e7224 */ /* 0x000fe200078e0a1e */
[----:B------:R1:W-:Y:S01]  /*fe20*/  STS.U8 [R29+UR9+0x2900], R9 ;  /* 0x002900091d007988 */ /* 0x0003e20008000009 */
[----:B0-----:R-:W-:Y:S02]  /*fe30*/  IABS R78, R8 ;  /* 0x00000008004e7213 */ /* 0x001fe40000000000 */
[----:B------:R-:W-:-:S02]  /*fe40*/  IMAD R79, R39, R30, R79 ;  /* 0x0000001e274f7224 */ /* 0x000fc400078e024f */
[----:B-1----:R-:W-:Y:S02]  /*fe50*/  VIADD R9, R0, 0x5e ;  /* 0x0000005e00097836 */ /* 0x002fe40000000000 */
[----:B------:R-:W-:-:S03]  /*fe60*/  IMAD.HI.U32 R30, R40, R78, RZ ;  /* 0x0000004e281e7227 */ /* 0x000fc600078e00ff */
[----:B------:R-:W-:Y:S01]  /*fe70*/  IABS R77, R9 ;  /* 0x00000009004d7213 */ /* 0x000fe20000000000 */
[----:B------:R-:W-:Y:S01]  /*fe80*/  IMAD.MOV R30, RZ, RZ, -R30 ;  /* 0x000000ffff1e7224 */ /* 0x000fe200078e0a1e */
[----:B------:R0:W-:Y:S03]  /*fe90*/  STS.U8 [R29+UR9+0x3100], R132 ;  /* 0x003100841d007988 */ /* 0x0001e60008000009 */
[----:B------:R-:W-:Y:S02]  /*fea0*/  IMAD R78, R39, R30, R78 ;  /* 0x0000001e274e7224 */ /* 0x000fe400078e024e */
[----:B------:R-:W-:Y:S01]  /*feb0*/  IMAD.HI.U32 R30, R40, R77, RZ ;  /* 0x0000004d281e7227 */ /* 0x000fe200078e00ff */
[----:B------:R1:W-:Y:S03]  /*fec0*/  STS.U8 [R29+UR9+0x2d00], R80 ;  /* 0x002d00501d007988 */ /* 0x0003e60008000009 */
[----:B0-----:R-:W-:-:S02]  /*fed0*/  VIADD R132, R0, 0x5f ;  /* 0x0000005f00847836 */ /* 0x001fc40000000000 */
[----:B------:R-:W-:-:S03]  /*fee0*/  IMAD.MOV R30, RZ, RZ, -R30 ;  /* 0x000000ffff1e7224 */ /* 0x000fc600078e0a1e */
[----:B-1----:R-:W-:Y:S01]  /*fef0*/  IABS R80, R132 ;  /* 0x0000008400507213 */ /* 0x002fe20000000000 */
[----:B------:R-:W-:-:S04]  /*ff00*/  IMAD R77, R39, R30, R77 ;  /* 0x0000001e274d7224 */ /* 0x000fc800078e024d */
[----:B------:R-:W-:-:S04]  /*ff10*/  IMAD.HI.U32 R30, R40, R80, RZ ;  /* 0x00000050281e7227 */ /* 0x000fc800078e00ff */
[----:B------:R-:W-:-:S04]  /*ff20*/  IMAD.MOV R30, RZ, RZ, -R30 ;  /* 0x000000ffff1e7224 */ /* 0x000fc800078e0a1e */
[----:B------:R-:W-:Y:S01]  /*ff30*/  IMAD R80, R39, R30, R80 ;  /* 0x0000001e27507224 */ /* 0x000fe200078e0250 */
[----:B------:R-:W-:Y:S01]  /*ff40*/  LOP3.LUT R30, R149, 0x30, RZ, 0x3c, !PT ;  /* 0x00000030951e7812 */ /* 0x000fe200078e3cff */
[----:B------:R0:W-:Y:S04]  /*ff50*/  STS.U8 [R29+UR9+0x3d00], R130 ;  /* 0x003d00821d007988 */ /* 0x0001e80008000009 */
[----:B------:R-:W-:Y:S04]  /*ff60*/  STL [R1+0x824], R9 ;  /* 0x0008240901007387 */ /* 0x000fe80000100800 */
[----:B------:R-:W2:Y:S01]  /*ff70*/  LDL.LU R84, [R1+0x3c0] ;  /* 0x0003c00001547983 */ /* 0x000ea20000300800 */
[----:B0-----:R-:W-:-:S03]  /*ff80*/  VIADD R130, R0, 0x64 ;  /* 0x0000006400827836 */ /* 0x001fc60000000000 */
[----:B------:R-:W-:Y:S04]  /*ff90*/  STL [R1+0x820], R132 ;  /* 0x0008208401007387 */ /* 0x000fe80000100800 */
[----:B---3--:R0:W-:Y:S04]  /*ffa0*/  STS.U8 [R29+UR9+0x3500], R83 ;  /* 0x003500531d007988 */ /* 0x0081e80008000009 */
[----:B0-----:R-:W3:Y:S04]  /*ffb0*/  LDL.LU R83, [R1+0x3b4] ;  /* 0x0003b40001537983 */ /* 0x001ee80000300800 */
[----:B------:R-:W3:Y:S04]  /*ffc0*/  LDL.LU R85, [R1+0x3ac] ;  /* 0x0003ac0001557983 */ /* 0x000ee80000300800 */
[----:B----4-:R-:W-:Y:S04]  /*ffd0*/  STS.U8 [R29+UR9+0x3900], R82 ;  /* 0x003900521d007988 */ /* 0x010fe80008000009 */
[----:B------:R0:W-:Y:S04]  /*ffe0*/  STS.U8 [R30+UR9+0x580], R6 ;  /* 0x000580061e007988 */ /* 0x0001e80008000009 */
[----:B------:R1:W-:Y:S01]  /*fff0*/  STS.U8 [R30+UR9+0xd80], R7 ;  /* 0x000d80071e007988 */ /* 0x0003e20008000009 */
[----:B0-----:R-:W-:-:S03]  /*10000*/  VIADD R6, R0, 0x65 ;  /* 0x0000006500067836 */ /* 0x001fc60000000000 */
[----:B------:R-:W-:Y:S01]  /*10010*/  STL [R1+0x818], R130 ;  /* 0x0008188201007387 */ /* 0x000fe20000100800 */
[----:B-1----:R-:W-:-:S03]  /*10020*/  VIADD R7, R0, 0x66 ;  /* 0x0000006600077836 */ /* 0x002fc60000000000 */
[----:B--2---:R0:W-:Y:S04]  /*10030*/  STS.U8 [R30+UR9+0x180], R86 ;  /* 0x000180561e007988 */ /* 0x0041e80008000009 */
[----:B0-----:R-:W2:Y:S04]  /*10040*/  LDL.LU R86, [R1+0x37c] ;  /* 0x00037c0001567983 */ /* 0x001ea80000300800 */
[----:B------:R-:W-:Y:S04]  /*10050*/  STL [R1+0x814], R6 ;  /* 0x0008140601007387 */ /* 0x000fe80000100800 */
[----:B------:R-:W-:Y:S04]  /*10060*/  STL [R1+0x810], R7 ;  /* 0x0008100701007387 */ /* 0x000fe80000100800 */
[----:B------:R-:W4:Y:S04]  /*10070*/  LDL.LU R162, [R1+0x370] ;  /* 0x0003700001a27983 */ /* 0x000f280000300800 */
[----:B------:R0:W-:Y:S04]  /*10080*/  STS.U8 [R30+UR9+0x1580], R126 ;  /* 0x0015807e1e007988 */ /* 0x0001e80008000009 */
[----:B------:R1:W-:Y:S01]  /*10090*/  STS.U8 [R30+UR9+0x1d80], R125 ;  /* 0x001d807d1e007988 */ /* 0x0003e20008000009 */
[----:B0-----:R-:W-:-:S02]  /*100a0*/  VIADD R126, R0, 0x67 ;  /* 0x00000067007e7836 */ /* 0x001fc40000000000 */
[----:B-1----:R-:W-:-:S03]  /*100b0*/  VIADD R125, R0, 0x6c ;  /* 0x0000006c007d7836 */ /* 0x002fc60000000000 */
[----:B------:R-:W-:Y:S04]  /*100c0*/  STL [R1+0x80c], R126 ;  /* 0x00080c7e01007387 */ /* 0x000fe80000100800 */
[----:B------:R-:W-:Y:S04]  /*100d0*/  STL [R1+0x808], R125 ;  /* 0x0008087d01007387 */ /* 0x000fe80000100800 */
[----:B------:R-:W2:Y:S04]  /*100e0*/  LDL.LU R34, [R1+0x3a4] ;  /* 0x0003a40001227983 */ /* 0x000ea80000300800 */
[----:B------:R-:W2:Y:S04]  /*100f0*/  LDL.LU R134, [R1+0x33c] ;  /* 0x00033c0001867983 */ /* 0x000ea80000300800 */
[----:B------:R-:W2:Y:S04]  /*10100*/  LDL.LU R145, [R1+0x32c] ;  /* 0x00032c0001917983 */ /* 0x000ea80000300800 */
[----:B------:R-:W2:Y:S04]  /*10110*/  LDL.LU R147, [R1+0x324] ;  /* 0x0003240001937983 */ /* 0x000ea80000300800 */
[----:B------:R0:W-:Y:S04]  /*10120*/  STS.U8 [R30+UR9+0x2580], R4 ;  /* 0x002580041e007988 */ /* 0x0001e80008000009 */
[----:B------:R-:W2:Y:S04]  /*10130*/  LDL.LU R148, [R1+0x300] ;  /* 0x0003000001947983 */ /* 0x000ea80000300800 */
[----:B------:R-:W2:Y:S01]  /*10140*/  LDL.LU R151, [R1+0x2f8] ;  /* 0x0002f80001977983 */ /* 0x000ea20000300800 */
[----:B0-----:R-:W-:-:S03]  /*10150*/  VIADD R4, R0, 0x6d ;  /* 0x0000006d00047836 */ /* 0x001fc60000000000 */
[----:B------:R-:W2:Y:S04]  /*10160*/  LDL.LU R136, [R1+0x2ec] ;  /* 0x0002ec0001887983 */ /* 0x000ea80000300800 */
[----:B------:R-:W2:Y:S04]  /*10170*/  LDL.LU R137, [R1+0x2c0] ;  /* 0x0002c00001897983 */ /* 0x000ea80000300800 */
[----:B------:R-:W2:Y:S04]  /*10180*/  LDL.LU R152, [R1+0x2bc] ;  /* 0x0002bc0001987983 */ /* 0x000ea80000300800 */
[----:B------:R-:W-:Y:S04]  /*10190*/  STL [R1+0x804], R4 ;  /* 0x0008040401007387 */ /* 0x000fe80000100800 */
[----:B------:R-:W2:Y:S04]  /*101a0*/  LDL.LU R140, [R1+0x2b8] ;  /* 0x0002b800018c7983 */ /* 0x000ea80000300800 */
        /* <DEDUP_REMOVED lines=10> */
[----:B----4-:R0:W-:Y:S04]  /*10250*/  STS.U8 [R30+UR9+0x2980], R162 ;  /* 0x002980a21e007988 */ /* 0x0101e80008000009 */
[----:B0-----:R-:W4:Y:S01]  /*10260*/  LDL.LU R162, [R1+0x244] ;  /* 0x0002440001a27983 */ /* 0x001f220000300800 */
[----:B------:R-:W-:-:S05]  /*10270*/  IABS R81, R130 ;  /* 0x0000008200517213 */ /* 0x000fca0000000000 */
[----:B------:R-:W-:Y:S01]  /*10280*/  IMAD.HI.U32 R31, R40, R81, RZ ;  /* 0x00000051281f7227 */ /* 0x000fe200078e00ff */
[----:B------:R-:W-:-:S03]  /*10290*/  IABS R82, R6 ;  /* 0x0000000600527213 */ /* 0x000fc60000000000 */
[----:B------:R-:W-:-:S04]  /*102a0*/  IMAD.MOV R31, RZ, RZ, -R31 ;  /* 0x000000ffff1f7224 */ /* 0x000fc800078e0a1f */
[----:B------:R-:W-:Y:S02]  /*102b0*/  IMAD R81, R39, R31, R81 ;  /* 0x0000001f27517224 */ /* 0x000fe400078e0251 */
[----:B------:R-:W-:Y:S01]  /*102c0*/  IMAD.HI.U32 R31, R40, R82, RZ ;  /* 0x00000052281f7227 */ /* 0x000fe200078e00ff */
[----:B------:R0:W-:Y:S03]  /*102d0*/  STS.U8 [R30+UR9+0x980], R84 ;  /* 0x000980541e007988 */ /* 0x0001e60008000009 */
[----:B------:R-:W-:Y:S01]  /*102e0*/  IMAD.MOV R31, RZ, RZ, -R31 ;  /* 0x000000ffff1f7224 */ /* 0x000fe200078e0a1f */
[----:B0-----:R-:W-:-:S03]  /*102f0*/  IABS R84, R7 ;  /* 0x0000000700547213 */ /* 0x001fc60000000000 */
[----:B------:R-:W-:Y:S01]  /*10300*/  IMAD R82, R39, R31, R82 ;  /* 0x0000001f27527224 */ /* 0x000fe200078e0252 */
[----:B---3--:R0:W-:Y:S01]  /*10310*/  STS.U8 [R30+UR9+0x1180], R83 ;  /* 0x001180531e007988 */ /* 0x0081e20008000009 */
[----:B------:R-:W-:-:S04]  /*10320*/  IMAD.HI.U32 R31, R40, R84, RZ ;  /* 0x00000054281f7227 */ /* 0x000fc800078e00ff */
[----:B------:R-:W-:Y:S01]  /*10330*/  IMAD.MOV R31, RZ, RZ, -R31 ;  /* 0x000000ffff1f7224 */ /* 0x000fe200078e0a1f */
[----:B0-----:R-:W-:-:S03]  /*10340*/  IABS R83, R126 ;  /* 0x0000007e00537213 */ /* 0x001fc60000000000 */
[----:B------:R-:W-:Y:S01]  /*10350*/  IMAD R84, R39, R31, R84 ;  /* 0x0000001f27547224 */ /* 0x000fe200078e0254 */
[----:B------:R0:W-:Y:S01]  /*10360*/  STS.U8 [R30+UR9+0x1980], R85 ;  /* 0x001980551e007988 */ /* 0x0001e20008000009 */
[----:B------:R-:W-:-:S04]  /*10370*/  IMAD.HI.U32 R31, R40, R83, RZ ;  /* 0x00000053281f7227 */ /* 0x000fc800078e00ff */
[----:B------:R-:W-:Y:S01]  /*10380*/  IMAD.MOV R31, RZ, RZ, -R31 ;  /* 0x000000ffff1f7224 */ /* 0x000fe200078e0a1f */
[----:B0-----:R-:W-:-:S03]  /*10390*/  IABS R85, R125 ;  /* 0x0000007d00557213 */ /* 0x001fc60000000000 */
[----:B------:R-:W-:Y:S01]  /*103a0*/  IMAD R83, R39, R31, R83 ;  /* 0x0000001f27537224 */ /* 0x000fe200078e0253 */
[----:B--2---:R0:W-:Y:S01]  /*103b0*/  STS.U8 [R30+UR9+0x2180], R86 ;  /* 0x002180561e007988 */ /* 0x0041e20008000009 */
[----:B------:R-:W-:-:S04]  /*103c0*/  IMAD.HI.U32 R31, R40, R85, RZ ;  /* 0x00000055281f7227 */ /* 0x000fc800078e00ff */
[----:B------:R-:W-:Y:S01]  /*103d0*/  IMAD.MOV R31, RZ, RZ, -R31 ;  /* 0x000000ffff1f7224 */ /* 0x000fe200078e0a1f */
[----:B0-----:R-:W-:-:S03]  /*103e0*/  IABS R86, R4 ;  /* 0x0000000400567213 */ /* 0x001fc60000000000 */
[----:B------:R-:W-:Y:S02]  /*103f0*/  IMAD R85, R39, R31, R85 ;  /* 0x0000001f27557224 */ /* 0x000fe400078e0255 */
[----:B------:R-:W-:-:S04]  /*10400*/  IMAD.HI.U32 R31, R40, R86, RZ ;  /* 0x00000056281f7227 */ /* 0x000fc800078e00ff */
[----:B------:R-:W-:Y:S01]  /*10410*/  IMAD.MOV R31, RZ, RZ, -R31 ;  /* 0x000000ffff1f7224 */ /* 0x000fe200078e0a1f */
[----:B------:R0:W-:Y:S03]  /*10420*/  STS.U8 [R30+UR9+0x3580], R145 ;  /* 0x003580911e007988 */ /* 0x0001e60008000009 */
[----:B------:R-:W-:Y:S01]  /*10430*/  IMAD R86, R39, R31, R86 ;  /* 0x0000001f27567224 */ /* 0x000fe200078e0256 */
[----:B------:R-:W-:Y:S01]  /*10440*/  LOP3.LUT R31, R149, 0x40, RZ, 0x3c, !PT ;  /* 0x00000040951f7812 */ /* 0x000fe200078e3cff */
[----:B------:R1:W-:Y:S04]  /*10450*/  STS.U8 [R30+UR9+0x3980], R147 ;  /* 0x003980931e007988 */ /* 0x0003e80008000009 */
[----:B------:R2:W-:Y:S04]  /*10460*/  STS.U8 [R30+UR9+0x3d80], R148 ;  /* 0x003d80941e007988 */ /* 0x0005e80008000009 */
[----:B0-----:R-:W3:Y:S04]  /*10470*/  LDL.LU R145, [R1+0x23c] ;  /* 0x00023c0001917983 */ /* 0x001ee80000300800 */
[----:B-1----:R-:W3:Y:S04]  /*10480*/  LDL.LU R147, [R1+0x238] ;  /* 0x0002380001937983 */ /* 0x002ee80000300800 */
[----:B------:R-:W-:Y:S04]  /*10490*/  STS.U8 [R30+UR9+0x2d80], R34 ;  /* 0x002d80221e007988 */ /* 0x000fe80008000009 */
[----:B------:R-:W-:Y:S04]  /*104a0*/  STS.U8 [R30+UR9+0x3180], R134 ;  /* 0x003180861e007988 */ /* 0x000fe80008000009 */
[----:B--2---:R-:W2:Y:S04]  /*104b0*/  LDL.LU R148, [R1+0x234] ;  /* 0x0002340001947983 */ /* 0x004ea80000300800 */
[----:B------:R0:W-:Y:S04]  /*104c0*/  STS.U8 [R31+UR9+0x200], R151 ;  /* 0x000200971f007988 */ /* 0x0001e80008000009 */
[----:B------:R-:W2:Y:S04]  /*104d0*/  LDL.LU R149, [R1+0x230] ;  /* 0x0002300001957983 */ /* 0x000ea80000300800 */
[----:B------:R1:W-:Y:S04]  /*104e0*/  STS.U8 [R31+UR9+0xe00], R152 ;  /* 0x000e00981f007988 */ /* 0x0003e80008000009 */
[----:B0-----:R-:W2:Y:S04]  /*104f0*/  LDL.LU R151, [R1+0x22c] ;  /* 0x00022c0001977983 */ /* 0x001ea80000300800 */
[----:B------:R0:W-:Y:S04]  /*10500*/  STS.U8 [R31+UR9+0x2600], R153 ;  /* 0x002600991f007988 */ /* 0x0001e80008000009 */
[----:B-1----:R-:W2:Y:S04]  /*10510*/  LDL.LU R152, [R1+0x228] ;  /* 0x0002280001987983 */ /* 0x002ea80000300800 */
        /* <DEDUP_REMOVED lines=10> */
[----:B-1----:R-:W2:Y:S04]  /*105c0*/  LDL.LU R161, [R1+0x20c] ;  /* 0x00020c0001a17983 */ /* 0x002ea80000300800 */
[----:B----4-:R0:W-:Y:S04]  /*105d0*/  STS.U8 [R31+UR9+0x3e00], R162 ;  /* 0x003e00a21f007988 */ /* 0x0101e80008000009 */
[----:B0-----:R-:W4:Y:S04]  /*105e0*/  LDL.LU R162, [R1+0x1e0] ;  /* 0x0001e00001a27983 */ /* 0x001f280000300800 */
[----:B------:R-:W-:Y:S04]  /*105f0*/  STS.U8 [R31+UR9+0x600], R136 ;  /* 0x000600881f007988 */ /* 0x000fe80008000009 */
[----:B------:R-:W-:Y:S04]  /*10600*/  STS.U8 [R31+UR9+0xa00], R137 ;  /* 0x000a00891f007988 */ /* 0x000fe80008000009 */
[----:B------:R-:W-:Y:S04]  /*10610*/  STS.U8 [R31+UR9+0x1200], R140 ;  /* 0x0012008c1f007988 */ /* 0x000fe80008000009 */
[----:B------:R-:W-:Y:S04]  /*10620*/  STS.U8 [R31+UR9+0x1600], R141 ;  /* 0x0016008d1f007988 */ /* 0x000fe80008000009 */
[----:B------:R-:W-:Y:S04]  /*10630*/  STS.U8 [R31+UR9+0x1a00], R142 ;  /* 0x001a008e1f007988 */ /* 0x000fe80008000009 */
[----:B------:R-:W-:Y:S04]  /*10640*/  STS.U8 [R31+UR9+0x1e00], R143 ;  /* 0x001e008f1f007988 */ /* 0x000fe80008000009 */
[----:B------:R0:W-:Y:S04]  /*10650*/  STS.U8 [R31+UR9+0x2200], R144 ;  /* 0x002200901f007988 */ /* 0x0001e80008000009 */
[----:B------:R-:W4:Y:S04]  /*10660*/  LDL.LU R33, [R1+0x1dc] ;  /* 0x0001dc0001217983 */ /* 0x000f280000300800 */
[----:B------:R-:W4:Y:S01]  /*10670*/  LDL.LU R34, [R1+0x1d8] ;  /* 0x0001d80001227983 */ /* 0x000f220000300800 */
[----:B0-----:R-:W0:Y:S03]  /*10680*/  S2R R31, SR_TID.X ;  /* 0x00000000001f7919 */ /* 0x001e260000002100 */
[----:B------:R-:W4:Y:S04]  /*10690*/  LDL.LU R134, [R1+0x1d4] ;  /* 0x0001d40001867983 */ /* 0x000f280000300800 */
[----:B------:R-:W4:Y:S04]  /*106a0*/  LDL.LU R136, [R1+0x1d0] ;  /* 0x0001d00001887983 */ /* 0x000f280000300800 */
[----:B------:R-:W4:Y:S04]  /*106b0*/  LDL.LU R137, [R1+0x1cc] ;  /* 0x0001cc0001897983 */ /* 0x000f280000300800 */
[----:B------:R-:W4:Y:S04]  /*106c0*/  LDL.LU R140, [R1+0x1a0] ;  /* 0x0001a000018c7983 */ /* 0x000f280000300800 */
[----:B------:R-:W4:Y:S04]  /*106d0*/  LDL.LU R141, [R1+0x19c] ;  /* 0x00019c00018d7983 */ /* 0x000f280000300800 */
[----:B------:R-:W4:Y:S04]  /*106e0*/  LDL.LU R142, [R1+0x198] ;  /* 0x00019800018e7983 */ /* 0x000f280000300800 */
[----:B------:R-:W4:Y:S01]  /*106f0*/  LDL.LU R143, [R1+0x194] ;  /* 0x00019400018f7983 */ /* 0x000f220000300800 */
[----:B0-----:R-:W-:-:S03]  /*10700*/  LOP3.LUT R31, R31, 0x7f, RZ, 0xc0, !PT ;  /* 0x0000007f1f1f7812 */ /* 0x001fc600078ec0ff */
[----:B------:R-:W4:Y:S01]  /*10710*/  LDL.LU R144, [R1+0x190] ;  /* 0x0001900001907983 */ /* 0x000f220000300800 */
[----:B------:R-:W-:-:S05]  /*10720*/  LOP3.LUT R32, R31, 0x50, RZ, 0x3c, !PT ;  /* 0x000000501f207812 */ /* 0x000fca00078e3cff */
[----:B---3--:R0:W-:Y:S04]  /*10730*/  STS.U8 [R32+UR9+0x280], R145 ;  /* 0x0002809120007988 */ /* 0x0081e80008000009 */
[----:B------:R1:W-:Y:S04]  /*10740*/  STS.U8 [R32+UR9+0x680], R147 ;  /* 0x0006809320007988 */ /* 0x0003e80008000009 */
[----:B0-----:R-:W3:Y:S04]  /*10750*/  LDL.LU R145, [R1+0x18c] ;  /* 0x00018c0001917983 */ /* 0x001ee80000300800 */
[----:B--2---:R0:W-:Y:S04]  /*10760*/  STS.U8 [R32+UR9+0xa80], R148 ;  /* 0x000a809420007988 */ /* 0x0041e80008000009 */
        /* <DEDUP_REMOVED lines=22> */
[----:B------:R0:W-:Y:S04]  /*108d0*/  STS.U8 [R32+UR9+0x3680], R33 ;  /* 0x0036802120007988 */ /* 0x0001e80008000009 */
[----:B------:R-:W-:Y:S01]  /*108e0*/  STS.U8 [R32+UR9+0x3a80], R34 ;  /* 0x003a802220007988 */ /* 0x000fe20008000009 */
[----:B0-----:R-:W-:-:S03]  /*108f0*/  LOP3.LUT R33, R31, 0x60, RZ, 0x3c, !PT ;  /* 0x000000601f217812 */ /* 0x001fc600078e3cff */
[----:B------:R0:W-:Y:S04]  /*10900*/  STS.U8 [R32+UR9+0x3e80], R134 ;  /* 0x003e808620007988 */ /* 0x0001e80008000009 */
[----:B------:R1:W-:Y:S04]  /*10910*/  STS.U8 [R33+UR9+0x300], R136 ;  /* 0x0003008821007988 */ /* 0x0003e80008000009 */
[----:B------:R1:W-:Y:S04]  /*10920*/  STS.U8 [R33+UR9+0x700], R137 ;  /* 0x0007008921007988 */ /* 0x0003e80008000009 */
[----:B0-----:R-:W4:Y:S04]  /*10930*/  LDL.LU R134, [R1+0x78] ;  /* 0x0000780001867983 */ /* 0x001f280000300800 */
[----:B-1----:R-:W4:Y:S04]  /*10940*/  LDL.LU R136, [R1+0x74] ;  /* 0x0000740001887983 */ /* 0x002f280000300800 */
[----:B------:R0:W-:Y:S04]  /*10950*/  STS.U8 [R33+UR9+0xb00], R140 ;  /* 0x000b008c21007988 */ /* 0x0001e80008000009 */
[----:B------:R-:W4:Y:S04]  /*10960*/  LDL.LU R137, [R1+0x70] ;  /* 0x0000700001897983 */ /* 0x000f280000300800 */
[----:B------:R1:W-:Y:S04]  /*10970*/  STS.U8 [R33+UR9+0xf00], R141 ;  /* 0x000f008d21007988 */ /* 0x0003e80008000009 */
[----:B0-----:R-:W4:Y:S04]  /*10980*/  LDL.LU R140, [R1+0x6c] ;  /* 0x00006c00018c7983 */ /* 0x001f280000300800 */
[----:B------:R0:W-:Y:S04]  /*10990*/  STS.U8 [R33+UR9+0x1300], R142 ;  /* 0x0013008e21007988 */ /* 0x0001e80008000009 */
[----:B-1----:R-:W4:Y:S04]  /*109a0*/  LDL.LU R141, [R1+0x68] ;  /* 0x00006800018d7983 */ /* 0x002f280000300800 */
[----:B------:R1:W-:Y:S04]  /*109b0*/  STS.U8 [R33+UR9+0x1700], R143 ;  /* 0x0017008f21007988 */ /* 0x0003e80008000009 */
[----:B0-----:R-:W4:Y:S04]  /*109c0*/  LDL.LU R142, [R1+0x64] ;  /* 0x00006400018e7983 */ /* 0x001f280000300800 */
[----:B------:R0:W-:Y:S04]  /*109d0*/  STS.U8 [R33+UR9+0x1b00], R144 ;  /* 0x001b009021007988 */ /* 0x0001e80008000009 */
[----:B-1----:R-:W4:Y:S04]  /*109e0*/  LDL.LU R143, [R1+0x60] ;  /* 0x00006000018f7983 */ /* 0x002f280000300800 */
[----:B---3--:R1:W-:Y:S04]  /*109f0*/  STS.U8 [R33+UR9+0x1f00], R145 ;  /* 0x001f009121007988 */ /* 0x0083e80008000009 */
[----:B0-----:R-:W3:Y:S01]  /*10a00*/  LDL.LU R144, [R1+0x5c] ;  /* 0x00005c0001907983 */ /* 0x001ee20000300800 */
[----:B------:R-:W-:-:S03]  /*10a10*/  LOP3.LUT R34, R31, 0x70, RZ, 0x3c, !PT ;  /* 0x000000701f227812 */ /* 0x000fc600078e3cff */
        /* <DEDUP_REMOVED lines=22> */
[----:B0-----:R-:W2:Y:S04]  /*10b80*/  LDL.LU R161, [R1+0x24] ;  /* 0x0000240001a17983 */ /* 0x001ea80000300800 */
[----:B----4-:R0:W-:Y:S04]  /*10b90*/  STS.U8 [R34+UR9+0xf80], R162 ;  /* 0x000f80a222007988 */ /* 0x0101e80008000009 */
[----:B0-----:R-:W4:Y:S04]  /*10ba0*/  LDL.LU R162, [R1+0x1c] ;  /* 0x00001c0001a27983 */ /* 0x001f280000300800 */
[----:B------:R-:W4:Y:S04]  /*10bb0*/  LDL.LU R28, [R1+0x8] ;  /* 0x00000800011c7983 */ /* 0x000f280000300800 */
[----:B------:R-:W4:Y:S04]  /*10bc0*/  LDL.LU R30, [R1+0xc] ;  /* 0x00000c00011e7983 */ /* 0x000f280000300800 */
[----:B------:R-:W4:Y:S04]  /*10bd0*/  LDL.LU R29, [R1+0x4] ;  /* 0x00000400011d7983 */ /* 0x000f280000300800 */
[----:B------:R-:W-:Y:S04]  /*10be0*/  STS.U8 [R34+UR9+0x2b80], R92 ;  /* 0x002b805c22007988 */ /* 0x000fe80008000009 */
[----:B------:R-:W-:Y:S04]  /*10bf0*/  STS.U8 [R34+UR9+0x2f80], R91 ;  /* 0x002f805b22007988 */ /* 0x000fe80008000009 */
[----:B------:R-:W-:Y:S04]  /*10c00*/  STS.U8 [R34+UR9+0x3380], R90 ;  /* 0x0033805a22007988 */ /* 0x000fe80008000009 */
[----:B------:R-:W-:Y:S04]  /*10c10*/  STS.U8 [R34+UR9+0x3780], R89 ;  /* 0x0037805922007988 */ /* 0x000fe80008000009 */
[----:B------:R0:W-:Y:S04]  /*10c20*/  STS.U8 [R34+UR9+0x1380], R134 ;  /* 0x0013808622007988 */ /* 0x0001e80008000009 */
[----:B------:R1:W-:Y:S04]  /*10c30*/  STS.U8 [R34+UR9+0x1780], R136 ;  /* 0x0017808822007988 */ /* 0x0003e80008000009 */
[----:B0-----:R-:W4:Y:S04]  /*10c40*/  LDL.LU R134, [R1+0xae4] ;  /* 0x000ae40001867983 */ /* 0x001f280000300800 */
[----:B-1----:R-:W4:Y:S04]  /*10c50*/  LDL.LU R136, [R1+0xae0] ;  /* 0x000ae00001887983 */ /* 0x002f280000300800 */
[----:B------:R0:W-:Y:S04]  /*10c60*/  STS.U8 [R34+UR9+0x1b80], R137 ;  /* 0x001b808922007988 */ /* 0x0001e80008000009 */
[----:B------:R1:W-:Y:S04]  /*10c70*/  STS.U8 [R34+UR9+0x1f80], R140 ;  /* 0x001f808c22007988 */ /* 0x0003e80008000009 */
[----:B0-----:R-:W4:Y:S04]  /*10c80*/  LDL.LU R137, [R1+0xadc] ;  /* 0x000adc0001897983 */ /* 0x001f280000300800 */
[----:B-1----:R-:W4:Y:S04]  /*10c90*/  LDL.LU R140, [R1+0xad8] ;  /* 0x000ad800018c7983 */ /* 0x002f280000300800 */
[----:B------:R0:W-:Y:S04]  /*10ca0*/  STS.U8 [R34+UR9+0x2380], R141 ;  /* 0x0023808d22007988 */ /* 0x0001e80008000009 */
[----:B------:R1:W-:Y:S04]  /*10cb0*/  STS.U8 [R34+UR9+0x2780], R142 ;  /* 0x0027808e22007988 */ /* 0x0003e80008000009 */
[----:B------:R-:W-:Y:S04]  /*10cc0*/  STS.U8 [R34+UR9+0x3b80], R88 ;  /* 0x003b805822007988 */ /* 0x000fe80008000009 */
[----:B0-----:R-:W4:Y:S04]  /*10cd0*/  LDL.LU R141, [R1+0xad4] ;  /* 0x000ad400018d7983 */ /* 0x001f280000300800 */
[----:B-1----:R-:W4:Y:S04]  /*10ce0*/  LDL.LU R142, [R1+0xad0] ;  /* 0x000ad000018e7983 */ /* 0x002f280000300800 */
[----:B------:R0:W-:Y:S04]  /*10cf0*/  STS.U8 [R34+UR9+0x3f80], R87 ;  /* 0x003f805722007988 */ /* 0x0001e80008000009 */
[----:B------:R1:W-:Y:S04]  /*10d00*/  STS.U8 [R31+UR9+0x4000], R143 ;  /* 0x0040008f1f007988 */ /* 0x0003e80008000009 */
[----:B---3--:R3:W-:Y:S04]  /*10d10*/  STS.U8 [R31+UR9+0x4400], R144 ;  /* 0x004400901f007988 */ /* 0x0087e80008000009 */
[----:B0-----:R-:W4:Y:S04]  /*10d20*/  LDL.LU R87, [R1] ;  /* 0x0000000001577983 */ /* 0x001f280000300800 */
[----:B-1----:R-:W4:Y:S04]  /*10d30*/  LDL.LU R143, [R1+0xacc] ;  /* 0x000acc00018f7983 */ /* 0x002f280000300800 */
[----:B---3--:R-:W3:Y:S04]  /*10d40*/  LDL.LU R144, [R1+0xac8] ;  /* 0x000ac80001907983 */ /* 0x008ee80000300800 */
[----:B--2---:R0:W-:Y:S04]  /*10d50*/  STS.U8 [R31+UR9+0x4800], R145 ;  /* 0x004800911f007988 */ /* 0x0041e80008000009 */
[----:B------:R1:W-:Y:S04]  /*10d60*/  STS.U8 [R31+UR9+0x4c00], R147 ;  /* 0x004c00931f007988 */ /* 0x0003e80008000009 */
[----:B------:R2:W-:Y:S04]  /*10d70*/  STS.U8 [R31+UR9+0x5000], R148 ;  /* 0x005000941f007988 */ /* 0x0005e80008000009 */
[----:B0-----:R-:W3:Y:S04]  /*10d80*/  LDL.LU R145, [R1+0xac4] ;  /* 0x000ac40001917983 */ /* 0x001ee80000300800 */
[----:B-1----:R-:W3:Y:S04]  /*10d90*/  LDL.LU R147, [R1+0xac0] ;  /* 0x000ac00001937983 */ /* 0x002ee80000300800 */
[----:B--2---:R-:W2:Y:S04]  /*10da0*/  LDL.LU R148, [R1+0xabc] ;  /* 0x000abc0001947983 */ /* 0x004ea80000300800 */
[----:B------:R0:W-:Y:S04]  /*10db0*/  STS.U8 [R31+UR9+0x5400], R149 ;  /* 0x005400951f007988 */ /* 0x0001e80008000009 */
[----:B------:R1:W-:Y:S04]  /*10dc0*/  STS.U8 [R31+UR9+0x5800], R151 ;  /* 0x005800971f007988 */ /* 0x0003e80008000009 */
[----:B------:R1:W-:Y:S04]  /*10dd0*/  STS.U8 [R31+UR9+0x5c00], R152 ;  /* 0x005c00981f007988 */ /* 0x0003e80008000009 */
[----:B0-----:R-:W2:Y:S04]  /*10de0*/  LDL.LU R149, [R1+0xab8] ;  /* 0x000ab80001957983 */ /* 0x001ea80000300800 */
[----:B-1----:R-:W2:Y:S04]  /*10df0*/  LDL.LU R151, [R1+0xab4] ;  /* 0x000ab40001977983 */ /* 0x002ea80000300800 */
[----:B------:R-:W2:Y:S04]  /*10e00*/  LDL.LU R152, [R1+0xab0] ;  /* 0x000ab00001987983 */ /* 0x000ea80000300800 */
        /* <DEDUP_REMOVED lines=12> */
[----:B----4-:R0:W-:Y:S04]  /*10ed0*/  STS.U8 [R31+UR9+0x7800], R162 ;  /* 0x007800a21f007988 */ /* 0x0101e80008000009 */
[----:B0-----:R-:W4:Y:S04]  /*10ee0*/  LDL.LU R162, [R1+0xa94] ;  /* 0x000a940001a27983 */ /* 0x001f280000300800 */
[----:B------:R0:W-:Y:S02]  /*10ef0*/  STS.U8 [R31+UR9+0x7c00], R28 ;  /* 0x007c001c1f007988 */ /* 0x0001e40008000009 */
[----:B0-----:R-:W0:Y:S01]  /*10f00*/  S2R R28, SR_TID.X ;  /* 0x00000000001c7919 */ /* 0x001e220000002100 */
[----:B------:R-:W-:-:S02]  /*10f10*/  ISETP.GT.U32.AND P2, PT, R39, R43, PT ;  /* 0x0000002b2700720c */ /* 0x000fc40003f44070 */
[----:B------:R-:W-:Y:S02]  /*10f20*/  ISETP.GT.U32.AND P5, PT, R39, R42, PT ;  /* 0x0000002a2700720c */ /* 0x000fe40003fa4070 */
[----:B------:R-:W-:Y:S02]  /*10f30*/  ISETP.GE.AND P6, PT, R96, RZ, PT ;  /* 0x000000ff6000720c */ /* 0x000fe40003fc6270 */
[----:B------:R-:W4:Y:S07]  /*10f40*/  LDL.LU R96, [R1+0xa90] ;  /* 0x000a900001607983 */ /* 0x000f2e0000300800 */
[----:B------:R-:W-:-:S02]  /*10f50*/  @!P2 IMAD.IADD R43, R43, 0x1, -R39 ;  /* 0x000000012b2ba824 */ /* 0x000fc400078e0a27 */
[----:B------:R-:W-:Y:S01]  /*10f60*/  @!P5 IMAD.IADD R42, R42, 0x1, -R39 ;  /* 0x000000012a2ad824 */ /* 0x000fe200078e0a27 */
[----:B0-----:R-:W-:-:S04]  /*10f70*/  LOP3.LUT R28, R28, 0x7f, RZ, 0xc0, !PT ;  /* 0x0000007f1c1c7812 */ /* 0x001fc800078ec0ff */
[C---:B------:R-:W-:Y:S02]  /*10f80*/  LOP3.LUT R31, R28.reuse, 0x40, RZ, 0x3c, !PT ;  /* 0x000000401c1f7812 */ /* 0x040fe400078e3cff */
[----:B------:R-:W-:-:S05]  /*10f90*/  LOP3.LUT R28, R28, 0x10, RZ, 0x3c, !PT ;  /* 0x000000101c1c7812 */ /* 0x000fca00078e3cff */
[----:B------:R0:W-:Y:S04]  /*10fa0*/  STS.U8 [R28+UR9+0x4480], R29 ;  /* 0x0044801d1c007988 */ /* 0x0001e80008000009 */
[----:B------:R1:W-:Y:S01]  /*10fb0*/  STS.U8 [R28+UR9+0x4080], R30 ;  /* 0x0040801e1c007988 */ /* 0x0003e20008000009 */
[----:B0-----:R-:W0:Y:S01]  /*10fc0*/  S2R R29, SR_TID.X ;  /* 0x00000000001d7919 */ /* 0x001e220000002100 */
[----:B-1----:R-:W1:Y:S01]  /*10fd0*/  S2R R30, SR_TID.X ;  /* 0x00000000001e7919 */ /* 0x002e620000002100 */
[C---:B------:R-:W-:Y:S02]  /*10fe0*/  ISETP.GT.U32.AND P2, PT, R39.reuse, R43, PT ;  /* 0x0000002b2700720c */ /* 0x040fe40003f44070 */
[C---:B------:R-:W-:Y:S02]  /*10ff0*/  ISETP.GT.U32.AND P5, PT, R39.reuse, R42, PT ;  /* 0x0000002a2700720c */ /* 0x040fe40003fa4070 */
[----:B------:R-:W-:-:S09]  /*11000*/  ISETP.GT.U32.AND P4, PT, R39, R41, PT ;  /* 0x000000292700720c */ /* 0x000fd20003f84070 */
[--C-:B------:R-:W-:Y:S01]  /*11010*/  @!P2 IMAD.IADD R43, R43, 0x1, -R39.reuse ;  /* 0x000000012b2ba824 */ /* 0x100fe200078e0a27 */
[----:B------:R-:W-:Y:S01]  /*11020*/  ISETP.GE.AND P2, PT, R37, RZ, PT ;  /* 0x000000ff2500720c */ /* 0x000fe20003f46270 */
[--C-:B------:R-:W-:Y:S01]  /*11030*/  @!P5 IMAD.IADD R42, R42, 0x1, -R39.reuse ;  /* 0x000000012a2ad824 */ /* 0x100fe200078e0a27 */
[----:B------:R-:W-:Y:S01]  /*11040*/  ISETP.GT.U32.AND P5, PT, R39, R44, PT ;  /* 0x0000002c2700720c */ /* 0x000fe20003fa4070 */
[----:B------:R-:W-:Y:S01]  /*11050*/  @!P4 IMAD.IADD R41, R41, 0x1, -R39 ;  /* 0x000000012929c824 */ /* 0x000fe200078e0a27 */
[----:B------:R-:W5:Y:S01]  /*11060*/  LDL.LU R37, [R1+0xa8c] ;  /* 0x000a8c0001257983 */ /* 0x000f620000300800 */
[----:B------:R-:W-:Y:S01]  /*11070*/  @!P6 IMAD.MOV R43, RZ, RZ, -R43 ;  /* 0x000000ffff2be224 */ /* 0x000fe200078e0a2b */
[C---:B------:R-:W-:Y:S02]  /*11080*/  ISETP.GT.U32.AND P6, PT, R39.reuse, R45, PT ;  /* 0x0000002d2700720c */ /* 0x040fe40003fc4070 */
[----:B------:R-:W-:Y:S02]  /*11090*/  ISETP.GT.U32.AND P4, PT, R39, R41, PT ;  /* 0x000000292700720c */ /* 0x000fe40003f84070 */
[----:B------:R-:W-:-:S02]  /*110a0*/  SEL R43, R5, R43, !P3 ;  /* 0x0000002b052b7207 */ /* 0x000fc40005800000 */
[----:B0-----:R-:W-:Y:S01]  /*110b0*/  LOP3.LUT R29, R29, 0x7f, RZ, 0xc0, !PT ;  /* 0x0000007f1d1d7812 */ /* 0x001fe200078ec0ff */
[----:B------:R-:W-:Y:S01]  /*110c0*/  @!P2 IMAD.MOV R42, RZ, RZ, -R42 ;  /* 0x000000ffff2aa224 */ /* 0x000fe200078e0a2a */
[----:B------:R-:W-:Y:S01]  /*110d0*/  ISETP.GE.AND P2, PT, R165, RZ, PT ;  /* 0x000000ffa500720c */ /* 0x000fe20003f46270 */
[--C-:B------:R-:W-:Y:S01]  /*110e0*/  @!P5 IMAD.IADD R44, R44, 0x1, -R39.reuse ;  /* 0x000000012c2cd824 */ /* 0x100fe200078e0a27 */
[----:B-1----:R-:W-:Y:S01]  /*110f0*/  LOP3.LUT R30, R30, 0x7f, RZ, 0xc0, !PT ;  /* 0x0000007f1e1e7812 */ /* 0x002fe200078ec0ff */
[----:B------:R-:W-:Y:S01]  /*11100*/  IMAD R43, R43, UR11, RZ ;  /* 0x0000000b2b2b7c24 */ /* 0x000fe2000f8e02ff */
[----:B------:R-:W-:Y:S01]  /*11110*/  LOP3.LUT R29, R29, 0x20, RZ, 0x3c, !PT ;  /* 0x000000201d1d7812 */ /* 0x000fe200078e3cff */
[----:B------:R0:W-:Y:S01]  /*11120*/  STS.U8 [R28+UR9+0x4880], R87 ;  /* 0x004880571c007988 */ /* 0x0001e20008000009 */
[----:B------:R-:W-:Y:S02]  /*11130*/  LOP3.LUT R30, R30, 0x30, RZ, 0x3c, !PT ;  /* 0x000000301e1e7812 */ /* 0x000fe400078e3cff */
[----:B------:R-:W-:Y:S01]  /*11140*/  SEL R42, R5, R42, !P3 ;  /* 0x0000002a052a7207 */ /* 0x000fe20005800000 */
[--C-:B------:R-:W-:Y:S01]  /*11150*/  @!P4 IMAD.IADD R41, R41, 0x1, -R39.reuse ;  /* 0x000000012929c824 */ /* 0x100fe200078e0a27 */
[----:B------:R-:W-:Y:S01]  /*11160*/  ISETP.GT.U32.AND P5, PT, R39, R44, PT ;  /* 0x0000002c2700720c */ /* 0x000fe20003fa4070 */
[----:B------:R-:W-:Y:S01]  /*11170*/  @!P6 IMAD.IADD R45, R45, 0x1, -R39 ;  /* 0x000000012d2de824 */ /* 0x000fe200078e0a27 */
[----:B------:R-:W5:Y:S04]  /*11180*/  LDL.LU R165, [R1+0xa88] ;  /* 0x000a880001a57983 */ /* 0x000f680000300800 */
[----:B---3--:R-:W-:Y:S01]  /*11190*/  STS.U8 [R28+UR9+0x7c80], R145 ;  /* 0x007c80911c007988 */ /* 0x008fe20008000009 */
[----:B0-----:R-:W-:-:S03]  /*111a0*/  IMAD R87, R42, UR11, RZ ;  /* 0x0000000b2a577c24 */ /* 0x001fc6000f8e02ff */
[----:B------:R-:W-:Y:S04]  /*111b0*/  STS.U8 [R28+UR9+0x7880], R147 ;  /* 0x007880931c007988 */ /* 0x000fe80008000009 */
[----:B--2---:R-:W-:Y:S01]  /*111c0*/  STS.U8 [R28+UR9+0x7480], R148 ;  /* 0x007480941c007988 */ /* 0x004fe20008000009 */
[----:B------:R-:W-:Y:S01]  /*111d0*/  @!P2 IMAD.MOV R41, RZ, RZ, -R41 ;  /* 0x000000ffff29a224 */ /* 0x000fe200078e0a29 */
[----:B------:R-:W-:Y:S01]  /*111e0*/  ISETP.GT.U32.AND P6, PT, R39, R46, PT ;  /* 0x0000002e2700720c */ /* 0x000fe20003fc4070 */
[----:B------:R-:W-:Y:S01]  /*111f0*/  @!P5 IMAD.IADD R44, R44, 0x1, -R39 ;  /* 0x000000012c2cd824 */ /* 0x000fe200078e0a27 */
[----:B------:R-:W-:Y:S04]  /*11200*/  STS.U8 [R28+UR9+0x7080], R149 ;  /* 0x007080951c007988 */ /* 0x000fe80008000009 */
[----:B------:R-:W-:Y:S04]  /*11210*/  STS.U8 [R28+UR9+0x6c80], R151 ;  /* 0x006c80971c007988 */ /* 0x000fe80008000009 */
[----:B------:R-:W-:Y:S01]  /*11220*/  STS.U8 [R28+UR9+0x6880], R152 ;  /* 0x006880981c007988 */ /* 0x000fe20008000009 */
[----:B------:R-:W-:-:S02]  /*11230*/  SEL R41, R5, R41, !P3 ;  /* 0x0000002905297207 */ /* 0x000fc40005800000 */
[----:B------:R-:W-:Y:S01]  /*11240*/  ISETP.GE.AND P5, PT, R119, RZ, PT ;  /* 0x000000ff7700720c */ /* 0x000fe20003fa6270 */
[----:B------:R-:W-:Y:S04]  /*11250*/  STS.U8 [R28+UR9+0x6480], R153 ;  /* 0x006480991c007988 */ /* 0x000fe80008000009 */
[----:B------:R-:W-:Y:S04]  /*11260*/  STS.U8 [R28+UR9+0x6080], R154 ;  /* 0x0060809a1c007988 */ /* 0x000fe80008000009 */
[----:B------:R-:W-:Y:S04]  /*11270*/  STS.U8 [R28+UR9+0x5c80], R155 ;  /* 0x005c809b1c007988 */ /* 0x000fe80008000009 */
[----:B------:R-:W-:Y:S04]  /*11280*/  STS.U8 [R28+UR9+0x5880], R159 ;  /* 0x0058809f1c007988 */ /* 0x000fe80008000009 */
[----:B------:R-:W-:Y:S04]  /*11290*/  STS.U8 [R28+UR9+0x5480], R160 ;  /* 0x005480a01c007988 */ /* 0x000fe80008000009 */
[----:B------:R-:W-:Y:S01]  /*112a0*/  STS.U8 [R28+UR9+0x5080], R161 ;  /* 0x005080a11c007988 */ /* 0x000fe20008000009 */
[----:B------:R-:W-:-:S02]  /*112b0*/  IMAD R41, R41, UR11, RZ ;  /* 0x0000000b29297c24 */ /* 0x000fc4000f8e02ff */
[----:B------:R-:W-:-:S05]  /*112c0*/  @!P6 IMAD.IADD R46, R46, 0x1, -R39 ;  /* 0x000000012e2ee824 */ /* 0x000fca00078e0a27 */
[----:B------:R-:W-:-:S13]  /*112d0*/  ISETP.GT.U32.AND P6, PT, R39, R46, PT ;  /* 0x0000002e2700720c */ /* 0x000fda0003fc4070 */
[----:B------:R-:W-:Y:S01]  /*112e0*/  @!P6 IMAD.IADD R46, R46, 0x1, -R39 ;  /* 0x000000012e2ee824 */ /* 0x000fe200078e0a27 */
[----:B----4-:R0:W-:Y:S04]  /*112f0*/  STS.U8 [R28+UR9+0x4c80], R162 ;  /* 0x004c80a21c007988 */ /* 0x0101e80008000009 */
[----:B------:R-:W-:Y:S04]  /*11300*/  STS.U8 [R29+UR9+0x4100], R144 ;  /* 0x004100901d007988 */ /* 0x000fe80008000009 */
[----:B------:R-:W-:Y:S01]  /*11310*/  STS.U8 [R29+UR9+0x4500], R143 ;  /* 0x0045008f1d007988 */ /* 0x000fe20008000009 */
[----:B------:R-:W-:Y:S01]  /*11320*/  PRMT R92, RZ, 0x7610, R92 ;  /* 0x00007610ff5c7816 */ /* 0x000fe2000000005c */
[----:B0-----:R-:W0:Y:S02]  /*11330*/  LDC R162, c[0x0][0x3a0] ;  /* 0x0000e800ffa27b82 */ /* 0x001e240000000800 */
[----:B------:R-:W-:Y:S04]  /*11340*/  STS.U8 [R29+UR9+0x4900], R142 ;  /* 0x0049008e1d007988 */ /* 0x000fe80008000009 */
        /* <DEDUP_REMOVED lines=11> */
[----:B------:R1:W-:Y:S04]  /*11400*/  STS.U8 [R29+UR9+0x7900], R122 ;  /* 0x0079007a1d007988 */ /* 0x0003e80008000009 */
[----:B------:R-:W-:Y:S04]  /*11410*/  STS.U8 [R29+UR9+0x7d00], R121 ;  /* 0x007d00791d007988 */ /* 0x000fe80008000009 */
[----:B------:R2:W-:Y:S01]  /*11420*/  STS.U8 [R30+UR9+0x4180], R120 ;  /* 0x004180781e007988 */ /* 0x0005e20008000009 */
[----:B-1----:R-:W-:-:S02]  /*11430*/  IADD3 R122, P2, PT, R87, R38, RZ ;  /* 0x00000026577a7210 */ /* 0x002fc40007f5e0ff */
[----:B--2---:R-:W-:-:S04]  /*11440*/  IADD3 R120, P4, PT, R43, R38, RZ ;  /* 0x000000262b787210 */ /* 0x004fc80007f9e0ff */
[----:B------:R-:W-:Y:S02]  /*11450*/  LEA.HI.X.SX32 R121, R43, R35, 0x1, P4 ;  /* 0x000000232b797211 */ /* 0x000fe400020f0eff */
[----:B------:R-:W-:Y:S02]  /*11460*/  ISETP.GT.U32.AND P4, PT, R39, R45, PT ;  /* 0x0000002d2700720c */ /* 0x000fe40003f84070 */
[-C--:B------:R-:W-:Y:S02]  /*11470*/  LEA.HI.X.SX32 R124, R87, R35.reuse, 0x1, P2 ;  /* 0x00000023577c7211 */ /* 0x080fe400010f0eff */
[----:B------:R-:W-:Y:S01]  /*11480*/  ISETP.GE.AND P2, PT, R123, RZ, PT ;  /* 0x000000ff7b00720c */ /* 0x000fe20003f46270 */
[----:B------:R1:W-:Y:S01]  /*11490*/  STL [R1+0x150], R120 ;  /* 0x0001507801007387 */ /* 0x0003e20000100800 */
[----:B------:R-:W-:Y:S02]  /*114a0*/  @P0 IMAD.MOV.U32 R42, RZ, RZ, R120 ;  /* 0x000000ffff2a0224 */ /* 0x000fe400078e0078 */
[----:B------:R-:W-:Y:S01]  /*114b0*/  @P0 IMAD.MOV.U32 R43, RZ, RZ, R121 ;  /* 0x000000ffff2b0224 */ /* 0x000fe200078e0079 */
[----:B------:R2:W-:Y:S04]  /*114c0*/  STL [R1+0x14c], R121 ;  /* 0x00014c7901007387 */ /* 0x0005e80000100800 */
[----:B------:R-:W-:Y:S01]  /*114d0*/  @!P4 IMAD.IADD R45, R45, 0x1, -R39 ;  /* 0x000000012d2dc824 */ /* 0x000fe200078e0a27 */
[----:B-1----:R-:W-:Y:S01]  /*114e0*/  IADD3 R120, P4, PT, R41, R38, RZ ;  /* 0x0000002629787210 */ /* 0x002fe20007f9e0ff */
[----:B------:R1:W-:Y:S02]  /*114f0*/  STS.U8 [R30+UR9+0x4580], R117 ;  /* 0x004580751e007988 */ /* 0x0003e40008000009 */
[----:B------:R-:W-:Y:S01]  /*11500*/  @!P2 IMAD.MOV R44, RZ, RZ, -R44 ;  /* 0x000000ffff2ca224 */ /* 0x000fe200078e0a2c */
[----:B------:R-:W-:Y:S01]  /*11510*/  ISETP.GT.U32.AND P2, PT, R39, R48, PT ;  /* 0x000000302700720c */ /* 0x000fe20003f44070 */
[----:B------:R-:W-:Y:S01]  /*11520*/  @!P5 IMAD.MOV R45, RZ, RZ, -R45 ;  /* 0x000000ffff2dd224 */ /* 0x000fe200078e0a2d */
[----:B--2---:R-:W-:-:S02]  /*11530*/  LEA.HI.X.SX32 R121, R41, R35, 0x1, P4 ;  /* 0x0000002329797211 */ /* 0x004fc400020f0eff */
[----:B------:R-:W-:Y:S02]  /*11540*/  ISETP.GT.U32.AND P4, PT, R39, R47, PT ;  /* 0x0000002f2700720c */ /* 0x000fe40003f84070 */
[----:B-1----:R-:W-:Y:S01]  /*11550*/  PRMT R117, RZ, 0x7610, R117 ;  /* 0x00007610ff757816 */ /* 0x002fe20000000075 */
[----:B------:R1:W-:Y:S01]  /*11560*/  STS.U8 [R30+UR9+0x4980], R116 ;  /* 0x004980741e007988 */ /* 0x0003e20008000009 */
[C---:B------:R-:W-:Y:S02]  /*11570*/  SEL R44, R5.reuse, R44, !P3 ;  /* 0x0000002c052c7207 */ /* 0x040fe40005800000 */
[----:B------:R-:W-:Y:S02]  /*11580*/  SEL R45, R5, R45, !P3 ;  /* 0x0000002d052d7207 */ /* 0x000fe40005800000 */
[----:B------:R-:W-:Y:S01]  /*11590*/  ISETP.GE.AND P5, PT, R26, RZ, PT ;  /* 0x000000ff1a00720c */ /* 0x000fe20003fa6270 */
[----:B------:R2:W3:Y:S01]  /*115a0*/  @P0 LDG.E.U8 R117, desc[UR18][R42.64] ;  /* 0x000000122a750981 */ /* 0x0004e2000c1e1100 */
[----:B------:R-:W-:Y:S01]  /*115b0*/  IMAD R44, R44, UR4, RZ ;  /* 0x000000042c2c7c24 */ /* 0x000fe2000f8e02ff */
[----:B------:R-:W4:Y:S01]  /*115c0*/  LDCU UR4, c[0x0][0x3b0] ;  /* 0x00007600ff0477ac */ /* 0x000f220008000800 */
[----:B-1----:R-:W-:Y:S01]  /*115d0*/  PRMT R116, RZ, 0x7610, R116 ;  /* 0x00007610ff747816 */ /* 0x002fe20000000074 */
[----:B------:R-:W-:Y:S01]  /*115e0*/  STL [R1+0x158], R122 ;  /* 0x0001587a01007387 */ /* 0x000fe20000100800 */
[----:B------:R-:W-:-:S02]  /*115f0*/  IMAD R45, R45, UR5, RZ ;  /* 0x000000052d2d7c24 */ /* 0x000fc4000f8e02ff */
[----:B--2---:R-:W-:Y:S01]  /*11600*/  @P0 IMAD.MOV.U32 R42, RZ, RZ, R122 ;  /* 0x000000ffff2a0224 */ /* 0x004fe200078e007a */
[----:B------:R-:W5:Y:S01]  /*11610*/  LDL.LU R123, [R1+0xa84] ;  /* 0x000a8400017b7983 */ /* 0x000f620000300800 */
[----:B------:R-:W-:-:S03]  /*11620*/  @P0 IMAD.MOV.U32 R43, RZ, RZ, R124 ;  /* 0x000000ffff2b0224 */ /* 0x000fc600078e007c */
[----:B------:R1:W-:Y:S01]  /*11630*/  STS.U8 [R30+UR9+0x4d80], R115 ;  /* 0x004d80731e007988 */ /* 0x0003e20008000009 */
[--C-:B------:R-:W-:Y:S02]  /*11640*/  @!P4 IMAD.IADD R47, R47, 0x1, -R39.reuse ;  /* 0x000000012f2fc824 */ /* 0x100fe400078e0a27 */
[----:B------:R-:W-:Y:S01]  /*11650*/  @!P2 IMAD.IADD R48, R48, 0x1, -R39 ;  /* 0x000000013030a824 */ /* 0x000fe200078e0a27 */
[----:B------:R-:W-:Y:S01]  /*11660*/  STL [R1+0x154], R124 ;  /* 0x0001547c01007387 */ /* 0x000fe20000100800 */
[----:B------:R-:W-:Y:S01]  /*11670*/  IADD3 R41, P6, PT, R44, R38, RZ ;  /* 0x000000262c297210 */ /* 0x000fe20007fde0ff */
[----:B------:R-:W-:Y:S01]  /*11680*/  @!P5 IMAD.MOV R46, RZ, RZ, -R46 ;  /* 0x000000ffff2ed224 */ /* 0x000fe200078e0a2e */
[----:B------:R-:W2:Y:S01]  /*11690*/  LDCU UR5, c[0x0][0x3b0] ;  /* 0x00007600ff0577ac */ /* 0x000ea20008000800 */
[----:B------:R-:W5:Y:S01]  /*116a0*/  LDL.LU R119, [R1+0xa80] ;  /* 0x000a800001777983 */ /* 0x000f620000300800 */
[----:B-1----:R-:W-:-:S03]  /*116b0*/  PRMT R115, RZ, 0x7610, R115 ;  /* 0x00007610ff737816 */ /* 0x002fc60000000073 */
[----:B------:R1:W3:Y:S04]  /*116c0*/  @P0 LDG.E.U8 R116, desc[UR18][R42.64] ;  /* 0x000000122a740981 */ /* 0x0002e8000c1e1100 */
[----:B------:R0:W-:Y:S01]  /*116d0*/  STL [R1+0x160], R120 ;  /* 0x0001607801007387 */ /* 0x0001e20000100800 */
[----:B------:R-:W-:Y:S01]  /*116e0*/  ISETP.GT.U32.AND P4, PT, R39, R47, PT ;  /* 0x0000002f2700720c */ /* 0x000fe20003f84070 */
[----:B-1----:R-:W-:Y:S02]  /*116f0*/  @P0 IMAD.MOV.U32 R42, RZ, RZ, R120 ;  /* 0x000000ffff2a0224 */ /* 0x002fe400078e0078 */
[----:B------:R-:W-:Y:S01]  /*11700*/  @P0 IMAD.MOV.U32 R43, RZ, RZ, R121 ;  /* 0x000000ffff2b0224 */ /* 0x000fe200078e0079 */
[----:B0-----:R-:W-:Y:S01]  /*11710*/  IADD3 R120, P2, PT, R45, R38, RZ ;  /* 0x000000262d787210 */ /* 0x001fe20007f5e0ff */
[----:B------:R0:W-:Y:S04]  /*11720*/  STL [R1+0x15c], R121 ;  /* 0x00015c7901007387 */ /* 0x0001e80000100800 */
[----:B------:R1:W3:Y:S01]  /*11730*/  @P0 LDG.E.U8 R115, desc[UR18][R42.64] ;  /* 0x000000122a730981 */ /* 0x0002e2000c1e1100 */
[----:B------:R-:W-:-:S02]  /*11740*/  ISETP.GE.AND P5, PT, R27, RZ, PT ;  /* 0x000000ff1b00720c */ /* 0x000fc40003fa6270 */
[----:B------:R-:W-:Y:S01]  /*11750*/  SEL R46, R5, R46, !P3 ;  /* 0x0000002e052e7207 */ /* 0x000fe20005800000 */
[----:B------:R-:W5:Y:S01]  /*11760*/  LDL.LU R26, [R1+0xa7c] ;  /* 0x000a7c00011a7983 */ /* 0x000f620000300800 */
[----:B0-----:R-:W-:Y:S02]  /*11770*/  LEA.HI.X.SX32 R121, R45, R35, 0x1, P2 ;  /* 0x000000232d797211 */ /* 0x001fe400010f0eff */
[C---:B------:R-:W-:Y:S02]  /*11780*/  ISETP.GT.U32.AND P2, PT, R39.reuse, R49, PT ;  /* 0x000000312700720c */ /* 0x040fe40003f44070 */
[----:B-1----:R-:W-:Y:S02]  /*11790*/  LEA.HI.X.SX32 R42, R44, R35, 0x1, P6 ;  /* 0x000000232c2a7211 */ /* 0x002fe400030f0eff */
[----:B------:R-:W-:Y:S01]  /*117a0*/  ISETP.GT.U32.AND P6, PT, R39, R48, PT ;  /* 0x000000302700720c */ /* 0x000fe20003fc4070 */
[----:B----4-:R-:W-:Y:S01]  /*117b0*/  IMAD R46, R46, UR4, RZ ;  /* 0x000000042e2e7c24 */ /* 0x010fe2000f8e02ff */
[----:B------:R-:W-:Y:S01]  /*117c0*/  STL [R1+0x198], R41 ;  /* 0x0001982901007387 */ /* 0x000fe20000100800 */
[----:B------:R-:W-:Y:S01]  /*117d0*/  @P0 IMAD.MOV.U32 R43, RZ, RZ, R42 ;  /* 0x000000ffff2b0224 */ /* 0x000fe200078e002a */
[----:B------:R-:W0:Y:S01]  /*117e0*/  LDCU UR4, c[0x0][0x3b0] ;  /* 0x00007600ff0477ac */ /* 0x000e220008000800 */
[--C-:B------:R-:W-:Y:S01]  /*117f0*/  @!P4 IMAD.IADD R47, R47, 0x1, -R39.reuse ;  /* 0x000000012f2fc824 */ /* 0x100fe200078e0a27 */
[----:B------:R1:W-:Y:S03]  /*11800*/  STL [R1+0x194], R42 ;  /* 0x0001942a01007387 */ /* 0x0003e60000100800 */
[----:B------:R-:W-:Y:S01]  /*11810*/  @!P2 IMAD.IADD R49, R49, 0x1, -R39 ;  /* 0x000000013131a824 */ /* 0x000fe200078e0a27 */
[----:B------:R4:W-:Y:S01]  /*11820*/  STS.U8 [R30+UR9+0x5180], R114 ;  /* 0x005180721e007988 */ /* 0x0009e20008000009 */
[----:B------:R-:W-:-:S02]  /*11830*/  @!P5 IMAD.MOV R47, RZ, RZ, -R47 ;  /* 0x000000ffff2fd224 */ /* 0x000fc400078e0a2f */
[----:B------:R-:W-:Y:S01]  /*11840*/  @!P6 IMAD.IADD R48, R48, 0x1, -R39 ;  /* 0x000000013030e824 */ /* 0x000fe200078e0a27 */
[C---:B------:R-:W-:Y:S01]  /*11850*/  ISETP.GT.U32.AND P6, PT, R39.reuse, R50, PT ;  /* 0x000000322700720c */ /* 0x040fe20003fc4070 */
[----:B-1----:R-:W-:Y:S01]  /*11860*/  @P0 IMAD.MOV.U32 R42, RZ, RZ, R41 ;  /* 0x000000ffff2a0224 */ /* 0x002fe200078e0029 */
[----:B------:R-:W-:Y:S02]  /*11870*/  IADD3 R41, P2, PT, R46, R38, RZ ;  /* 0x000000262e297210 */ /* 0x000fe40007f5e0ff */
[----:B------:R-:W-:Y:S02]  /*11880*/  ISETP.GE.AND P4, PT, R164, RZ, PT ;  /* 0x000000ffa400720c */ /* 0x000fe40003f86270 */
[----:B----4-:R-:W-:Y:S02]  /*11890*/  PRMT R114, RZ, 0x7610, R114 ;  /* 0x00007610ff727816 */ /* 0x010fe40000000072 */
[----:B------:R-:W-:Y:S02]  /*118a0*/  LEA.HI.X.SX32 R44, R46, R35, 0x1, P2 ;  /* 0x000000232e2c7211 */ /* 0x000fe400010f0eff */
[----:B------:R-:W-:Y:S01]  /*118b0*/  ISETP.GT.U32.AND P2, PT, R39, R49, PT ;  /* 0x000000312700720c */ /* 0x000fe20003f44070 */
[----:B------:R1:W-:Y:S01]  /*118c0*/  STS.U8 [R30+UR9+0x5580], R113 ;  /* 0x005580711e007988 */ /* 0x0003e20008000009 */
[----:B------:R-:W-:-:S03]  /*118d0*/  SEL R47, R5, R47, !P3 ;  /* 0x0000002f052f7207 */ /* 0x000fc60005800000 */
[----:B------:R4:W3:Y:S01]  /*118e0*/  @P0 LDG.E.U8 R114, desc[UR18][R42.64] ;  /* 0x000000122a720981 */ /* 0x0008e2000c1e1100 */
[----:B------:R-:W-:Y:S01]  /*118f0*/  ISETP.GE.AND P5, PT, R163, RZ, PT ;  /* 0x000000ffa300720c */ /* 0x000fe20003fa6270 */
[----:B--2---:R-:W-:Y:S01]  /*11900*/  IMAD R47, R47, UR5, RZ ;  /* 0x000000052f2f7c24 */ /* 0x004fe2000f8e02ff */
[----:B------:R-:W2:Y:S01]  /*11910*/  LDCU UR5, c[0x0][0x3b0] ;  /* 0x00007600ff0577ac */ /* 0x000ea20008000800 */
[----:B-1----:R-:W-:Y:S01]  /*11920*/  PRMT R113, RZ, 0x7610, R113 ;  /* 0x00007610ff717816 */ /* 0x002fe20000000071 */
[----:B------:R-:W-:Y:S01]  /*11930*/  STL [R1+0x1a0], R120 ;  /* 0x0001a07801007387 */ /* 0x000fe20000100800 */
[----:B----4-:R-:W-:-:S03]  /*11940*/  @P0 IMAD.MOV.U32 R42, RZ, RZ, R120 ;  /* 0x000000ffff2a0224 */ /* 0x010fc600078e0078 */
[----:B------:R1:W-:Y:S01]  /*11950*/  STS.U8 [R30+UR9+0x5980], R109 ;  /* 0x0059806d1e007988 */ /* 0x0003e20008000009 */
[----:B------:R-:W-:Y:S02]  /*11960*/  @P0 IMAD.MOV.U32 R43, RZ, RZ, R121 ;  /* 0x000000ffff2b0224 */ /* 0x000fe400078e0079 */
[----:B------:R-:W-:Y:S01]  /*11970*/  @!P6 IMAD.IADD R50, R50, 0x1, -R39 ;  /* 0x000000013232e824 */ /* 0x000fe200078e0a27 */
[----:B------:R-:W5:Y:S01]  /*11980*/  LDL.LU R27, [R1+0xa78] ;  /* 0x000a7800011b7983 */ /* 0x000f620000300800 */
[----:B------:R-:W-:-:S03]  /*11990*/  @!P4 IMAD.MOV R48, RZ, RZ, -R48 ;  /* 0x000000ffff30c224 */ /* 0x000fc600078e0a30 */
[----:B------:R-:W-:Y:S01]  /*119a0*/  STL [R1+0x19c], R121 ;  /* 0x00019c7901007387 */ /* 0x000fe20000100800 */
[----:B-1----:R-:W-:-:S03]  /*119b0*/  PRMT R109, RZ, 0x7610, R109 ;  /* 0x00007610ff6d7816 */ /* 0x002fc6000000006d */
[----:B------:R1:W4:Y:S01]  /*119c0*/  @P0 LDG.E.U8 R113, desc[UR18][R42.64] ;  /* 0x000000122a710981 */ /* 0x000322000c1e1100 */
[----:B------:R-:W-:-:S03]  /*119d0*/  @!P2 IMAD.IADD R49, R49, 0x1, -R39 ;  /* 0x000000013131a824 */ /* 0x000fc600078e0a27 */
[----:B------:R-:W5:Y:S01]  /*119e0*/  LDL.LU R164, [R1+0xa74] ;  /* 0x000a740001a47983 */ /* 0x000f620000300800 */
[----:B------:R-:W-:-:S03]  /*119f0*/  ISETP.GT.U32.AND P6, PT, R39, R50, PT ;  /* 0x000000322700720c */ /* 0x000fc60003fc4070 */
[----:B------:R0:W-:Y:S01]  /*11a00*/  STL [R1+0x1d0], R41 ;  /* 0x0001d02901007387 */ /* 0x0001e20000100800 */
[----:B-1----:R-:W-:Y:S02]  /*11a10*/  @P0 IMAD.MOV.U32 R42, RZ, RZ, R41 ;  /* 0x000000ffff2a0224 */ /* 0x002fe400078e0029 */
[----:B------:R-:W-:Y:S01]  /*11a20*/  @P0 IMAD.MOV.U32 R43, RZ, RZ, R44 ;  /* 0x000000ffff2b0224 */ /* 0x000fe200078e002c */
[----:B------:R-:W-:Y:S01]  /*11a30*/  ISETP.GT.U32.AND P2, PT, R39, R51, PT ;  /* 0x000000332700720c */ /* 0x000fe20003f44070 */
[----:B------:R-:W-:Y:S01]  /*11a40*/  STL [R1+0x1cc], R44 ;  /* 0x0001cc2c01007387 */ /* 0x000fe20000100800 */
[----:B0-----:R-:W-:-:S03]  /*11a50*/  IADD3 R41, P4, PT, R47, R38, RZ ;  /* 0x000000262f297210 */ /* 0x001fc60007f9e0ff */
[----:B------:R0:W3:Y:S01]  /*11a60*/  @P0 LDG.E.U8 R109, desc[UR18][R42.64] ;  /* 0x000000122a6d0981 */ /* 0x0000e2000c1e1100 */
[----:B------:R-:W-:Y:S01]  /*11a70*/  SEL R48, R5, R48, !P3 ;  /* 0x0000003005307207 */ /* 0x000fe20005800000 */
[----:B------:R-:W-:Y:S02]  /*11a80*/  @!P5 IMAD.MOV R49, RZ, RZ, -R49 ;  /* 0x000000ffff31d224 */ /* 0x000fe400078e0a31 */
[----:B------:R-:W5:Y:S01]  /*11a90*/  LDL.LU R163, [R1+0xa70] ;  /* 0x000a700001a37983 */ /* 0x000f620000300800 */
[----:B0-----:R-:W-:Y:S02]  /*11aa0*/  LEA.HI.X.SX32 R42, R47, R35, 0x1, P4 ;  /* 0x000000232f2a7211 */ /* 0x001fe400020f0eff */
[----:B------:R-:W-:Y:S01]  /*11ab0*/  ISETP.GE.AND P4, PT, R118, RZ, PT ;  /* 0x000000ff7600720c */ /* 0x000fe20003f86270 */
[----:B------:R0:W-:Y:S01]  /*11ac0*/  STS.U8 [R30+UR9+0x5d80], R108 ;  /* 0x005d806c1e007988 */ /* 0x0001e20008000009 */
[----:B------:R-:W-:Y:S01]  /*11ad0*/  IMAD R48, R48, UR4, RZ ;  /* 0x0000000430307c24 */ /* 0x000fe2000f8e02ff */
[----:B------:R-:W1:Y:S01]  /*11ae0*/  LDCU UR4, c[0x0][0x3b0] ;  /* 0x00007600ff0477ac */ /* 0x000e620008000800 */
[----:B------:R-:W-:Y:S01]  /*11af0*/  @P0 IMAD.MOV.U32 R43, RZ, RZ, R42 ;  /* 0x000000ffff2b0224 */ /* 0x000fe200078e002a */
[----:B------:R-:W-:Y:S01]  /*11b00*/  STL [R1+0x1d8], R41 ;  /* 0x0001d82901007387 */ /* 0x000fe20000100800 */
[----:B------:R-:W-:-:S03]  /*11b10*/  SEL R49, R5, R49, !P3 ;  /* 0x0000003105317207 */ /* 0x000fc60005800000 */
[----:B------:R2:W-:Y:S01]  /*11b20*/  STL [R1+0x1d4], R42 ;  /* 0x0001d42a01007387 */ /* 0x0005e20000100800 */
[----:B0-----:R-:W-:Y:S01]  /*11b30*/  PRMT R108, RZ, 0x7610, R108 ;  /* 0x00007610ff6c7816 */ /* 0x001fe2000000006c */
[--C-:B------:R-:W-:Y:S01]  /*11b40*/  @!P6 IMAD.IADD R50, R50, 0x1, -R39.reuse ;  /* 0x000000013232e824 */ /* 0x100fe200078e0a27 */
[----:B------:R-:W-:Y:S01]  /*11b50*/  ISETP.GT.U32.AND P5, PT, R39, R52, PT ;  /* 0x000000342700720c */ /* 0x000fe20003fa4070 */
[----:B------:R-:W-:Y:S01]  /*11b60*/  @!P2 IMAD.IADD R51, R51, 0x1, -R39 ;  /* 0x000000013333a824 */ /* 0x000fe200078e0a27 */
[----:B------:R0:W-:Y:S01]  /*11b70*/  STS.U8 [R30+UR9+0x6180], R107 ;  /* 0x0061806b1e007988 */ /* 0x0001e20008000009 */
[----:B--2---:R-:W-:-:S03]  /*11b80*/  @P0 IMAD.MOV.U32 R42, RZ, RZ, R41 ;  /* 0x000000ffff2a0224 */ /* 0x004fc600078e0029 */
[----:B------:R-:W5:Y:S01]  /*11b90*/  LDL.LU R118, [R1+0xa6c] ;  /* 0x000a6c0001767983 */ /* 0x000f620000300800 */
[----:B------:R-:W-:Y:S01]  /*11ba0*/  IMAD R49, R49, UR5, RZ ;  /* 0x0000000531317c24 */ /* 0x000fe2000f8e02ff */
[C---:B------:R-:W-:Y:S01]  /*11bb0*/  ISETP.GT.U32.AND P2, PT, R39.reuse, R51, PT ;  /* 0x000000332700720c */ /* 0x040fe20003f44070 */
[----:B------:R-:W-:Y:S01]  /*11bc0*/  @!P4 IMAD.MOV R50, RZ, RZ, -R50 ;  /* 0x000000ffff32c224 */ /* 0x000fe200078e0a32 */
[----:B------:R2:W3:Y:S01]  /*11bd0*/  @P0 LDG.E.U8 R108, desc[UR18][R42.64] ;  /* 0x000000122a6c0981 */ /* 0x0004e2000c1e1100 */
[----:B------:R-:W-:Y:S02]  /*11be0*/  ISETP.GT.U32.AND P4, PT, R39, R54, PT ;  /* 0x000000362700720c */ /* 0x000fe40003f84070 */
[----:B------:R-:W-:Y:S01]  /*11bf0*/  @!P5 IMAD.IADD R52, R52, 0x1, -R39 ;  /* 0x000000013434d824 */ /* 0x000fe200078e0a27 */
[----:B0-----:R-:W-:Y:S01]  /*11c00*/  PRMT R107, RZ, 0x7610, R107 ;  /* 0x00007610ff6b7816 */ /* 0x001fe2000000006b */
[----:B------:R-:W-:Y:S01]  /*11c10*/  STS.U8 [R30+UR9+0x6580], R106 ;  /* 0x0065806a1e007988 */ /* 0x000fe20008000009 */
[----:B------:R-:W0:Y:S01]  /*11c20*/  LDCU UR5, c[0x0][0x3b0] ;  /* 0x00007600ff0577ac */ /* 0x000e220008000800 */
[----:B--2---:R-:W-:-:S04]  /*11c30*/  IADD3 R42, P6, PT, R48, R38, RZ ;  /* 0x00000026302a7210 */ /* 0x004fc80007fde0ff */
[-C--:B------:R-:W-:Y:S02]  /*11c40*/  LEA.HI.X.SX32 R43, R48, R35.reuse, 0x1, P6 ;  /* 0x00000023302b7211 */ /* 0x080fe400030f0eff */
[----:B------:R-:W-:Y:S02]  /*11c50*/  IADD3 R41, P6, PT, R49, R38, RZ ;  /* 0x0000002631297210 */ /* 0x000fe40007fde0ff */
[----:B------:R-:W-:Y:S01]  /*11c60*/  SEL R50, R5, R50, !P3 ;  /* 0x0000003205327207 */ /* 0x000fe20005800000 */
[----:B------:R2:W-:Y:S01]  /*11c70*/  STL [R1+0x1e0], R42 ;  /* 0x0001e02a01007387 */ /* 0x0005e20000100800 */
[----:B------:R-:W-:Y:S02]  /*11c80*/  LEA.HI.X.SX32 R44, R49, R35, 0x1, P6 ;  /* 0x00000023312c7211 */ /* 0x000fe400030f0eff */
[----:B------:R-:W-:Y:S01]  /*11c90*/  ISETP.GE.AND P6, PT, R112, RZ, PT ;  /* 0x000000ff7000720c */ /* 0x000fe20003fc6270 */
[----:B-1----:R-:W-:Y:S01]  /*11ca0*/  IMAD R50, R50, UR4, RZ ;  /* 0x0000000432327c24 */ /* 0x002fe2000f8e02ff */
[----:B------:R-:W1:Y:S01]  /*11cb0*/  LDCU UR4, c[0x0][0x3b0] ;  /* 0x00007600ff0477ac */ /* 0x000e620008000800 */
[----:B------:R-:W-:Y:S01]  /*11cc0*/  STL [R1+0x1dc], R43 ;  /* 0x0001dc2b01007387 */ /* 0x000fe20000100800 */
[----:B------:R-:W-:Y:S01]  /*11cd0*/  @!P2 IMAD.IADD R51, R51, 0x1, -R39 ;  /* 0x000000013333a824 */ /* 0x000fe200078e0a27 */
[----:B------:R-:W-:-:S02]  /*11ce0*/  ISETP.GT.U32.AND P5, PT, R39, R52, PT ;  /* 0x000000342700720c */ /* 0x000fc40003fa4070 */
[----:B------:R2:W3:Y:S01]  /*11cf0*/  @P0 LDG.E.U8 R107, desc[UR18][R42.64] ;  /* 0x000000122a6b0981 */ /* 0x0004e2000c1e1100 */
[----:B------:R-:W-:-:S03]  /*11d00*/  @!P4 IMAD.IADD R54, R54, 0x1, -R39 ;  /* 0x000000013636c824 */ /* 0x000fc600078e0a27 */
[----:B------:R0:W-:Y:S04]  /*11d10*/  STL [R1+0x210], R41 ;  /* 0x0002102901007387 */ /* 0x0001e80000100800 */
[----:B------:R-:W5:Y:S01]  /*11d20*/  LDL.LU R112, [R1+0xa68] ;  /* 0x000a680001707983 */ /* 0x000f620000300800 */
[----:B--2---:R-:W-:Y:S01]  /*11d30*/  @P0 IMAD.MOV.U32 R42, RZ, RZ, R41 ;  /* 0x000000ffff2a0224 */ /* 0x004fe200078e0029 */
[----:B0-----:R-:W-:Y:S02]  /*11d40*/  IADD3 R41, P2, PT, R50, R38, RZ ;  /* 0x0000002632297210 */ /* 0x001fe40007f5e0ff */
[----:B------:R0:W-:Y:S01]  /*11d50*/  STL [R1+0x20c], R44 ;  /* 0x00020c2c01007387 */ /* 0x0001e20000100800 */
[----:B------:R-:W-:Y:S01]  /*11d60*/  @P0 IMAD.MOV.U32 R43, RZ, RZ, R44 ;  /* 0x000000ffff2b0224 */ /* 0x000fe200078e002c */
[C---:B------:R-:W-:Y:S01]  /*11d70*/  ISETP.GT.U32.AND P4, PT, R39.reuse, R54, PT ;  /* 0x000000362700720c */ /* 0x040fe20003f84070 */
[----:B------:R-:W-:Y:S01]  /*11d80*/  @!P6 IMAD.MOV R51, RZ, RZ, -R51 ;  /* 0x000000ffff33e224 */ /* 0x000fe200078e0a33 */
[----:B------:R-:W-:-:S02]  /*11d90*/  ISETP.GT.U32.AND P6, PT, R39, R55, PT ;  /* 0x000000372700720c */ /* 0x000fc40003fc4070 */
[----:B0-----:R-:W-:Y:S02]  /*11da0*/  LEA.HI.X.SX32 R44, R50, R35, 0x1, P2 ;  /* 0x00000023322c7211 */ /* 0x001fe400010f0eff */
[----:B------:R-:W-:Y:S02]  /*11db0*/  ISETP.GT.U32.AND P2, PT, R39, R53, PT ;  /* 0x000000352700720c */ /* 0x000fe40003f44070 */
[----:B------:R-:W-:Y:S02]  /*11dc0*/  SEL R51, R5, R51, !P3 ;  /* 0x0000003305337207 */ /* 0x000fe40005800000 */
[----:B------:R-:W-:Y:S01]  /*11dd0*/  PRMT R106, RZ, 0x7610, R106 ;  /* 0x00007610ff6a7816 */ /* 0x000fe2000000006a */
[--C-:B------:R-:W-:Y:S01]  /*11de0*/  @!P5 IMAD.IADD R52, R52, 0x1, -R39.reuse ;  /* 0x000000013434d824 */ /* 0x100fe200078e0a27 */
[----:B------:R-:W-:Y:S01]  /*11df0*/  ISETP.GE.AND P5, PT, R24, RZ, PT ;  /* 0x000000ff1800720c */ /* 0x000fe20003fa6270 */
[----:B------:R-:W-:Y:S01]  /*11e00*/  STS.U8 [R30+UR9+0x6980], R103 ;  /* 0x006980671e007988 */ /* 0x000fe20008000009 */
[----:B-1----:R-:W-:Y:S01]  /*11e10*/  IMAD R51, R51, UR4, RZ ;  /* 0x0000000433337c24 */ /* 0x002fe2000f8e02ff */
[----:B------:R-:W0:Y:S02]  /*11e20*/  LDCU UR4, c[0x0][0x3b0] ;  /* 0x00007600ff0477ac */ /* 0x000e240008000800 */
[----:B------:R-:W-:Y:S04]  /*11e30*/  STS.U8 [R30+UR9+0x6d80], R102 ;  /* 0x006d80661e007988 */ /* 0x000fe80008000009 */
[----:B------:R-:W-:Y:S01]  /*11e40*/  STS.U8 [R30+UR9+0x7180], R101 ;  /* 0x007180651e007988 */ /* 0x000fe20008000009 */
[----:B------:R-:W-:-:S03]  /*11e50*/  @!P2 IMAD.IADD R53, R53, 0x1, -R39 ;  /* 0x000000013535a824 */ /* 0x000fc600078e0a27 */
[----:B------:R-:W-:Y:S04]  /*11e60*/  STS.U8 [R30+UR9+0x7580], R100 ;  /* 0x007580641e007988 */ /* 0x000fe80008000009 */
[----:B------:R-:W-:Y:S04]  /*11e70*/  STS.U8 [R30+UR9+0x7980], R99 ;  /* 0x007980631e007988 */ /* 0x000fe80008000009 */
[----:B------:R-:W-:Y:S01]  /*11e80*/  STS.U8 [R30+UR9+0x7d80], R98 ;  /* 0x007d80621e007988 */ /* 0x000fe20008000009 */
[----:B------:R-:W-:-:S03]  /*11e90*/  @!P4 IMAD.IADD R54, R54, 0x1, -R39 ;  /* 0x000000013636c824 */ /* 0x000fc600078e0a27 */
[----:B------:R1:W-:Y:S01]  /*11ea0*/  STS.U8 [R31+UR9+0x4200], R105 ;  /* 0x004200691f007988 */ /* 0x0003e20008000009 */
[----:B------:R-:W-:-:S03]  /*11eb0*/  ISETP.GE.AND P2, PT, R25, RZ, PT ;  /* 0x000000ff1900720c */ /* 0x000fc60003f46270 */
[----:B------:R2:W3:Y:S04]  /*11ec0*/  @P0 LDG.E.U8 R106, desc[UR18][R42.64] ;  /* 0x000000122a6a0981 */ /* 0x0004e8000c1e1100 */
[----:B------:R0:W-:Y:S01]  /*11ed0*/  STL [R1+0x218], R41 ;  /* 0x0002182901007387 */ /* 0x0001e20000100800 */
[----:B-1----:R-:W-:Y:S01]  /*11ee0*/  PRMT R105, RZ, 0x7610, R105 ;  /* 0x00007610ff697816 */ /* 0x002fe20000000069 */
[----:B--2---:R-:W-:Y:S02]  /*11ef0*/  @P0 IMAD.MOV.U32 R42, RZ, RZ, R41 ;  /* 0x000000ffff2a0224 */ /* 0x004fe400078e0029 */
[----:B------:R-:W-:Y:S01]  /*11f00*/  @P0 IMAD.MOV.U32 R43, RZ, RZ, R44 ;  /* 0x000000ffff2b0224 */ /* 0x000fe200078e002c */
[----:B0-----:R-:W-:Y:S01]  /*11f10*/  IADD3 R41, P4, PT, R51, R38, RZ ;  /* 0x0000002633297210 */ /* 0x001fe20007f9e0ff */
[----:B------:R-:W-:-:S03]  /*11f20*/  @!P6 IMAD.IADD R55, R55, 0x1, -R39 ;  /* 0x000000013737e824 */ /* 0x000fc600078e0a27 */
[----:B------:R0:W2:Y:S01]  /*11f30*/  @P0 LDG.E.U8 R105, desc[UR18][R42.64] ;  /* 0x000000122a690981 */ /* 0x0000a2000c1e1100 */
[----:B------:R-:W-:Y:S01]  /*11f40*/  @!P5 IMAD.MOV R52, RZ, RZ, -R52 ;  /* 0x000000ffff34d224 */ /* 0x000fe200078e0a34 */
[----:B------:R-:W-:Y:S02]  /*11f50*/  ISETP.GT.U32.AND P6, PT, R39, R55, PT ;  /* 0x000000372700720c */ /* 0x000fe40003fc4070 */
[----:B0-----:R-:W-:Y:S02]  /*11f60*/  LEA.HI.X.SX32 R42, R51, R35, 0x1, P4 ;  /* 0x00000023332a7211 */ /* 0x001fe400020f0eff */
[C---:B------:R-:W-:Y:S01]  /*11f70*/  ISETP.GT.U32.AND P4, PT, R39.reuse, R53, PT ;  /* 0x000000352700720c */ /* 0x040fe20003f84070 */
[----:B------:R-:W-:Y:S01]  /*11f80*/  STL [R1+0x214], R44 ;  /* 0x0002142c01007387 */ /* 0x000fe20000100800 */
[----:B------:R-:W-:Y:S01]  /*11f90*/  ISETP.GT.U32.AND P5, PT, R39, R56, PT ;  /* 0x000000382700720c */ /* 0x000fe20003fa4070 */
[----:B------:R-:W-:Y:S01]  /*11fa0*/  @!P2 IMAD.MOV R54, RZ, RZ, -R54 ;  /* 0x000000ffff36a224 */ /* 0x000fe200078e0a36 */
[----:B------:R-:W-:Y:S01]  /*11fb0*/  SEL R52, R5, R52, !P3 ;  /* 0x0000003405347207 */ /* 0x000fe20005800000 */
[----:B------:R-:W5:Y:S01]  /*11fc0*/  LDL.LU R24, [R1+0xa64] ;  /* 0x000a640001187983 */ /* 0x000f620000300800 */
[----:B------:R-:W-:Y:S01]  /*11fd0*/  ISETP.GE.AND P2, PT, R158, RZ, PT ;  /* 0x000000ff9e00720c */ /* 0x000fe20003f46270 */
[----:B------:R-:W-:-:S02]  /*11fe0*/  @P0 IMAD.MOV.U32 R43, RZ, RZ, R42 ;  /* 0x000000ffff2b0224 */ /* 0x000fc400078e002a */
[----:B------:R-:W5:Y:S01]  /*11ff0*/  LDL.LU R25, [R1+0xa60] ;  /* 0x000a600001197983 */ /* 0x000f620000300800 */
[----:B------:R-:W-:-:S03]  /*12000*/  SEL R54, R5, R54, !P3 ;  /* 0x0000003605367207 */ /* 0x000fc60005800000 */
[----:B------:R0:W-:Y:S01]  /*12010*/  STS.U8 [R31+UR9+0x4600], R104 ;  /* 0x004600681f007988 */ /* 0x0001e20008000009 */
[----:B------:R-:W-:Y:S01]  /*12020*/  IMAD R52, R52, UR5, RZ ;  /* 0x0000000534347c24 */ /* 0x000fe2000f8e02ff */
[----:B------:R-:W-:Y:S02]  /*12030*/  PRMT R103, RZ, 0x7610, R103 ;  /* 0x00007610ff677816 */ /* 0x000fe40000000067 */
[----:B------:R-:W-:Y:S01]  /*12040*/  STL [R1+0x220], R41 ;  /* 0x0002202901007387 */ /* 0x000fe20000100800 */
[--C-:B------:R-:W-:Y:S01]  /*12050*/  @!P4 IMAD.IADD R53, R53, 0x1, -R39.reuse ;  /* 0x000000013535c824 */ /* 0x100fe200078e0a27 */
[----:B------:R-:W-:Y:S01]  /*12060*/  PRMT R102, RZ, 0x7610, R102 ;  /* 0x00007610ff667816 */ /* 0x000fe20000000066 */
[--C-:B------:R-:W-:Y:S01]  /*12070*/  @!P6 IMAD.IADD R55, R55, 0x1, -R39.reuse ;  /* 0x000000013737e824 */ /* 0x100fe200078e0a27 */
[----:B------:R1:W-:Y:S01]  /*12080*/  STL [R1+0x21c], R42 ;  /* 0x00021c2a01007387 */ /* 0x0003e20000100800 */
[----:B0-----:R-:W-:Y:S01]  /*12090*/  PRMT R104, RZ, 0x7610, R104 ;  /* 0x00007610ff687816 */ /* 0x001fe20000000068 */
[----:B------:R-:W-:Y:S01]  /*120a0*/  IMAD R54, R54, UR12, RZ ;  /* 0x0000000c36367c24 */ /* 0x000fe2000f8e02ff */
[----:B------:R-:W-:Y:S01]  /*120b0*/  ISETP.GE.AND P4, PT, R157, RZ, PT ;  /* 0x000000ff9d00720c */ /* 0x000fe20003f86270 */
[----:B------:R-:W-:Y:S01]  /*120c0*/  @!P5 IMAD.IADD R56, R56, 0x1, -R39 ;  /* 0x000000013838d824 */ /* 0x000fe200078e0a27 */
[----:B------:R-:W5:Y:S01]  /*120d0*/  LDL.LU R158, [R1+0xa5c] ;  /* 0x000a5c00019e7983 */ /* 0x000f620000300800 */
[----:B------:R-:W-:Y:S01]  /*120e0*/  @!P2 IMAD.MOV R53, RZ, RZ, -R53 ;  /* 0x000000ffff35a224 */ /* 0x000fe200078e0a35 */
[----:B------:R-:W-:Y:S01]  /*120f0*/  PRMT R101, RZ, 0x7610, R101 ;  /* 0x00007610ff657816 */ /* 0x000fe20000000065 */
[----:B------:R-:W0:Y:S01]  /*12100*/  LDCU UR5, c[0x0][0x3b0] ;  /* 0x00007600ff0577ac */ /* 0x000e220008000800 */
[----:B-1----:R-:W-:Y:S01]  /*12110*/  @P0 IMAD.MOV.U32 R42, RZ, RZ, R41 ;  /* 0x000000ffff2a0224 */ /* 0x002fe200078e0029 */
[----:B------:R-:W-:Y:S01]  /*12120*/  ISETP.GT.U32.AND P5, PT, R39, R56, PT ;  /* 0x000000382700720c */ /* 0x000fe20003fa4070 */
[----:B------:R-:W5:Y:S01]  /*12130*/  LDL.LU R157, [R1+0xa58] ;  /* 0x000a5800019d7983 */ /* 0x000f620000300800 */
[----:B------:R-:W-:Y:S01]  /*12140*/  PRMT R100, RZ, 0x7610, R100 ;  /* 0x00007610ff647816 */ /* 0x000fe20000000064 */
[----:B------:R-:W1:Y:S02]  /*12150*/  LDCU UR12, c[0x0][0x3b0] ;  /* 0x00007600ff0c77ac */ /* 0x000e640008000800 */
[----:B------:R0:W2:Y:S02]  /*12160*/  @P0 LDG.E.U8 R104, desc[UR18][R42.64] ;  /* 0x000000122a680981 */ /* 0x0000a4000c1e1100 */
[----:B0-----:R-:W-:-:S04]  /*12170*/  IADD3 R42, P6, PT, R52, R38, RZ ;  /* 0x00000026342a7210 */ /* 0x001fc80007fde0ff */
[----:B------:R-:W-:Y:S02]  /*12180*/  LEA.HI.X.SX32 R43, R52, R35, 0x1, P6 ;  /* 0x00000023342b7211 */ /* 0x000fe400030f0eff */
[C---:B------:R-:W-:Y:S01]  /*12190*/  IADD3 R41, P6, PT, R54.reuse, R38, RZ ;  /* 0x0000002636297210 */ /* 0x040fe20007fde0ff */
[----:B------:R-:W-:Y:S01]  /*121a0*/  @!P4 IMAD.MOV R55, RZ, RZ, -R55 ;  /* 0x000000ffff37c224 */ /* 0x000fe200078e0a37 */
[----:B------:R-:W-:Y:S01]  /*121b0*/  SEL R53, R5, R53, !P3 ;  /* 0x0000003505357207 */ /* 0x000fe20005800000 */
[----:B------:R0:W-:Y:S01]  /*121c0*/  STL [R1+0x270], R42 ;  /* 0x0002702a01007387 */ /* 0x0001e20000100800 */
[----:B------:R-:W-:Y:S02]  /*121d0*/  LEA.HI.X.SX32 R44, R54, R35, 0x1, P6 ;  /* 0x00000023362c7211 */ /* 0x000fe400030f0eff */
[----:B------:R-:W-:Y:S01]  /*121e0*/  ISETP.GT.U32.AND P2, PT, R39, R57, PT ;  /* 0x000000392700720c */ /* 0x000fe20003f44070 */
[----:B------:R0:W-:Y:S01]  /*121f0*/  STL [R1+0x26c], R43 ;  /* 0x00026c2b01007387 */ /* 0x0001e20000100800 */
[----:B------:R-:W-:Y:S01]  /*12200*/  SEL R55, R5, R55, !P3 ;  /* 0x0000003705377207 */ /* 0x000fe20005800000 */
[----:B------:R-:W-:-:S02]  /*12210*/  IMAD R53, R53, UR4, RZ ;  /* 0x0000000435357c24 */ /* 0x000fc4000f8e02ff */
[----:B------:R0:W2:Y:S01]  /*12220*/  @P0 LDG.E.U8 R103, desc[UR18][R42.64] ;  /* 0x000000122a670981 */ /* 0x0000a2000c1e1100 */
[----:B------:R-:W-:Y:S01]  /*12230*/  ISETP.GE.AND P4, PT, R111, RZ, PT ;  /* 0x000000ff6f00720c */ /* 0x000fe20003f86270 */
[----:B------:R-:W-:Y:S01]  /*12240*/  IMAD R55, R55, UR13, RZ ;  /* 0x0000000d37377c24 */ /* 0x000fe2000f8e02ff */
[----:B------:R-:W1:Y:S01]  /*12250*/  LDCU UR4, c[0x0][0x3b0] ;  /* 0x00007600ff0477ac */ /* 0x000e620008000800 */
[----:B------:R-:W-:Y:S02]  /*12260*/  @!P5 IMAD.IADD R56, R56, 0x1, -R39 ;  /* 0x000000013838d824 */ /* 0x000fe400078e0a27 */
[----:B0-----:R-:W-:Y:S02]  /*12270*/  @P0 IMAD.MOV.U32 R42, RZ, RZ, R41 ;  /* 0x000000ffff2a0224 */ /* 0x001fe400078e0029 */
[----:B------:R-:W-:Y:S01]  /*12280*/  @P0 IMAD.MOV.U32 R43, RZ, RZ, R44 ;  /* 0x000000ffff2b0224 */ /* 0x000fe200078e002c */
[----:B------:R-:W-:Y:S01]  /*12290*/  ISETP.GT.U32.AND P5, PT, R39, R58, PT ;  /* 0x0000003a2700720c */ /* 0x000fe20003fa4070 */
[----:B------:R0:W-:Y:S01]  /*122a0*/  STL [R1+0x278], R41 ;  /* 0x0002782901007387 */ /* 0x0001e20000100800 */
[----:B------:R-:W-:Y:S01]  /*122b0*/  @!P2 IMAD.IADD R57, R57, 0x1, -R39 ;  /* 0x000000013939a824 */ /* 0x000fe200078e0a27 */
[----:B------:R-:W-:Y:S01]  /*122c0*/  PRMT R99, RZ, 0x7610, R99 ;  /* 0x00007610ff637816 */ /* 0x000fe20000000063 */
[----:B------:R-:W1:Y:S01]  /*122d0*/  LDCU UR13, c[0x0][0x3b0] ;  /* 0x00007600ff0d77ac */ /* 0x000e620008000800 */
[----:B------:R0:W2:Y:S01]  /*122e0*/  @P0 LDG.E.U8 R102, desc[UR18][R42.64] ;  /* 0x000000122a660981 */ /* 0x0000a2000c1e1100 */
[----:B------:R-:W-:Y:S01]  /*122f0*/  @!P4 IMAD.MOV R56, RZ, RZ, -R56 ;  /* 0x000000ffff38c224 */ /* 0x000fe200078e0a38 */
[----:B0-----:R-:W-:-:S04]  /*12300*/  IADD3 R42, P6, PT, R53, R38, RZ ;  /* 0x00000026352a7210 */ /* 0x001fc80007fde0ff */
[----:B------:R-:W-:Y:S02]  /*12310*/  LEA.HI.X.SX32 R43, R53, R35, 0x1, P6 ;  /* 0x00000023352b7211 */ /* 0x000fe400030f0eff */
[----:B------:R-:W-:Y:S01]  /*12320*/  IADD3 R41, P6, PT, R55, R38, RZ ;  /* 0x0000002637297210 */ /* 0x000fe20007fde0ff */
[----:B------:R0:W-:Y:S01]  /*12330*/  STL [R1+0x274], R44 ;  /* 0x0002742c01007387 */ /* 0x0001e20000100800 */
[----:B------:R-:W-:Y:S01]  /*12340*/  ISETP.GT.U32.AND P2, PT, R39, R57, PT ;  /* 0x000000392700720c */ /* 0x000fe20003f44070 */
[----:B------:R-:W-:Y:S01]  /*12350*/  @!P5 IMAD.IADD R58, R58, 0x1, -R39 ;  /* 0x000000013a3ad824 */ /* 0x000fe200078e0a27 */
[----:B------:R-:W-:Y:S01]  /*12360*/  SEL R56, R5, R56, !P3 ;  /* 0x0000003805387207 */ /* 0x000fe20005800000 */
[----:B------:R-:W5:Y:S01]  /*12370*/  LDL.LU R111, [R1+0xa54] ;  /* 0x000a5400016f7983 */ /* 0x000f620000300800 */
[----:B------:R-:W-:-:S03]  /*12380*/  ISETP.GE.AND P4, PT, R110, RZ, PT ;  /* 0x000000ff6e00720c */ /* 0x000fc60003f86270 */
[----:B------:R1:W2:Y:S01]  /*12390*/  @P0 LDG.E.U8 R101, desc[UR18][R42.64] ;  /* 0x000000122a650981 */ /* 0x0002a2000c1e1100 */
[----:B0-----:R-:W-:Y:S02]  /*123a0*/  LEA.HI.X.SX32 R44, R55, R35, 0x1, P6 ;  /* 0x00000023372c7211 */ /* 0x001fe400030f0eff */
[C---:B------:R-:W-:Y:S01]  /*123b0*/  ISETP.GT.U32.AND P6, PT, R39.reuse, R59, PT ;  /* 0x0000003b2700720c */ /* 0x040fe20003fc4070 */
[----:B-1----:R-:W-:Y:S01]  /*123c0*/  IMAD R56, R56, UR4, RZ ;  /* 0x0000000438387c24 */ /* 0x002fe2000f8e02ff */
[----:B------:R-:W-:Y:S01]  /*123d0*/  ISETP.GT.U32.AND P5, PT, R39, R58, PT ;  /* 0x0000003a2700720c */ /* 0x000fe20003fa4070 */
[----:B------:R0:W-:Y:S01]  /*123e0*/  STL [R1+0x280], R42 ;  /* 0x0002802a01007387 */ /* 0x0001e20000100800 */
[----:B------:R-:W-:Y:S01]  /*123f0*/  @!P2 IMAD.IADD R57, R57, 0x1, -R39 ;  /* 0x000000013939a824 */ /* 0x000fe200078e0a27 */
[----:B------:R-:W1:Y:S02]  /*12400*/  LDCU UR4, c[0x0][0x3b0] ;  /* 0x00007600ff0477ac */ /* 0x000e640008000800 */
[----:B------:R4:W-:Y:S04]  /*12410*/  STL [R1+0x27c], R43 ;  /* 0x00027c2b01007387 */ /* 0x0009e80000100800 */
[----:B------:R4:W-:Y:S01]  /*12420*/  STL [R1+0x2b0], R41 ;  /* 0x0002b02901007387 */ /* 0x0009e20000100800 */
[----:B0-----:R-:W-:-:S02]  /*12430*/  @P0 IMAD.MOV.U32 R42, RZ, RZ, R41 ;  /* 0x000000ffff2a0224 */ /* 0x001fc400078e0029 */
[----:B------:R-:W-:Y:S01]  /*12440*/  @!P6 IMAD.IADD R59, R59, 0x1, -R39 ;  /* 0x000000013b3be824 */ /* 0x000fe200078e0a27 */
[----:B------:R0:W-:Y:S01]  /*12450*/  STL [R1+0x2ac], R44 ;  /* 0x0002ac2c01007387 */ /* 0x0001e20000100800 */
[----:B----4-:R-:W-:Y:S01]  /*12460*/  @P0 IMAD.MOV.U32 R43, RZ, RZ, R44 ;  /* 0x000000ffff2b0224 */ /* 0x010fe200078e002c */
[----:B------:R-:W-:Y:S01]  /*12470*/  IADD3 R41, P6, PT, R56, R38, RZ ;  /* 0x0000002638297210 */ /* 0x000fe20007fde0ff */
[----:B------:R-:W-:Y:S01]  /*12480*/  @!P4 IMAD.MOV R57, RZ, RZ, -R57 ;  /* 0x000000ffff39c224 */ /* 0x000fe200078e0a39 */
[C---:B------:R-:W-:Y:S01]  /*12490*/  ISETP.GT.U32.AND P2, PT, R39.reuse, R59, PT ;  /* 0x0000003b2700720c */ /* 0x040fe20003f44070 */
[----:B------:R-:W-:Y:S01]  /*124a0*/  @!P5 IMAD.IADD R58, R58, 0x1, -R39 ;  /* 0x000000013a3ad824 */ /* 0x000fe200078e0a27 */
[----:B------:R4:W2:Y:S01]  /*124b0*/  @P0 LDG.E.U8 R100, desc[UR18][R42.64] ;  /* 0x000000122a640981 */ /* 0x0008a2000c1e1100 */
[----:B0-----:R-:W-:Y:S02]  /*124c0*/  LEA.HI.X.SX32 R44, R56, R35, 0x1, P6 ;  /* 0x00000023382c7211 */ /* 0x001fe400030f0eff */
[----:B------:R-:W-:Y:S01]  /*124d0*/  ISETP.GE.AND P6, PT, R22, RZ, PT ;  /* 0x000000ff1600720c */ /* 0x000fe20003fc6270 */
[----:B------:R-:W5:Y:S01]  /*124e0*/  LDL.LU R110, [R1+0xa50] ;  /* 0x000a5000016e7983 */ /* 0x000f620000300800 */
[----:B------:R-:W-:-:S02]  /*124f0*/  ISETP.GT.U32.AND P4, PT, R39, R60, PT ;  /* 0x0000003c2700720c */ /* 0x000fc40003f84070 */
[----:B------:R-:W-:Y:S02]  /*12500*/  SEL R57, R5, R57, !P3 ;  /* 0x0000003905397207 */ /* 0x000fe40005800000 */
[----:B------:R-:W-:-:S03]  /*12510*/  ISETP.GE.AND P5, PT, R23, RZ, PT ;  /* 0x000000ff1700720c */ /* 0x000fc60003fa6270 */
[----:B------:R-:W-:Y:S01]  /*12520*/  IMAD R57, R57, UR5, RZ ;  /* 0x0000000539397c24 */ /* 0x000fe2000f8e02ff */
[----:B------:R-:W0:Y:S01]  /*12530*/  LDCU UR5, c[0x0][0x3b0] ;  /* 0x00007600ff0577ac */ /* 0x000e220008000800 */
[----:B----4-:R-:W-:Y:S01]  /*12540*/  @P0 IMAD.MOV.U32 R42, RZ, RZ, R41 ;  /* 0x000000ffff2a0224 */ /* 0x010fe200078e0029 */
[----:B------:R4:W-:Y:S01]  /*12550*/  STL [R1+0x2b8], R41 ;  /* 0x0002b82901007387 */ /* 0x0009e20000100800 */
[----:B------:R-:W-:Y:S02]  /*12560*/  @P0 IMAD.MOV.U32 R43, RZ, RZ, R44 ;  /* 0x000000ffff2b0224 */ /* 0x000fe400078e002c */
[----:B------:R-:W-:Y:S01]  /*12570*/  @!P6 IMAD.MOV R58, RZ, RZ, -R58 ;  /* 0x000000ffff3ae224 */ /* 0x000fe200078e0a3a */
[----:B------:R-:W5:Y:S01]  /*12580*/  LDL.LU R22, [R1+0xa4c] ;  /* 0x000a4c0001167983 */ /* 0x000f620000300800 */
[--C-:B------:R-:W-:Y:S02]  /*12590*/  @!P2 IMAD.IADD R59, R59, 0x1, -R39.reuse ;  /* 0x000000013b3ba824 */ /* 0x100fe400078e0a27 */
[----:B------:R-:W-:Y:S01]  /*125a0*/  @!P4 IMAD.IADD R60, R60, 0x1, -R39 ;  /* 0x000000013c3cc824 */ /* 0x000fe200078e0a27 */
[----:B------:R-:W-:Y:S01]  /*125b0*/  ISETP.GT.U32.AND P2, PT, R39, R62, PT ;  /* 0x0000003e2700720c */ /* 0x000fe20003f44070 */
[----:B------:R0:W2:Y:S01]  /*125c0*/  @P0 LDG.E.U8 R99, desc[UR18][R42.64] ;  /* 0x000000122a630981 */ /* 0x0000a2000c1e1100 */
[----:B----4-:R-:W-:Y:S01]  /*125d0*/  IADD3 R41, P6, PT, R57, R38, RZ ;  /* 0x0000002639297210 */ /* 0x010fe20007fde0ff */
[----:B------:R-:W-:Y:S01]  /*125e0*/  @!P5 IMAD.MOV R59, RZ, RZ, -R59 ;  /* 0x000000ffff3bd224 */ /* 0x000fe200078e0a3b */
[----:B------:R-:W-:-:S02]  /*125f0*/  ISETP.GT.U32.AND P4, PT, R39, R61, PT ;  /* 0x0000003d2700720c */ /* 0x000fc40003f84070 */
[----:B0-----:R-:W-:Y:S02]  /*12600*/  LEA.HI.X.SX32 R42, R57, R35, 0x1, P6 ;  /* 0x00000023392a7211 */ /* 0x001fe400030f0eff */
[----:B------:R-:W-:Y:S02]  /*12610*/  ISETP.GT.U32.AND P6, PT, R39, R60, PT ;  /* 0x0000003c2700720c */ /* 0x000fe40003fc4070 */
[C---:B------:R-:W-:Y:S01]  /*12620*/  SEL R59, R5.reuse, R59, !P3 ;  /* 0x0000003b053b7207 */ /* 0x040fe20005800000 */
[----:B------:R-:W-:Y:S01]  /*12630*/  STL [R1+0x2b4], R44 ;  /* 0x0002b42c01007387 */ /* 0x000fe20000100800 */
[----:B------:R-:W-:Y:S02]  /*12640*/  SEL R58, R5, R58, !P3 ;  /* 0x0000003a053a7207 */ /* 0x000fe40005800000 */
[----:B------:R-:W-:Y:S01]  /*12650*/  ISETP.GE.AND P5, PT, R156, RZ, PT ;  /* 0x000000ff9c00720c */ /* 0x000fe20003fa6270 */
[----:B------:R-:W5:Y:S01]  /*12660*/  LDL.LU R23, [R1+0xa48] ;  /* 0x000a480001177983 */ /* 0x000f620000300800 */
[----:B------:R-:W-:Y:S01]  /*12670*/  IMAD R59, R59, UR5, RZ ;  /* 0x000000053b3b7c24 */ /* 0x000fe2000f8e02ff */
[----:B------:R-:W-:Y:S01]  /*12680*/  PRMT R98, RZ, 0x7610, R98 ;  /* 0x00007610ff627816 */ /* 0x000fe20000000062 */
[----:B------:R-:W-:Y:S01]  /*12690*/  @P0 IMAD.MOV.U32 R43, RZ, RZ, R42 ;  /* 0x000000ffff2b0224 */ /* 0x000fe200078e002a */
[----:B------:R-:W-:Y:S01]  /*126a0*/  STL [R1+0x2c0], R41 ;  /* 0x0002c02901007387 */ /* 0x000fe20000100800 */
[--C-:B------:R-:W-:Y:S01]  /*126b0*/  @!P2 IMAD.IADD R62, R62, 0x1, -R39.reuse ;  /* 0x000000013e3ea824 */ /* 0x100fe200078e0a27 */
[----:B------:R-:W0:Y:S02]  /*126c0*/  LDCU UR5, c[0x0][0x3b0] ;  /* 0x00007600ff0577ac */ /* 0x000e240008000800 */
[----:B------:R4:W-:Y:S01]  /*126d0*/  STL [R1+0x2bc], R42 ;  /* 0x0002bc2a01007387 */ /* 0x0009e20000100800 */
[----:B-1----:R-:W-:Y:S01]  /*126e0*/  IMAD R58, R58, UR4, RZ ;  /* 0x000000043a3a7c24 */ /* 0x002fe2000f8e02ff */
[----:B------:R-:W1:Y:S01]  /*126f0*/  LDCU UR4, c[0x0][0x3b0] ;  /* 0x00007600ff0477ac */ /* 0x000e620008000800 */
[--C-:B------:R-:W-:Y:S01]  /*12700*/  @!P6 IMAD.IADD R60, R60, 0x1, -R39.reuse ;  /* 0x000000013c3ce824 */ /* 0x100fe200078e0a27 */
[----:B------:R0:W-:Y:S01]  /*12710*/  STS.U8 [R31+UR9+0x4a00], R97 ;  /* 0x004a00611f007988 */ /* 0x0001e20008000009 */
[----:B------:R-:W-:Y:S01]  /*12720*/  @!P4 IMAD.IADD R61, R61, 0x1, -R39 ;  /* 0x000000013d3dc824 */ /* 0x000fe200078e0a27 */
[----:B------:R-:W-:Y:S01]  /*12730*/  ISETP.GT.U32.AND P4, PT, R39, R62, PT ;  /* 0x0000003e2700720c */ /* 0x000fe20003f84070 */
[----:B----4-:R-:W-:Y:S01]  /*12740*/  @P0 IMAD.MOV.U32 R42, RZ, RZ, R41 ;  /* 0x000000ffff2a0224 */ /* 0x010fe200078e0029 */
[C---:B------:R-:W-:Y:S01]  /*12750*/  IADD3 R41, P6, PT, R59.reuse, R38, RZ ;  /* 0x000000263b297210 */ /* 0x040fe20007fde0ff */
[----:B------:R-:W5:Y:S04]  /*12760*/  LDL.LU R156, [R1+0xa44] ;  /* 0x000a4400019c7983 */ /* 0x000f680000300800 */
[----:B------:R4:W2:Y:S01]  /*12770*/  @P0 LDG.E.U8 R98, desc[UR18][R42.64] ;  /* 0x000000122a620981 */ /* 0x0008a2000c1e1100 */
[----:B------:R-:W-:-:S02]  /*12780*/  LEA.HI.X.SX32 R44, R59, R35, 0x1, P6 ;  /* 0x000000233b2c7211 */ /* 0x000fc400030f0eff */
[----:B------:R-:W-:Y:S01]  /*12790*/  ISETP.GE.AND P6, PT, R150, RZ, PT ;  /* 0x000000ff9600720c */ /* 0x000fe20003fc6270 */
[----:B------:R-:W-:Y:S01]  /*127a0*/  @!P5 IMAD.MOV R60, RZ, RZ, -R60 ;  /* 0x000000ffff3cd224 */ /* 0x000fe200078e0a3c */
[----:B----4-:R-:W-:-:S04]  /*127b0*/  IADD3 R42, P2, PT, R58, R38, RZ ;  /* 0x000000263a2a7210 */ /* 0x010fc80007f5e0ff */
[----:B------:R-:W-:Y:S02]  /*127c0*/  LEA.HI.X.SX32 R43, R58, R35, 0x1, P2 ;  /* 0x000000233a2b7211 */ /* 0x000fe400010f0eff */
[C---:B------:R-:W-:Y:S02]  /*127d0*/  ISETP.GT.U32.AND P2, PT, R39.reuse, R61, PT ;  /* 0x0000003d2700720c */ /* 0x040fe40003f44070 */
[----:B------:R-:W-:Y:S02]  /*127e0*/  ISETP.GT.U32.AND P5, PT, R39, R63, PT ;  /* 0x0000003f2700720c */ /* 0x000fe40003fa4070 */
[----:B------:R-:W-:Y:S01]  /*127f0*/  SEL R60, R5, R60, !P3 ;  /* 0x0000003c053c7207 */ /* 0x000fe20005800000 */
[----:B------:R-:W-:Y:S01]  /*12800*/  @!P4 IMAD.IADD R62, R62, 0x1, -R39 ;  /* 0x000000013e3ec824 */ /* 0x000fe200078e0a27 */
[----:B0-----:R-:W-:Y:S02]  /*12810*/  PRMT R97, RZ, 0x7610, R97 ;  /* 0x00007610ff617816 */ /* 0x001fe40000000061 */
[----:B------:R-:W-:Y:S01]  /*12820*/  ISETP.GE.AND P4, PT, R20, RZ, PT ;  /* 0x000000ff1400720c */ /* 0x000fe20003f86270 */
[----:B------:R-:W-:Y:S01]  /*12830*/  IMAD R60, R60, UR12, RZ ;  /* 0x0000000c3c3c7c24 */ /* 0x000fe2000f8e02ff */
[----:B------:R0:W-:Y:S01]  /*12840*/  STL [R1+0x2f0], R42 ;  /* 0x0002f02a01007387 */ /* 0x0001e20000100800 */
[----:B------:R-:W-:Y:S01]  /*12850*/  @!P6 IMAD.MOV R62, RZ, RZ, -R62 ;  /* 0x000000ffff3ee224 */ /* 0x000fe200078e0a3e */
[----:B------:R-:W4:Y:S01]  /*12860*/  LDCU UR12, c[0x0][0x3b0] ;  /* 0x00007600ff0c77ac */ /* 0x000f220008000800 */
[----:B------:R-:W-:Y:S01]  /*12870*/  @!P2 IMAD.IADD R61, R61, 0x1, -R39 ;  /* 0x000000013d3da824 */ /* 0x000fe200078e0a27 */
[----:B------:R-:W-:Y:S04]  /*12880*/  STL [R1+0x2ec], R43 ;  /* 0x0002ec2b01007387 */ /* 0x000fe80000100800 */
[----:B------:R0:W2:Y:S01]  /*12890*/  @P0 LDG.E.U8 R97, desc[UR18][R42.64] ;  /* 0x000000122a610981 */ /* 0x0000a2000c1e1100 */
[----:B------:R-:W-:-:S03]  /*128a0*/  SEL R62, R5, R62, !P3 ;  /* 0x0000003e053e7207 */ /* 0x000fc60005800000 */
[----:B------:R1:W-:Y:S01]  /*128b0*/  STL [R1+0x2f8], R41 ;  /* 0x0002f82901007387 */ /* 0x0003e20000100800 */
[----:B------:R-:W-:-:S03]  /*128c0*/  @!P5 IMAD.IADD R63, R63, 0x1, -R39 ;  /* 0x000000013f3fd824 */ /* 0x000fc600078e0a27 */
[----:B------:R4:W-:Y:S01]  /*128d0*/  STS.U8 [R31+UR9+0x4e00], R96 ;  /* 0x004e00601f007988 */ /* 0x0009e20008000009 */
[----:B0-----:R-:W-:-:S03]  /*128e0*/  @P0 IMAD.MOV.U32 R42, RZ, RZ, R41 ;  /* 0x000000ffff2a0224 */ /* 0x001fc600078e0029 */
[----:B------:R-:W5:Y:S01]  /*128f0*/  LDL.LU R150, [R1+0xa40] ;  /* 0x000a400001967983 */ /* 0x000f620000300800 */
[----:B-1----:R-:W-:Y:S01]  /*12900*/  IADD3 R41, P2, PT, R60, R38, RZ ;  /* 0x000000263c297210 */ /* 0x002fe20007f5e0ff */
[----:B------:R-:W-:Y:S02]  /*12910*/  @P0 IMAD.MOV.U32 R43, RZ, RZ, R44 ;  /* 0x000000ffff2b0224 */ /* 0x000fe400078e002c */
[----:B------:R0:W-:Y:S01]  /*12920*/  STL [R1+0x2f4], R44 ;  /* 0x0002f42c01007387 */ /* 0x0001e20000100800 */
[----:B----4-:R-:W-:Y:S01]  /*12930*/  PRMT R96, RZ, 0x7610, R96 ;  /* 0x00007610ff607816 */ /* 0x010fe20000000060 */
[----:B------:R-:W-:Y:S02]  /*12940*/  @!P4 IMAD.MOV R61, RZ, RZ, -R61 ;  /* 0x000000ffff3dc224 */ /* 0x000fe400078e0a3d */
[----:B------:R1:W-:Y:S01]  /*12950*/  STS.U8 [R31+UR9+0x5200], R95 ;  /* 0x0052005f1f007988 */ /* 0x0003e20008000009 */
[----:B------:R-:W-:Y:S01]  /*12960*/  IMAD R62, R62, UR4, RZ ;  /* 0x000000043e3e7c24 */ /* 0x000fe2000f8e02ff */
[----:B------:R-:W-:Y:S01]  /*12970*/  ISETP.GT.U32.AND P5, PT, R39, R63, PT ;  /* 0x0000003f2700720c */ /* 0x000fe20003fa4070 */
[----:B------:R-:W4:Y:S01]  /*12980*/  LDCU UR4, c[0x0][0x3b0] ;  /* 0x00007600ff0477ac */ /* 0x000f220008000800 */
[----:B------:R3:W2:Y:S01]  /*12990*/  @P0 LDG.E.U8 R96, desc[UR18][R42.64] ;  /* 0x000000122a600981 */ /* 0x0006a2000c1e1100 */
[----:B0-----:R-:W-:-:S02]  /*129a0*/  LEA.HI.X.SX32 R44, R60, R35, 0x1, P2 ;  /* 0x000000233c2c7211 */ /* 0x001fc400010f0eff */
[----:B------:R-:W-:Y:S01]  /*129b0*/  ISETP.GT.U32.AND P6, PT, R39, R64, PT ;  /* 0x000000402700720c */ /* 0x000fe20003fc4070 */
[----:B------:R-:W5:Y:S01]  /*129c0*/  LDL.LU R20, [R1+0xa3c] ;  /* 0x000a3c0001147983 */ /* 0x000f620000300800 */
[----:B-1----:R-:W-:Y:S02]  /*129d0*/  PRMT R95, RZ, 0x7610, R95 ;  /* 0x00007610ff5f7816 */ /* 0x002fe4000000005f */
[----:B------:R-:W-:Y:S01]  /*129e0*/  SEL R61, R5, R61, !P3 ;  /* 0x0000003d053d7207 */ /* 0x000fe20005800000 */
[----:B---3--:R-:W-:Y:S02]  /*129f0*/  @P0 IMAD.MOV.U32 R42, RZ, RZ, R41 ;  /* 0x000000ffff2a0224 */ /* 0x008fe400078e0029 */
[----:B------:R-:W-:Y:S01]  /*12a00*/  @P0 IMAD.MOV.U32 R43, RZ, RZ, R44 ;  /* 0x000000ffff2b0224 */ /* 0x000fe200078e002c */
[----:B------:R-:W-:Y:S02]  /*12a10*/  IADD3 R45, P4, PT, R62, R38, RZ ;  /* 0x000000263e2d7210 */ /* 0x000fe40007f9e0ff */
[----:B------:R-:W-:-:S02]  /*12a20*/  ISETP.GE.AND P2, PT, R21, RZ, PT ;  /* 0x000000ff1500720c */ /* 0x000fc40003f46270 */
[----:B------:R0:W3:Y:S01]  /*12a30*/  @P0 LDG.E.U8 R95, desc[UR18][R42.64] ;  /* 0x000000122a5f0981 */ /* 0x0000e2000c1e1100 */
[----:B------:R-:W-:Y:S01]  /*12a40*/  IMAD R61, R61, UR5, RZ ;  /* 0x000000053d3d7c24 */ /* 0x000fe2000f8e02ff */
[----:B------:R-:W1:Y:S01]  /*12a50*/  LDCU UR5, c[0x0][0x3b0] ;  /* 0x00007600ff0577ac */ /* 0x000e620008000800 */
[--C-:B------:R-:W-:Y:S01]  /*12a60*/  @!P5 IMAD.IADD R63, R63, 0x1, -R39.reuse ;  /* 0x000000013f3fd824 */ /* 0x100fe200078e0a27 */
[----:B------:R4:W-:Y:S01]  /*12a70*/  STL [R1+0x300], R41 ;  /* 0x0003002901007387 */ /* 0x0009e20000100800 */
[----:B0-----:R-:W-:Y:S02]  /*12a80*/  LEA.HI.X.SX32 R42, R62, R35, 0x1, P4 ;  /* 0x000000233e2a7211 */ /* 0x001fe400020f0eff */
[----:B------:R-:W-:Y:S01]  /*12a90*/  ISETP.GT.U32.AND P4, PT, R39, R66, PT ;  /* 0x000000422700720c */ /* 0x000fe20003f84070 */
[----:B------:R-:W-:Y:S01]  /*12aa0*/  @!P6 IMAD.IADD R64, R64, 0x1, -R39 ;  /* 0x000000014040e824 */ /* 0x000fe200078e0a27 */
[----:B----4-:R-:W-:Y:S01]  /*12ab0*/  IADD3 R41, P5, PT, R61, R38, RZ ;  /* 0x000000263d297210 */ /* 0x010fe20007fbe0ff */
[----:B------:R0:W-:Y:S01]  /*12ac0*/  STL [R1+0x2fc], R44 ;  /* 0x0002fc2c01007387 */ /* 0x0001e20000100800 */
[----:B------:R-:W-:-:S02]  /*12ad0*/  @!P2 IMAD.MOV R63, RZ, RZ, -R63 ;  /* 0x000000ffff3fa224 */ /* 0x000fc400078e0a3f */
[----:B------:R-:W-:Y:S01]  /*12ae0*/  ISETP.GT.U32.AND P6, PT, R39, R64, PT ;  /* 0x000000402700720c */ /* 0x000fe20003fc4070 */
[----:B------:R-:W5:Y:S01]  /*12af0*/  LDL.LU R21, [R1+0xa38] ;  /* 0x000a380001157983 */ /* 0x000f620000300800 */
[----:B------:R-:W-:Y:S02]  /*12b00*/  ISETP.GE.AND P2, PT, R18, RZ, PT ;  /* 0x000000ff1200720c */ /* 0x000fe40003f46270 */
[----:B0-----:R-:W-:Y:S02]  /*12b10*/  LEA.HI.X.SX32 R44, R61, R35, 0x1, P5 ;  /* 0x000000233d2c7211 */ /* 0x001fe400028f0eff */
[----:B------:R-:W-:Y:S01]  /*12b20*/  ISETP.GT.U32.AND P5, PT, R39, R65, PT ;  /* 0x000000412700720c */ /* 0x000fe20003fa4070 */
[----:B------:R-:W-:Y:S01]  /*12b30*/  @!P4 IMAD.IADD R66, R66, 0x1, -R39 ;  /* 0x000000014242c824 */ /* 0x000fe200078e0a27 */
[----:B------:R-:W-:Y:S01]  /*12b40*/  SEL R63, R5, R63, !P3 ;  /* 0x0000003f053f7207 */ /* 0x000fe20005800000 */
[----:B------:R0:W-:Y:S01]  /*12b50*/  STS.U8 [R31+UR9+0x5600], R94 ;  /* 0x0056005e1f007988 */ /* 0x0001e20008000009 */
[----:B------:R-:W-:-:S02]  /*12b60*/  @P0 IMAD.MOV.U32 R43, RZ, RZ, R42 ;  /* 0x000000ffff2b0224 */ /* 0x000fc400078e002a */
[----:B------:R-:W-:Y:S01]  /*12b70*/  ISETP.GT.U32.AND P4, PT, R39, R66, PT ;  /* 0x000000422700720c */ /* 0x000fe20003f84070 */
[----:B------:R-:W-:Y:S01]  /*12b80*/  STL [R1+0x328], R45 ;  /* 0x0003282d01007387 */ /* 0x000fe20000100800 */
[----:B------:R-:W-:Y:S01]  /*12b90*/  IMAD R63, R63, UR4, RZ ;  /* 0x000000043f3f7c24 */ /* 0x000fe2000f8e02ff */
[----:B------:R-:W4:Y:S02]  /*12ba0*/  LDCU UR4, c[0x0][0x3b0] ;  /* 0x00007600ff0477ac */ /* 0x000f240008000800 */
[----:B------:R1:W-:Y:S01]  /*12bb0*/  STL [R1+0x324], R42 ;  /* 0x0003242a01007387 */ /* 0x0003e20000100800 */
[----:B0-----:R-:W-:Y:S01]  /*12bc0*/  PRMT R94, RZ, 0x7610, R94 ;  /* 0x00007610ff5e7816 */ /* 0x001fe2000000005e */
[--C-:B------:R-:W-:Y:S02]  /*12bd0*/  @!P5 IMAD.IADD R65, R65, 0x1, -R39.reuse ;  /* 0x000000014141d824 */ /* 0x100fe400078e0a27 */
[----:B------:R0:W-:Y:S01]  /*12be0*/  STS.U8 [R31+UR9+0x5a00], R93 ;  /* 0x005a005d1f007988 */ /* 0x0001e20008000009 */
[----:B------:R-:W-:-:S02]  /*12bf0*/  @!P6 IMAD.IADD R64, R64, 0x1, -R39 ;  /* 0x000000014040e824 */ /* 0x000fc400078e0a27 */
[----:B-1----:R-:W-:Y:S01]  /*12c00*/  @P0 IMAD.MOV.U32 R42, RZ, RZ, R45 ;  /* 0x000000ffff2a0224 */ /* 0x002fe200078e002d */
[----:B------:R1:W-:Y:S01]  /*12c10*/  STL [R1+0x330], R41 ;  /* 0x0003302901007387 */ /* 0x0003e20000100800 */
[----:B0-----:R-:W-:-:S03]  /*12c20*/  PRMT R93, RZ, 0x7610, R93 ;  /* 0x00007610ff5d7816 */ /* 0x001fc6000000005d */
[----:B------:R0:W2:Y:S01]  /*12c30*/  @P0 LDG.E.U8 R94, desc[UR18][R42.64] ;  /* 0x000000122a5e0981 */ /* 0x0000a2000c1e1100 */
[----:B------:R-:W-:Y:S01]  /*12c40*/  @!P2 IMAD.MOV R64, RZ, RZ, -R64 ;  /* 0x000000ffff40a224 */ /* 0x000fe200078e0a40 */
[----:B------:R-:W-:Y:S01]  /*12c50*/  ISETP.GT.U32.AND P5, PT, R39, R65, PT ;  /* 0x000000412700720c */ /* 0x000fe20003fa4070 */
[----:B------:R-:W-:Y:S02]  /*12c60*/  @!P4 IMAD.IADD R66, R66, 0x1, -R39 ;  /* 0x000000014242c824 */ /* 0x000fe400078e0a27 */
[----:B0-----:R-:W-:Y:S02]  /*12c70*/  @P0 IMAD.MOV.U32 R42, RZ, RZ, R41 ;  /* 0x000000ffff2a0224 */ /* 0x001fe400078e0029 */
[----:B------:R-:W-:Y:S01]  /*12c80*/  @P0 IMAD.MOV.U32 R43, RZ, RZ, R44 ;  /* 0x000000ffff2b0224 */ /* 0x000fe200078e002c */
[----:B-1----:R-:W-:Y:S02]  /*12c90*/  IADD3 R41, P6, PT, R63, R38, RZ ;  /* 0x000000263f297210 */ /* 0x002fe40007fde0ff */
[----:B------:R-:W-:-:S02]  /*12ca0*/  ISETP.GE.AND P4, PT, R146, RZ, PT ;  /* 0x000000ff9200720c */ /* 0x000fc40003f86270 */
[----:B------:R0:W2:Y:S01]  /*12cb0*/  @P0 LDG.E.U8 R93, desc[UR18][R42.64] ;  /* 0x000000122a5d0981 */ /* 0x0000a2000c1e1100 */
[----:B------:R-:W-:Y:S02]  /*12cc0*/  SEL R64, R5, R64, !P3 ;  /* 0x0000004005407207 */ /* 0x000fe40005800000 */
[----:B------:R-:W-:Y:S01]  /*12cd0*/  ISETP.GE.AND P2, PT, R19, RZ, PT ;  /* 0x000000ff1300720c */ /* 0x000fe20003f46270 */
[----:B------:R-:W-:Y:S01]  /*12ce0*/  STL [R1+0x32c], R44 ;  /* 0x00032c2c01007387 */ /* 0x000fe20000100800 */
[----:B0-----:R-:W-:Y:S01]  /*12cf0*/  LEA.HI.X.SX32 R42, R63, R35, 0x1, P6 ;  /* 0x000000233f2a7211 */ /* 0x001fe200030f0eff */
[----:B----4-:R-:W-:Y:S01]  /*12d00*/  IMAD R64, R64, UR4, RZ ;  /* 0x0000000440407c24 */ /* 0x010fe2000f8e02ff */
[----:B------:R-:W-:Y:S01]  /*12d10*/  ISETP.GT.U32.AND P6, PT, R39, R69, PT ;  /* 0x000000452700720c */ /* 0x000fe20003fc4070 */
[----:B------:R-:W5:Y:S01]  /*12d20*/  LDL.LU R18, [R1+0xa34] ;  /* 0x000a340001127983 */ /* 0x000f620000300800 */
[----:B------:R-:W-:Y:S01]  /*12d30*/  @!P5 IMAD.IADD R65, R65, 0x1, -R39 ;  /* 0x000000014141d824 */ /* 0x000fe200078e0a27 */
[----:B------:R-:W-:Y:S01]  /*12d40*/  PRMT R91, RZ, 0x7610, R91 ;  /* 0x00007610ff5b7816 */ /* 0x000fe2000000005b */
[----:B------:R-:W-:Y:S01]  /*12d50*/  @P0 IMAD.MOV.U32 R43, RZ, RZ, R42 ;  /* 0x000000ffff2b0224 */ /* 0x000fe200078e002a */
[----:B------:R-:W-:Y:S04]  /*12d60*/  STL [R1+0x338], R41 ;  /* 0x0003382901007387 */ /* 0x000fe80000100800 */
[----:B------:R-:W-:Y:S01]  /*12d70*/  @!P2 IMAD.MOV R66, RZ, RZ, -R66 ;  /* 0x000000ffff42a224 */ /* 0x000fe200078e0a42 */
[----:B------:R-:W0:Y:S01]  /*12d80*/  LDCU UR4, c[0x0][0x3b0] ;  /* 0x00007600ff0477ac */ /* 0x000e220008000800 */
[----:B------:R1:W-:Y:S01]  /*12d90*/  STL [R1+0x334], R42 ;  /* 0x0003342a01007387 */ /* 0x0003e20000100800 */
[----:B------:R-:W-:Y:S01]  /*12da0*/  @!P4 IMAD.MOV R65, RZ, RZ, -R65 ;  /* 0x000000ffff41c224 */ /* 0x000fe200078e0a41 */
[----:B------:R-:W-:Y:S01]  /*12db0*/  ISETP.GT.U32.AND P4, PT, R39, R68, PT ;  /* 0x000000442700720c */ /* 0x000fe20003f84070 */
[----:B------:R-:W-:Y:S01]  /*12dc0*/  @!P6 IMAD.IADD R69, R69, 0x1, -R39 ;  /* 0x000000014545e824 */ /* 0x000fe200078e0a27 */
[----:B------:R-:W-:Y:S01]  /*12dd0*/  SEL R66, R5, R66, !P3 ;  /* 0x0000004205427207 */ /* 0x000fe20005800000 */
[----:B------:R-:W5:Y:S01]  /*12de0*/  LDL.LU R19, [R1+0xa30] ;  /* 0x000a300001137983 */ /* 0x000f620000300800 */
[----:B-1----:R-:W-:Y:S01]  /*12df0*/  @P0 IMAD.MOV.U32 R42, RZ, RZ, R41 ;  /* 0x000000ffff2a0224 */ /* 0x002fe200078e0029 */
[----:B------:R-:W-:-:S02]  /*12e00*/  IADD3 R41, P5, PT, R64, R38, RZ ;  /* 0x0000002640297210 */ /* 0x000fc40007fbe0ff */
[----:B------:R-:W5:Y:S02]  /*12e10*/  LDL.LU R146, [R1+0xa2c] ;  /* 0x000a2c0001927983 */ /* 0x000f640000300800 */
[----:B------:R-:W-:Y:S02]  /*12e20*/  LEA.HI.X.SX32 R44, R64, R35, 0x1, P5 ;  /* 0x00000023402c7211 */ /* 0x000fe400028f0eff */
[----:B------:R1:W4:Y:S01]  /*12e30*/  @P0 LDG.E.U8 R92, desc[UR18][R42.64] ;  /* 0x000000122a5c0981 */ /* 0x000322000c1e1100 */
[C---:B------:R-:W-:Y:S02]  /*12e40*/  ISETP.GT.U32.AND P5, PT, R39.reuse, R67, PT ;  /* 0x000000432700720c */ /* 0x040fe40003fa4070 */
[----:B------:R-:W-:Y:S02]  /*12e50*/  ISETP.GT.U32.AND P6, PT, R39, R69, PT ;  /* 0x000000452700720c */ /* 0x000fe40003fc4070 */
[----:B------:R-:W-:Y:S01]  /*12e60*/  SEL R65, R5, R65, !P3 ;  /* 0x0000004105417207 */ /* 0x000fe20005800000 */
[----:B------:R0:W-:Y:S04]  /*12e70*/  STL [R1+0x340], R41 ;  /* 0x0003402901007387 */ /* 0x0001e80000100800 */
[----:B------:R-:W-:Y:S01]  /*12e80*/  IMAD R65, R65, UR12, RZ ;  /* 0x0000000c41417c24 */ /* 0x000fe2000f8e02ff */
[----:B------:R-:W-:Y:S01]  /*12e90*/  ISETP.GE.AND P2, PT, R139, RZ, PT ;  /* 0x000000ff8b00720c */ /* 0x000fe20003f46270 */
[----:B-1----:R-:W-:-:S02]  /*12ea0*/  @P0 IMAD.MOV.U32 R42, RZ, RZ, R41 ;  /* 0x000000ffff2a0224 */ /* 0x002fc400078e0029 */
[----:B------:R-:W-:Y:S02]  /*12eb0*/  @P0 IMAD.MOV.U32 R43, RZ, RZ, R44 ;  /* 0x000000ffff2b0224 */ /* 0x000fe400078e002c */
[----:B------:R-:W-:Y:S02]  /*12ec0*/  IMAD R66, R66, UR5, RZ ;  /* 0x0000000542427c24 */ /* 0x000fe4000f8e02ff */
[--C-:B------:R-:W-:Y:S01]  /*12ed0*/  @!P4 IMAD.IADD R68, R68, 0x1, -R39.reuse ;  /* 0x000000014444c824 */ /* 0x100fe200078e0a27 */
[----:B0-----:R-:W-:Y:S01]  /*12ee0*/  IADD3 R41, P4, PT, R65, R38, RZ ;  /* 0x0000002641297210 */ /* 0x001fe20007f9e0ff */
[--C-:B------:R-:W-:Y:S01]  /*12ef0*/  @!P5 IMAD.IADD R67, R67, 0x1, -R39.reuse ;  /* 0x000000014343d824 */ /* 0x100fe200078e0a27 */
[----:B------:R0:W-:Y:S01]  /*12f00*/  STL [R1+0x33c], R44 ;  /* 0x00033c2c01007387 */ /* 0x0001e20000100800 */
[----:B------:R-:W-:Y:S01]  /*12f10*/  @!P6 IMAD.IADD R69, R69, 0x1, -R39 ;  /* 0x000000014545e824 */ /* 0x000fe200078e0a27 */
[----:B------:R-:W-:Y:S01]  /*12f20*/  ISETP.GT.U32.AND P5, PT, R39, R68, PT ;  /* 0x000000442700720c */ /* 0x000fe20003fa4070 */
[----:B------:R-:W1:Y:S01]  /*12f30*/  LDCU UR5, c[0x0][0x3b0] ;  /* 0x00007600ff0577ac */ /* 0x000e620008000800 */
[----:B------:R0:W2:Y:S01]  /*12f40*/  @P0 LDG.E.U8 R91, desc[UR18][R42.64] ;  /* 0x000000122a5b0981 */ /* 0x0000a2000c1e1100 */
[----:B------:R-:W1:Y:S01]  /*12f50*/  LDCU UR12, c[0x0][0x3b0] ;  /* 0x00007600ff0c77ac */ /* 0x000e620008000800 */
[----:B------:R-:W-:-:S02]  /*12f60*/  PRMT R90, RZ, 0x7610, R90 ;  /* 0x00007610ff5a7816 */ /* 0x000fc4000000005a */
[----:B------:R-:W5:Y:S01]  /*12f70*/  LDL.LU R139, [R1+0xa28] ;  /* 0x000a2800018b7983 */ /* 0x000f620000300800 */
[----:B0-----:R-:W-:Y:S02]  /*12f80*/  LEA.HI.X.SX32 R44, R65, R35, 0x1, P4 ;  /* 0x00000023412c7211 */ /* 0x001fe400020f0eff */
[----:B------:R-:W-:Y:S02]  /*12f90*/  ISETP.GT.U32.AND P4, PT, R39, R67, PT ;  /* 0x000000432700720c */ /* 0x000fe40003f84070 */
[----:B------:R-:W-:-:S04]  /*12fa0*/  IADD3 R42, P6, PT, R66, R38, RZ ;  /* 0x00000026422a7210 */ /* 0x000fc80007fde0ff */
[----:B------:R-:W-:Y:S02]  /*12fb0*/  LEA.HI.X.SX32 R43, R66, R35, 0x1, P6 ;  /* 0x00000023422b7211 */ /* 0x000fe400030f0eff */
[----:B------:R-:W-:Y:S01]  /*12fc0*/  ISETP.GT.U32.AND P6, PT, R39, R70, PT ;  /* 0x000000462700720c */ /* 0x000fe20003fc4070 */
[----:B------:R-:W-:Y:S01]  /*12fd0*/  @!P2 IMAD.MOV R69, RZ, RZ, -R69 ;  /* 0x000000ffff45a224 */ /* 0x000fe200078e0a45 */
[----:B------:R-:W-:Y:S01]  /*12fe0*/  ISETP.GE.AND P2, PT, R16, RZ, PT ;  /* 0x000000ff1000720c */ /* 0x000fe20003f46270 */
[--C-:B------:R-:W-:Y:S01]  /*12ff0*/  @!P5 IMAD.IADD R68, R68, 0x1, -R39.reuse ;  /* 0x000000014444d824 */ /* 0x100fe200078e0a27 */
[----:B------:R-:W-:Y:S01]  /*13000*/  ISETP.GE.AND P5, PT, R17, RZ, PT ;  /* 0x000000ff1100720c */ /* 0x000fe20003fa6270 */
[----:B------:R-:W-:Y:S01]  /*13010*/  @!P4 IMAD.IADD R67, R67, 0x1, -R39 ;  /* 0x000000014343c824 */ /* 0x000fe200078e0a27 */
[----:B------:R-:W-:Y:S01]  /*13020*/  ISETP.GT.U32.AND P4, PT, R39, R71, PT ;  /* 0x000000472700720c */ /* 0x000fe20003f84070 */
[----:B------:R0:W-:Y:S01]  /*13030*/  STL [R1+0x368], R42 ;  /* 0x0003682a01007387 */ /* 0x0001e20000100800 */
[----:B------:R-:W-:-:S02]  /*13040*/  SEL R69, R5, R69, !P3 ;  /* 0x0000004505457207 */ /* 0x000fc40005800000 */
[----:B------:R-:W-:Y:S01]  /*13050*/  PRMT R89, RZ, 0x7610, R89 ;  /* 0x00007610ff597816 */ /* 0x000fe20000000059 */
[----:B------:R0:W2:Y:S02]  /*13060*/  @P0 LDG.E.U8 R90, desc[UR18][R42.64] ;  /* 0x000000122a5a0981 */ /* 0x0000a4000c1e1100 */
[----:B------:R-:W-:Y:S02]  /*13070*/  @!P6 IMAD.IADD R70, R70, 0x1, -R39 ;  /* 0x000000014646e824 */ /* 0x000fe400078e0a27 */
[----:B------:R-:W-:-:S03]  /*13080*/  @!P2 IMAD.MOV R68, RZ, RZ, -R68 ;  /* 0x000000ffff44a224 */ /* 0x000fc600078e0a44 */
[----:B------:R-:W-:Y:S01]  /*13090*/  ISETP.GT.U32.AND P6, PT, R39, R70, PT ;  /* 0x000000462700720c */ /* 0x000fe20003fc4070 */
[----:B------:R-:W-:Y:S01]  /*130a0*/  IMAD R69, R69, UR4, RZ ;  /* 0x0000000445457c24 */ /* 0x000fe2000f8e02ff */
[----:B------:R1:W-:Y:S01]  /*130b0*/  STL [R1+0x370], R41 ;  /* 0x0003702901007387 */ /* 0x0003e20000100800 */
[----:B------:R-:W-:Y:S01]  /*130c0*/  @!P5 IMAD.MOV R67, RZ, RZ, -R67 ;  /* 0x000000ffff43d224 */ /* 0x000fe200078e0a43 */
[----:B------:R-:W-:Y:S01]  /*130d0*/  SEL R68, R5, R68, !P3 ;  /* 0x0000004405447207 */ /* 0x000fe20005800000 */
[----:B------:R-:W-:Y:S01]  /*130e0*/  @!P4 IMAD.IADD R71, R71, 0x1, -R39 ;  /* 0x000000014747c824 */ /* 0x000fe200078e0a27 */
[----:B------:R1:W-:Y:S01]  /*130f0*/  STL [R1+0x364], R43 ;  /* 0x0003642b01007387 */ /* 0x0003e20000100800 */
[----:B0-----:R-:W-:Y:S01]  /*13100*/  @P0 IMAD.MOV.U32 R42, RZ, RZ, R41 ;  /* 0x000000ffff2a0224 */ /* 0x001fe200078e0029 */
[----:B------:R-:W-:Y:S01]  /*13110*/  ISETP.GE.AND P2, PT, R14, RZ, PT ;  /* 0x000000ff0e00720c */ /* 0x000fe20003f46270 */
[----:B------:R-:W0:Y:S01]  /*13120*/  LDCU UR4, c[0x0][0x3b0] ;  /* 0x00007600ff0477ac */ /* 0x000e220008000800 */
[----:B------:R-:W-:Y:S01]  /*13130*/  ISETP.GT.U32.AND P4, PT, R39, R72, PT ;  /* 0x000000482700720c */ /* 0x000fe20003f84070 */
[----:B-1----:R-:W-:Y:S01]  /*13140*/  IMAD R68, R68, UR5, RZ ;  /* 0x0000000544447c24 */ /* 0x002fe2000f8e02ff */
[-C--:B------:R-:W-:Y:S01]  /*13150*/  IADD3 R41, P5, PT, R69, R38.reuse, RZ ;  /* 0x0000002645297210 */ /* 0x080fe20007fbe0ff */
[----:B------:R-:W-:Y:S01]  /*13160*/  @P0 IMAD.MOV.U32 R43, RZ, RZ, R44 ;  /* 0x000000ffff2b0224 */ /* 0x000fe200078e002c */
[----:B------:R-:W-:Y:S01]  /*13170*/  SEL R67, R5, R67, !P3 ;  /* 0x0000004305437207 */ /* 0x000fe20005800000 */
[----:B------:R-:W-:Y:S01]  /*13180*/  STL [R1+0x36c], R44 ;  /* 0x00036c2c01007387 */ /* 0x000fe20000100800 */
[----:B------:R-:W-:Y:S01]  /*13190*/  @!P6 IMAD.IADD R70, R70, 0x1, -R39 ;  /* 0x000000014646e824 */ /* 0x000fe200078e0a27 */
[----:B------:R-:W-:Y:S01]  /*131a0*/  PRMT R88, RZ, 0x7610, R88 ;  /* 0x00007610ff587816 */ /* 0x000fe20000000058 */
[----:B------:R-:W1:Y:S01]  /*131b0*/  LDCU UR5, c[0x0][0x3b0] ;  /* 0x00007600ff0577ac */ /* 0x000e620008000800 */
[----:B------:R0:W2:Y:S01]  /*131c0*/  @P0 LDG.E.U8 R89, desc[UR18][R42.64] ;  /* 0x000000122a590981 */ /* 0x0000a2000c1e1100 */
[----:B------:R-:W-:Y:S01]  /*131d0*/  IMAD R67, R67, UR12, RZ ;  /* 0x0000000c43437c24 */ /* 0x000fe2000f8e02ff */
[----:B------:R-:W-:-:S02]  /*131e0*/  IADD3 R45, P6, PT, R68, R38, RZ ;  /* 0x00000026442d7210 */ /* 0x000fc40007fde0ff */
[----:B------:R-:W5:Y:S01]  /*131f0*/  LDL.LU R16, [R1+0xa24] ;  /* 0x000a240001107983 */ /* 0x000f620000300800 */
[----:B------:R-:W-:Y:S01]  /*13200*/  @!P2 IMAD.MOV R70, RZ, RZ, -R70 ;  /* 0x000000ffff46a224 */ /* 0x000fe200078e0a46 */
[----:B------:R-:W-:Y:S01]  /*13210*/  PRMT R87, RZ, 0x7610, R87 ;  /* 0x00007610ff577816 */ /* 0x000fe20000000057 */
[----:B------:R-:W-:Y:S01]  /*13220*/  @!P4 IMAD.IADD R72, R72, 0x1, -R39 ;  /* 0x000000014848c824 */ /* 0x000fe200078e0a27 */
[----:B------:R-:W5:Y:S01]  /*13230*/  LDL.LU R17, [R1+0xa20] ;  /* 0x000a200001117983 */ /* 0x000f620000300800 */
[-C--:B0-----:R-:W-:Y:S01]  /*13240*/  LEA.HI.X.SX32 R42, R69, R35.reuse, 0x1, P5 ;  /* 0x00000023452a7211 */ /* 0x081fe200028f0eff */
[----:B------:R-:W0:Y:S02]  /*13250*/  LDCU UR12, c[0x0][0x3b0] ;  /* 0x00007600ff0c77ac */ /* 0x000e240008000800 */
[----:B------:R-:W5:Y:S01]  /*13260*/  LDL.LU R14, [R1+0xa1c] ;  /* 0x000a1c00010e7983 */ /* 0x000f620000300800 */
[----:B------:R-:W-:Y:S01]  /*13270*/  LEA.HI.X.SX32 R120, R68, R35, 0x1, P6 ;  /* 0x0000002344787211 */ /* 0x000fe200030f0eff */
[----:B------:R-:W-:-:S02]  /*13280*/  @P0 IMAD.MOV.U32 R43, RZ, RZ, R42 ;  /* 0x000000ffff2b0224 */ /* 0x000fc400078e002a */
[----:B------:R-:W-:Y:S01]  /*13290*/  STL [R1+0x378], R41 ;  /* 0x0003782901007387 */ /* 0x000fe20000100800 */
[----:B------:R-:W-:-:S03]  /*132a0*/  ISETP.GT.U32.AND P5, PT, R39, R71, PT ;  /* 0x000000472700720c */ /* 0x000fc60003fa4070 */
[----:B------:R0:W-:Y:S01]  /*132b0*/  STL [R1+0x374], R42 ;  /* 0x0003742a01007387 */ /* 0x0001e20000100800 */
[----:B------:R-:W-:Y:S02]  /*132c0*/  ISETP.GT.U32.AND P2, PT, R39, R73, PT ;  /* 0x000000492700720c */ /* 0x000fe40003f44070 */
[----:B------:R-:W-:Y:S01]  /*132d0*/  ISETP.GE.AND P4, PT, R15, RZ, PT ;  /* 0x000000ff0f00720c */ /* 0x000fe20003f86270 */
[----:B0-----:R-:W-:Y:S01]  /*132e0*/  @P0 IMAD.MOV.U32 R42, RZ, RZ, R41 ;  /* 0x000000ffff2a0224 */ /* 0x001fe200078e0029 */
[----:B------:R-:W-:-:S04]  /*132f0*/  IADD3 R41, P6, PT, R67, R38, RZ ;  /* 0x0000002643297210 */ /* 0x000fc80007fde0ff */
[----:B------:R-:W-:Y:S01]  /*13300*/  LEA.HI.X.SX32 R44, R67, R35, 0x1, P6 ;  /* 0x00000023432c7211 */ /* 0x000fe200030f0eff */
[----:B------:R0:W2:Y:S01]  /*13310*/  @P0 LDG.E.U8 R88, desc[UR18][R42.64] ;  /* 0x000000122a580981 */ /* 0x0000a2000c1e1100 */
[----:B------:R-:W-:Y:S02]  /*13320*/  ISETP.GT.U32.AND P6, PT, R39, R72, PT ;  /* 0x000000482700720c */ /* 0x000fe40003fc4070 */
[----:B------:R-:W-:Y:S01]  /*13330*/  SEL R70, R5, R70, !P3 ;  /* 0x0000004605467207 */ /* 0x000fe20005800000 */
[----:B------:R-:W-:Y:S01]  /*13340*/  @!P5 IMAD.IADD R71, R71, 0x1, -R39 ;  /* 0x000000014747d824 */ /* 0x000fe200078e0a27 */
[----:B------:R-:W-:Y:S01]  /*13350*/  PRMT R69, RZ, 0x7610, R69 ;  /* 0x00007610ff457816 */ /* 0x000fe20000000045 */
[----:B0-----:R-:W-:Y:S02]  /*13360*/  @P0 IMAD.MOV.U32 R42, RZ, RZ, R45 ;  /* 0x000000ffff2a0224 */ /* 0x001fe400078e002d */
[----:B------:R-:W-:Y:S02]  /*13370*/  @P0 IMAD.MOV.U32 R43, RZ, RZ, R120 ;  /* 0x000000ffff2b0224 */ /* 0x000fe400078e0078 */
[----:B------:R-:W-:-:S03]  /*13380*/  @!P2 IMAD.IADD R73, R73, 0x1, -R39 ;  /* 0x000000014949a824 */ /* 0x000fc600078e0a27 */
[----:B------:R0:W2:Y:S01]  /*13390*/  @P0 LDG.E.U8 R87, desc[UR18][R42.64] ;  /* 0x000000122a570981 */ /* 0x0000a2000c1e1100 */
[----:B------:R-:W-:Y:S01]  /*133a0*/  IMAD R70, R70, UR13, RZ ;  /* 0x0000000d46467c24 */ /* 0x000fe2000f8e02ff */
[----:B------:R-:W-:Y:S01]  /*133b0*/  ISETP.GE.AND P5, PT, R138, RZ, PT ;  /* 0x000000ff8a00720c */ /* 0x000fe20003fa6270 */
[----:B------:R-:W-:Y:S02]  /*133c0*/  @!P4 IMAD.MOV R71, RZ, RZ, -R71 ;  /* 0x000000ffff47c224 */ /* 0x000fe400078e0a47 */
[----:B------:R-:W-:Y:S01]  /*133d0*/  @!P6 IMAD.IADD R72, R72, 0x1, -R39 ;  /* 0x000000014848e824 */ /* 0x000fe200078e0a27 */
[C---:B------:R-:W-:Y:S01]  /*133e0*/  ISETP.GT.U32.AND P6, PT, R39.reuse, R73, PT ;  /* 0x000000492700720c */ /* 0x040fe20003fc4070 */
[----:B------:R-:W-:Y:S01]  /*133f0*/  STL [R1+0x380], R45 ;  /* 0x0003802d01007387 */ /* 0x000fe20000100800 */
[----:B0-----:R-:W-:Y:S02]  /*13400*/  @P0 IMAD.MOV.U32 R42, RZ, RZ, R41 ;  /* 0x000000ffff2a0224 */ /* 0x001fe400078e0029 */
[----:B------:R-:W-:Y:S01]  /*13410*/  @P0 IMAD.MOV.U32 R43, RZ, RZ, R44 ;  /* 0x000000ffff2b0224 */ /* 0x000fe200078e002c */
[----:B------:R-:W-:Y:S01]  /*13420*/  ISETP.GT.U32.AND P4, PT, R39, R74, PT ;  /* 0x0000004a2700720c */ /* 0x000fe20003f84070 */
[----:B------:R-:W0:Y:S03]  /*13430*/  LDCU UR13, c[0x0][0x3b0] ;  /* 0x00007600ff0d77ac */ /* 0x000e260008000800 */
[----:B------:R1:W2:Y:S01]  /*13440*/  @P0 LDG.E.U8 R69, desc[UR18][R42.64] ;  /* 0x000000122a450981 */ /* 0x0002a2000c1e1100 */
[----:B------:R-:W-:-:S02]  /*13450*/  SEL R71, R5, R71, !P3 ;  /* 0x0000004705477207 */ /* 0x000fc40005800000 */
[----:B-1----:R-:W-:-:S03]  /*13460*/  IADD3 R42, P2, PT, R70, R38, RZ ;  /* 0x00000026462a7210 */ /* 0x002fc60007f5e0ff */
[----:B------:R-:W-:Y:S01]  /*13470*/  IMAD R71, R71, UR4, RZ ;  /* 0x0000000447477c24 */ /* 0x000fe2000f8e02ff */
[----:B------:R-:W-:Y:S01]  /*13480*/  STL [R1+0x37c], R120 ;  /* 0x00037c7801007387 */ /* 0x000fe20000100800 */
[----:B------:R-:W1:Y:S01]  /*13490*/  LDCU UR4, c[0x0][0x3b0] ;  /* 0x00007600ff0477ac */ /* 0x000e620008000800 */
[----:B------:R-:W-:Y:S02]  /*134a0*/  LEA.HI.X.SX32 R43, R70, R35, 0x1, P2 ;  /* 0x00000023462b7211 */ /* 0x000fe400010f0eff */
[----:B------:R-:W-:Y:S01]  /*134b0*/  ISETP.GE.AND P2, PT, R135, RZ, PT ;  /* 0x000000ff8700720c */ /* 0x000fe20003f46270 */
[----:B------:R0:W-:Y:S01]  /*134c0*/  STL [R1+0x3a8], R41 ;  /* 0x0003a82901007387 */ /* 0x0001e20000100800 */
[----:B------:R-:W-:Y:S02]  /*134d0*/  @!P5 IMAD.MOV R72, RZ, RZ, -R72 ;  /* 0x000000ffff48d224 */ /* 0x000fe400078e0a48 */
[--C-:B------:R-:W-:Y:S01]  /*134e0*/  @!P6 IMAD.IADD R73, R73, 0x1, -R39.reuse ;  /* 0x000000014949e824 */ /* 0x100fe200078e0a27 */
[----:B------:R-:W-:Y:S01]  /*134f0*/  ISETP.GT.U32.AND P6, PT, R39, R76, PT ;  /* 0x0000004c2700720c */ /* 0x000fe20003fc4070 */
[----:B------:R-:W5:Y:S01]  /*13500*/  LDL.LU R15, [R1+0xa18] ;  /* 0x000a1800010f7983 */ /* 0x000f620000300800 */
[----:B------:R-:W-:Y:S01]  /*13510*/  @!P4 IMAD.IADD R74, R74, 0x1, -R39 ;  /* 0x000000014a4ac824 */ /* 0x000fe200078e0a27 */
[----:B0-----:R-:W-:-:S02]  /*13520*/  IADD3 R41, P5, PT, R71, R38, RZ ;  /* 0x0000002647297210 */ /* 0x001fc40007fbe0ff */
[----:B------:R0:W-:Y:S01]  /*13530*/  STL [R1+0x3a4], R44 ;  /* 0x0003a42c01007387 */ /* 0x0001e20000100800 */
[----:B------:R-:W-:Y:S02]  /*13540*/  SEL R72, R5, R72, !P3 ;  /* 0x0000004805487207 */ /* 0x000fe40005800000 */
[----:B------:R-:W-:Y:S01]  /*13550*/  @!P2 IMAD.MOV R73, RZ, RZ, -R73 ;  /* 0x000000ffff49a224 */ /* 0x000fe200078e0a49 */
[----:B------:R-:W-:Y:S01]  /*13560*/  PRMT R68, RZ, 0x7610, R68 ;  /* 0x00007610ff447816 */ /* 0x000fe20000000044 */
[----:B------:R-:W5:Y:S01]  /*13570*/  LDL.LU R138, [R1+0xa14] ;  /* 0x000a1400018a7983 */ /* 0x000f620000300800 */
[----:B------:R-:W-:Y:S02]  /*13580*/  ISETP.GT.U32.AND P4, PT, R39, R74, PT ;  /* 0x0000004a2700720c */ /* 0x000fe40003f84070 */
[----:B0-----:R-:W-:Y:S01]  /*13590*/  LEA.HI.X.SX32 R44, R71, R35, 0x1, P5 ;  /* 0x00000023472c7211 */ /* 0x001fe200028f0eff */
[----:B------:R-:W-:Y:S01]  /*135a0*/  IMAD R72, R72, UR5, RZ ;  /* 0x0000000548487c24 */ /* 0x000fe2000f8e02ff */
[----:B------:R-:W-:Y:S01]  /*135b0*/  ISETP.GT.U32.AND P5, PT, R39, R75, PT ;  /* 0x0000004b2700720c */ /* 0x000fe20003fa4070 */
[----:B------:R0:W-:Y:S01]  /*135c0*/  STL [R1+0x3b0], R42 ;  /* 0x0003b02a01007387 */ /* 0x0001e20000100800 */
[----:B------:R-:W-:Y:S01]  /*135d0*/  PRMT R67, RZ, 0x7610, R67 ;  /* 0x00007610ff437816 */ /* 0x000fe20000000043 */
[--C-:B------:R-:W-:Y:S01]  /*135e0*/  @!P6 IMAD.IADD R76, R76, 0x1, -R39.reuse ;  /* 0x000000014c4ce824 */ /* 0x100fe200078e0a27 */
[----:B------:R-:W-:Y:S01]  /*135f0*/  SEL R73, R5, R73, !P3 ;  /* 0x0000004905497207 */ /* 0x000fe20005800000 */
[----:B------:R-:W5:Y:S04]  /*13600*/  LDL.LU R135, [R1+0xa10] ;  /* 0x000a100001877983 */ /* 0x000f680000300800 */
[----:B------:R0:W2:Y:S01]  /*13610*/  @P0 LDG.E.U8 R68, desc[UR18][R42.64] ;  /* 0x000000122a440981 */ /* 0x0000a2000c1e1100 */
[----:B------:R-:W-:Y:S01]  /*13620*/  ISETP.GE.AND P2, PT, R12, RZ, PT ;  /* 0x000000ff0c00720c */ /* 0x000fe20003f46270 */
[----:B------:R-:W-:Y:S01]  /*13630*/  @!P4 IMAD.IADD R74, R74, 0x1, -R39 ;  /* 0x000000014a4ac824 */ /* 0x000fe200078e0a27 */
[----:B------:R-:W3:Y:S01]  /*13640*/  LDCU UR5, c[0x0][0x3b0] ;  /* 0x00007600ff0577ac */ /* 0x000ee20008000800 */
[----:B------:R1:W-:Y:S04]  /*13650*/  STL [R1+0x3ac], R43 ;  /* 0x0003ac2b01007387 */ /* 0x0003e80000100800 */
[----:B------:R-:W-:Y:S01]  /*13660*/  STL [R1+0x3b8], R41 ;  /* 0x0003b82901007387 */ /* 0x000fe20000100800 */
[----:B0-----:R-:W-:-:S03]  /*13670*/  @P0 IMAD.MOV.U32 R42, RZ, RZ, R41 ;  /* 0x000000ffff2a0224 */ /* 0x001fc600078e0029 */
[----:B------:R0:W-:Y:S01]  /*13680*/  STL [R1+0x3b4], R44 ;  /* 0x0003b42c01007387 */ /* 0x0001e20000100800 */
[----:B-1----:R-:W-:Y:S02]  /*13690*/  @P0 IMAD.MOV.U32 R43, RZ, RZ, R44 ;  /* 0x000000ffff2b0224 */ /* 0x002fe400078e002c */
[----:B------:R-:W-:Y:S01]  /*136a0*/  IMAD R73, R73, UR4, RZ ;  /* 0x0000000449497c24 */ /* 0x000fe2000f8e02ff */
[----:B------:R-:W5:Y:S01]  /*136b0*/  LDL.LU R12, [R1+0xa0c] ;  /* 0x000a0c00010c7983 */ /* 0x000f620000300800 */
[----:B------:R-:W-:-:S03]  /*136c0*/  @!P5 IMAD.IADD R75, R75, 0x1, -R39 ;  /* 0x000000014b4bd824 */ /* 0x000fc600078e0a27 */
[----:B------:R1:W2:Y:S01]  /*136d0*/  @P0 LDG.E.U8 R67, desc[UR18][R42.64] ;  /* 0x000000122a430981 */ /* 0x0002a2000c1e1100 */
[CC--:B0-----:R-:W-:Y:S01]  /*136e0*/  IADD3 R44, P6, PT, R72.reuse, R38.reuse, RZ ;  /* 0x00000026482c7210 */ /* 0x0c1fe20007fde0ff */
[----:B------:R-:W-:Y:S01]  /*136f0*/  @!P2 IMAD.MOV R74, RZ, RZ, -R74 ;  /* 0x000000ffff4aa224 */ /* 0x000fe200078e0a4a */
[----:B------:R-:W-:Y:S01]  /*13700*/  IADD3 R41, P4, PT, R73, R38, RZ ;  /* 0x0000002649297210 */ /* 0x000fe20007f9e0ff */
[----:B------:R-:W0:Y:S01]  /*13710*/  LDCU UR4, c[0x0][0x3b0] ;  /* 0x00007600ff0477ac */ /* 0x000e220008000800 */
[C---:B------:R-:W-:Y:S01]  /*13720*/  ISETP.GT.U32.AND P5, PT, R39.reuse, R76, PT ;  /* 0x0000004c2700720c */ /* 0x040fe20003fa4070 */
[----:B------:R-:W-:Y:S01]  /*13730*/  STL [R1+0x3c0], R44 ;  /* 0x0003c02c01007387 */ /* 0x000fe20000100800 */
[----:B-1----:R-:W-:Y:S02]  /*13740*/  LEA.HI.X.SX32 R42, R72, R35, 0x1, P6 ;  /* 0x00000023482a7211 */ /* 0x002fe400030f0eff */
[----:B------:R-:W-:-:S03]  /*13750*/  ISETP.GT.U32.AND P6, PT, R39, R75, PT ;  /* 0x0000004b2700720c */ /* 0x000fc60003fc4070 */
[----:B------:R1:W-:Y:S01]  /*13760*/  STL [R1+0x3bc], R42 ;  /* 0x0003bc2a01007387 */ /* 0x0003e20000100800 */
[----:B------:R-:W-:Y:S02]  /*13770*/  @P0 IMAD.MOV.U32 R43, RZ, RZ, R42 ;  /* 0x000000ffff2b0224 */ /* 0x000fe400078e002a */
[----:B-1----:R-:W-:Y:S01]  /*13780*/  @P0 IMAD.MOV.U32 R42, RZ, RZ, R44 ;  /* 0x000000ffff2a0224 */ /* 0x002fe200078e002c */
[----:B------:R-:W-:Y:S02]  /*13790*/  LEA.HI.X.SX32 R44, R73, R35, 0x1, P4 ;  /* 0x00000023492c7211 */ /* 0x000fe400020f0eff */
[----:B------:R-:W-:Y:S02]  /*137a0*/  ISETP.GE.AND P4, PT, R13, RZ, PT ;  /* 0x000000ff0d00720c */ /* 0x000fe40003f86270 */
[----:B------:R-:W-:Y:S01]  /*137b0*/  ISETP.GT.U32.AND P2, PT, R39, R79, PT ;  /* 0x0000004f2700720c */ /* 0x000fe20003f44070 */
[--C-:B------:R-:W-:Y:S02]  /*137c0*/  @!P5 IMAD.IADD R76, R76, 0x1, -R39.reuse ;  /* 0x000000014c4cd824 */ /* 0x100fe400078e0a27 */
[----:B------:R-:W-:Y:S01]  /*137d0*/  @!P6 IMAD.IADD R75, R75, 0x1, -R39 ;  /* 0x000000014b4be824 */ /* 0x000fe200078e0a27 */
[----:B------:R-:W-:-:S02]  /*137e0*/  ISETP.GE.AND P6, PT, R10, RZ, PT ;  /* 0x000000ff0a00720c */ /* 0x000fc40003fc6270 */
[----:B------:R-:W-:Y:S02]  /*137f0*/  ISETP.GT.U32.AND P5, PT, R39, R78, PT ;  /* 0x0000004e2700720c */ /* 0x000fe40003fa4070 */
[----:B------:R-:W-:-:S03]  /*13800*/  SEL R74, R5, R74, !P3 ;  /* 0x0000004a054a7207 */ /* 0x000fc60005800000 */
[----:B------:R-:W-:Y:S01]  /*13810*/  @!P4 IMAD.MOV R76, RZ, RZ, -R76 ;  /* 0x000000ffff4cc224 */ /* 0x000fe200078e0a4c */
[----:B------:R-:W-:Y:S01]  /*13820*/  PRMT R66, RZ, 0x7610, R66 ;  /* 0x00007610ff427816 */ /* 0x000fe20000000042 */
[----:B------:R-:W-:Y:S01]  /*13830*/  IMAD R74, R74, UR12, RZ ;  /* 0x0000000c4a4a7c24 */ /* 0x000fe2000f8e02ff */
[----:B------:R1:W-:Y:S01]  /*13840*/  STL [R1+0x3e8], R41 ;  /* 0x0003e82901007387 */ /* 0x0003e20000100800 */
[----:B------:R-:W-:Y:S01]  /*13850*/  @!P2 IMAD.IADD R79, R79, 0x1, -R39 ;  /* 0x000000014f4fa824 */ /* 0x000fe200078e0a27 */
[----:B------:R-:W-:Y:S01]  /*13860*/  SEL R76, R5, R76, !P3 ;  /* 0x0000004c054c7207 */ /* 0x000fe20005800000 */
[----:B------:R-:W-:Y:S01]  /*13870*/  @!P6 IMAD.MOV R75, RZ, RZ, -R75 ;  /* 0x000000ffff4be224 */ /* 0x000fe200078e0a4b */
[----:B------:R0:W2:Y:S01]  /*13880*/  @P0 LDG.E.U8 R66, desc[UR18][R42.64] ;  /* 0x000000122a420981 */ /* 0x0000a2000c1e1100 */
[----:B------:R-:W-:Y:S01]  /*13890*/  @!P5 IMAD.IADD R78, R78, 0x1, -R39 ;  /* 0x000000014e4ed824 */ /* 0x000fe200078e0a27 */
[----:B------:R-:W-:Y:S01]  /*138a0*/  PRMT R65, RZ, 0x7610, R65 ;  /* 0x00007610ff417816 */ /* 0x000fe20000000041 */
[----:B---3--:R-:W-:Y:S01]  /*138b0*/  IMAD R76, R76, UR5, RZ ;  /* 0x000000054c4c7c24 */ /* 0x008fe2000f8e02ff */
[----:B------:R-:W-:Y:S01]  /*138c0*/  ISETP.GT.U32.AND P2, PT, R39, R79, PT ;  /* 0x0000004f2700720c */ /* 0x000fe20003f44070 */
[----:B------:R-:W5:Y:S01]  /*138d0*/  LDL.LU R13, [R1+0xa08] ;  /* 0x000a0800010d7983 */ /* 0x000f620000300800 */
[----:B------:R-:W-:Y:S01]  /*138e0*/  PRMT R64, RZ, 0x7610, R64 ;  /* 0x00007610ff407816 */ /* 0x000fe20000000040 */
[----:B------:R-:W3:Y:S01]  /*138f0*/  LDCU UR5, c[0x0][0x3b0] ;  /* 0x00007600ff0577ac */ /* 0x000ee20008000800 */
[----:B0-----:R-:W-:Y:S01]  /*13900*/  @P0 IMAD.MOV.U32 R42, RZ, RZ, R41 ;  /* 0x000000ffff2a0224 */ /* 0x001fe200078e0029 */
[-C--:B-1----:R-:W-:Y:S01]  /*13910*/  IADD3 R41, P4, PT, R74, R38.reuse, RZ ;  /* 0x000000264a297210 */ /* 0x082fe20007f9e0ff */
[----:B------:R0:W-:Y:S01]  /*13920*/  STL [R1+0x3e4], R44 ;  /* 0x0003e42c01007387 */ /* 0x0001e20000100800 */
[----:B------:R-:W-:Y:S01]  /*13930*/  @P0 IMAD.MOV.U32 R43, RZ, RZ, R44 ;  /* 0x000000ffff2b0224 */ /* 0x000fe200078e002c */
[----:B------:R-:W-:Y:S01]  /*13940*/  IADD3 R45, P5, PT, R76, R38, RZ ;  /* 0x000000264c2d7210 */ /* 0x000fe20007fbe0ff */
[----:B------:R-:W1:Y:S01]  /*13950*/  LDCU UR12, c[0x0][0x3b0] ;  /* 0x00007600ff0c77ac */ /* 0x000e620008000800 */
[----:B------:R-:W-:Y:S01]  /*13960*/  SEL R75, R5, R75, !P3 ;  /* 0x0000004b054b7207 */ /* 0x000fe20005800000 */
[----:B------:R-:W5:Y:S01]  /*13970*/  LDL.LU R10, [R1+0xa04] ;  /* 0x000a0400010a7983 */ /* 0x000f620000300800 */
[----:B------:R-:W-:-:S02]  /*13980*/  ISETP.GT.U32.AND P6, PT, R39, R78, PT ;  /* 0x0000004e2700720c */ /* 0x000fc40003fc4070 */
[----:B0-----:R-:W-:Y:S01]  /*13990*/  LEA.HI.X.SX32 R44, R74, R35, 0x1, P4 ;  /* 0x000000234a2c7211 */ /* 0x001fe200020f0eff */
[----:B------:R0:W2:Y:S01]  /*139a0*/  @P0 LDG.E.U8 R65, desc[UR18][R42.64] ;  /* 0x000000122a410981 */ /* 0x0000a2000c1e1100 */
[----:B------:R-:W-:Y:S02]  /*139b0*/  ISETP.GT.U32.AND P4, PT, R39, R77, PT ;  /* 0x0000004d2700720c */ /* 0x000fe40003f84070 */
[----:B------:R-:W-:Y:S01]  /*139c0*/  LEA.HI.X.SX32 R70, R76, R35, 0x1, P5 ;  /* 0x000000234c467211 */ /* 0x000fe200028f0eff */
[----:B------:R-:W-:Y:S01]  /*139d0*/  IMAD R75, R75, UR4, RZ ;  /* 0x000000044b4b7c24 */ /* 0x000fe2000f8e02ff */
[----:B------:R-:W-:Y:S01]  /*139e0*/  ISETP.GE.AND P5, PT, R11, RZ, PT ;  /* 0x000000ff0b00720c */ /* 0x000fe20003fa6270 */
[----:B------:R1:W-:Y:S01]  /*139f0*/  STL [R1+0x3f0], R41 ;  /* 0x0003f02901007387 */ /* 0x0003e20000100800 */
[----:B------:R-:W-:Y:S01]  /*13a00*/  @!P2 IMAD.IADD R79, R79, 0x1, -R39 ;  /* 0x000000014f4fa824 */ /* 0x000fe200078e0a27 */
[----:B------:R-:W-:Y:S02]  /*13a10*/  PRMT R63, RZ, 0x7610, R63 ;  /* 0x00007610ff3f7816 */ /* 0x000fe4000000003f */
[----:B------:R-:W-:-:S02]  /*13a20*/  @!P6 IMAD.IADD R78, R78, 0x1, -R39 ;  /* 0x000000014e4ee824 */ /* 0x000fc400078e0a27 */
[----:B0-----:R-:W-:Y:S01]  /*13a30*/  @P0 IMAD.MOV.U32 R42, RZ, RZ, R41 ;  /* 0x000000ffff2a0224 */ /* 0x001fe200078e0029 */
[----:B------:R0:W-:Y:S01]  /*13a40*/  STL [R1+0x3ec], R44 ;  /* 0x0003ec2c01007387 */ /* 0x0001e20000100800 */
[----:B------:R-:W-:Y:S01]  /*13a50*/  @P0 IMAD.MOV.U32 R43, RZ, RZ, R44 ;  /* 0x000000ffff2b0224 */ /* 0x000fe200078e002c */
[----:B------:R-:W-:Y:S01]  /*13a60*/  PRMT R62, RZ, 0x7610, R62 ;  /* 0x00007610ff3e7816 */ /* 0x000fe2000000003e */
[----:B------:R-:W-:Y:S01]  /*13a70*/  @!P4 IMAD.IADD R77, R77, 0x1, -R39 ;  /* 0x000000014d4dc824 */ /* 0x000fe200078e0a27 */
[C---:B-1----:R-:W-:Y:S01]  /*13a80*/  IADD3 R41, P2, PT, R75.reuse, R38, RZ ;  /* 0x000000264b297210 */ /* 0x042fe20007f5e0ff */
[----:B------:R-:W1:Y:S01]  /*13a90*/  LDCU UR4, c[0x0][0x3b0] ;  /* 0x00007600ff0477ac */ /* 0x000e620008000800 */
[----:B------:R-:W-:Y:S01]  /*13aa0*/  ISETP.GE.AND P6, PT, R8, RZ, PT ;  /* 0x000000ff0800720c */ /* 0x000fe20003fc6270 */
[----:B------:R-:W-:Y:S01]  /*13ab0*/  @!P5 IMAD.MOV R79, RZ, RZ, -R79 ;  /* 0x000000ffff4fd224 */ /* 0x000fe200078e0a4f */
[----:B------:R3:W2:Y:S01]  /*13ac0*/  @P0 LDG.E.U8 R64, desc[UR18][R42.64] ;  /* 0x000000122a400981 */ /* 0x0006a2000c1e1100 */
[----:B0-----:R-:W-:-:S02]  /*13ad0*/  LEA.HI.X.SX32 R44, R75, R35, 0x1, P2 ;  /* 0x000000234b2c7211 */ /* 0x001fc400010f0eff */
[C---:B------:R-:W-:Y:S02]  /*13ae0*/  ISETP.GT.U32.AND P2, PT, R39.reuse, R80, PT ;  /* 0x000000502700720c */ /* 0x040fe40003f44070 */
[----:B------:R-:W-:Y:S02]  /*13af0*/  ISETP.GT.U32.AND P4, PT, R39, R77, PT ;  /* 0x0000004d2700720c */ /* 0x000fe40003f84070 */
[----:B------:R-:W-:Y:S01]  /*13b00*/  SEL R79, R5, R79, !P3 ;  /* 0x0000004f054f7207 */ /* 0x000fe20005800000 */
[----:B---3--:R-:W-:Y:S02]  /*13b10*/  @P0 IMAD.MOV.U32 R42, RZ, RZ, R45 ;  /* 0x000000ffff2a0224 */ /* 0x008fe400078e002d */
[----:B------:R-:W-:Y:S02]  /*13b20*/  @P0 IMAD.MOV.U32 R43, RZ, RZ, R70 ;  /* 0x000000ffff2b0224 */ /* 0x000fe400078e0046 */
[----:B------:R-:W-:-:S03]  /*13b30*/  IMAD R79, R79, UR13, RZ ;  /* 0x0000000d4f4f7c24 */ /* 0x000fc6000f8e02ff */
[----:B------:R0:W3:Y:S01]  /*13b40*/  @P0 LDG.E.U8 R63, desc[UR18][R42.64] ;  /* 0x000000122a3f0981 */ /* 0x0000e2000c1e1100 */
[----:B------:R-:W-:Y:S01]  /*13b50*/  @!P6 IMAD.MOV R78, RZ, RZ, -R78 ;  /* 0x000000ffff4ee224 */ /* 0x000fe200078e0a4e */
[----:B------:R-:W-:Y:S01]  /*13b60*/  ISETP.GE.AND P5, PT, R9, RZ, PT ;  /* 0x000000ff0900720c */ /* 0x000fe20003fa6270 */
[--C-:B------:R-:W-:Y:S01]  /*13b70*/  @!P2 IMAD.IADD R80, R80, 0x1, -R39.reuse ;  /* 0x000000015050a824 */ /* 0x100fe200078e0a27 */
[----:B------:R-:W-:Y:S01]  /*13b80*/  ISETP.GT.U32.AND P6, PT, R39, R81, PT ;  /* 0x000000512700720c */ /* 0x000fe20003fc4070 */
[----:B------:R-:W-:Y:S02]  /*13b90*/  @!P4 IMAD.IADD R77, R77, 0x1, -R39 ;  /* 0x000000014d4dc824 */ /* 0x000fe400078e0a27 */
[----:B0-----:R-:W-:Y:S02]  /*13ba0*/  @P0 IMAD.MOV.U32 R42, RZ, RZ, R41 ;  /* 0x000000ffff2a0224 */ /* 0x001fe400078e0029 */
[----:B------:R-:W-:Y:S01]  /*13bb0*/  @P0 IMAD.MOV.U32 R43, RZ, RZ, R44 ;  /* 0x000000ffff2b0224 */ /* 0x000fe200078e002c */
[----:B------:R-:W-:-:S02]  /*13bc0*/  SEL R78, R5, R78, !P3 ;  /* 0x0000004e054e7207 */ /* 0x000fc40005800000 */
[----:B------:R-:W-:Y:S02]  /*13bd0*/  ISETP.GT.U32.AND P2, PT, R39, R80, PT ;  /* 0x000000502700720c */ /* 0x000fe40003f44070 */
[----:B------:R0:W2:Y:S01]  /*13be0*/  @P0 LDG.E.U8 R62, desc[UR18][R42.64] ;  /* 0x000000122a3e0981 */ /* 0x0000a2000c1e1100 */
[----:B------:R-:W-:Y:S01]  /*13bf0*/  IMAD R78, R78, UR5, RZ ;  /* 0x000000054e4e7c24 */ /* 0x000fe2000f8e02ff */
[----:B------:R-:W1:Y:S02]  /*13c00*/  LDCU UR5, c[0x0][0x3b0] ;  /* 0x00007600ff0577ac */ /* 0x000e640008000800 */
[----:B------:R-:W-:Y:S01]  /*13c10*/  STL [R1+0x3f8], R45 ;  /* 0x0003f82d01007387 */ /* 0x000fe20000100800 */
[----:B------:R-:W-:-:S03]  /*13c20*/  @!P5 IMAD.MOV R77, RZ, RZ, -R77 ;  /* 0x000000ffff4dd224 */ /* 0x000fc600078e0a4d */
[----:B------:R-:W5:Y:S01]  /*13c30*/  LDL.LU R11, [R1+0xa00] ;  /* 0x000a0000010b7983 */ /* 0x000f620000300800 */
[----:B0-----:R-:W-:-:S04]  /*13c40*/  IADD3 R42, P4, PT, R79, R38, RZ ;  /* 0x000000264f2a7210 */ /* 0x001fc80007f9e0ff */
[----:B------:R-:W-:Y:S02]  /*13c50*/  LEA.HI.X.SX32 R43, R79, R35, 0x1, P4 ;  /* 0x000000234f2b7211 */ /* 0x000fe400020f0eff */
[----:B------:R-:W-:Y:S01]  /*13c60*/  ISETP.GE.AND P4, PT, R132, RZ, PT ;  /* 0x000000ff8400720c */ /* 0x000fe20003f86270 */
[----:B------:R-:W-:Y:S01]  /*13c70*/  STL [R1+0x3f4], R70 ;  /* 0x0003f44601007387 */ /* 0x000fe20000100800 */
[----:B------:R-:W-:-:S03]  /*13c80*/  @!P6 IMAD.IADD R81, R81, 0x1, -R39 ;  /* 0x000000015151e824 */ /* 0x000fc600078e0a27 */
[----:B------:R-:W5:Y:S04]  /*13c90*/  LDL.LU R8, [R1+0x9fc] ;  /* 0x0009fc0001087983 */ /* 0x000f680000300800 */
[----:B------:R0:W-:Y:S01]  /*13ca0*/  STL [R1+0x400], R41 ;  /* 0x0004002901007387 */ /* 0x0001e20000100800 */
[----:B------:R-:W-:Y:S01]  /*13cb0*/  @!P2 IMAD.IADD R80, R80, 0x1, -R39 ;  /* 0x000000015050a824 */ /* 0x000fe200078e0a27 */
[----:B------:R-:W-:Y:S02]  /*13cc0*/  ISETP.GT.U32.AND P6, PT, R39, R81, PT ;  /* 0x000000512700720c */ /* 0x000fe40003fc4070 */
[----:B------:R1:W-:Y:S01]  /*13cd0*/  STL [R1+0x3fc], R44 ;  /* 0x0003fc2c01007387 */ /* 0x0003e20000100800 */
[C---:B0-----:R-:W-:Y:S01]  /*13ce0*/  IADD3 R41, P5, PT, R78.reuse, R38, RZ ;  /* 0x000000264e297210 */ /* 0x041fe20007fbe0ff */
[----:B------:R-:W-:Y:S01]  /*13cf0*/  @!P4 IMAD.MOV R80, RZ, RZ, -R80 ;  /* 0x000000ffff50c224 */ /* 0x000fe200078e0a50 */
[----:B------:R-:W-:Y:S01]  /*13d00*/  PRMT R61, RZ, 0x7610, R61 ;  /* 0x00007610ff3d7816 */ /* 0x000fe2000000003d */
[----:B------:R-:W5:Y:S01]  /*13d10*/  LDL.LU R9, [R1+0x9f8] ;  /* 0x0009f80001097983 */ /* 0x000f620000300800 */
[----:B-1----:R-:W-:-:S02]  /*13d20*/  LEA.HI.X.SX32 R44, R78, R35, 0x1, P5 ;  /* 0x000000234e2c7211 */ /* 0x002fc400028f0eff */
[----:B------:R-:W-:Y:S01]  /*13d30*/  ISETP.GT.U32.AND P5, PT, R39, R82, PT ;  /* 0x000000522700720c */ /* 0x000fe20003fa4070 */
[----:B------:R0:W-:Y:S01]  /*13d40*/  STL [R1+0x428], R42 ;  /* 0x0004282a01007387 */ /* 0x0001e20000100800 */
[----:B------:R-:W-:Y:S02]  /*13d50*/  ISETP.GE.AND P2, PT, R130, RZ, PT ;  /* 0x000000ff8200720c */ /* 0x000fe40003f46270 */
[----:B------:R-:W-:Y:S01]  /*13d60*/  SEL R77, R5, R77, !P3 ;  /* 0x0000004d054d7207 */ /* 0x000fe20005800000 */
[----:B------:R-:W5:Y:S01]  /*13d70*/  LDL.LU R132, [R1+0x9f4] ;  /* 0x0009f40001847983 */ /* 0x000f620000300800 */
[----:B------:R-:W-:Y:S02]  /*13d80*/  ISETP.GT.U32.AND P4, PT, R39, R84, PT ;  /* 0x000000542700720c */ /* 0x000fe40003f84070 */
[----:B------:R-:W-:Y:S01]  /*13d90*/  PRMT R60, RZ, 0x7610, R60 ;  /* 0x00007610ff3c7816 */ /* 0x000fe2000000003c */
[----:B------:R-:W-:Y:S01]  /*13da0*/  STL [R1+0x430], R41 ;  /* 0x0004302901007387 */ /* 0x000fe20000100800 */
[----:B------:R-:W-:Y:S01]  /*13db0*/  SEL R80, R5, R80, !P3 ;  /* 0x0000005005507207 */ /* 0x000fe20005800000 */
[----:B------:R-:W-:Y:S01]  /*13dc0*/  IMAD R77, R77, UR4, RZ ;  /* 0x000000044d4d7c24 */ /* 0x000fe2000f8e02ff */
[----:B------:R-:W1:Y:S01]  /*13dd0*/  LDCU UR4, c[0x0][0x3b0] ;  /* 0x00007600ff0477ac */ /* 0x000e620008000800 */
[----:B------:R0:W-:Y:S04]  /*13de0*/  STL [R1+0x424], R43 ;  /* 0x0004242b01007387 */ /* 0x0001e80000100800 */
[----:B------:R0:W2:Y:S01]  /*13df0*/  @P0 LDG.E.U8 R61, desc[UR18][R42.64] ;  /* 0x000000122a3d0981 */ /* 0x0000a2000c1e1100 */
[----:B------:R-:W-:-:S02]  /*13e00*/  @!P6 IMAD.IADD R81, R81, 0x1, -R39 ;  /* 0x000000015151e824 */ /* 0x000fc400078e0a27 */
[----:B------:R-:W-:Y:S02]  /*13e10*/  IMAD R80, R80, UR5, RZ ;  /* 0x0000000550507c24 */ /* 0x000fe4000f8e02ff */
[--C-:B------:R-:W-:Y:S02]  /*13e20*/  @!P5 IMAD.IADD R82, R82, 0x1, -R39.reuse ;  /* 0x000000015252d824 */ /* 0x100fe400078e0a27 */
[----:B------:R-:W-:Y:S01]  /*13e30*/  @!P4 IMAD.IADD R84, R84, 0x1, -R39 ;  /* 0x000000015454c824 */ /* 0x000fe200078e0a27 */
[----:B------:R1:W-:Y:S01]  /*13e40*/  STL [R1+0x42c], R44 ;  /* 0x00042c2c01007387 */ /* 0x0003e20000100800 */
[----:B0-----:R-:W-:Y:S02]  /*13e50*/  @P0 IMAD.MOV.U32 R42, RZ, RZ, R41 ;  /* 0x000000ffff2a0224 */ /* 0x001fe400078e0029 */
[----:B------:R-:W-:Y:S02]  /*13e60*/  @P0 IMAD.MOV.U32 R43, RZ, RZ, R44 ;  /* 0x000000ffff2b0224 */ /* 0x000fe400078e002c */
[----:B------:R-:W-:Y:S01]  /*13e70*/  @!P2 IMAD.MOV R81, RZ, RZ, -R81 ;  /* 0x000000ffff51a224 */ /* 0x000fe200078e0a51 */
[----:B------:R-:W-:Y:S01]  /*13e80*/  ISETP.GT.U32.AND P6, PT, R39, R82, PT ;  /* 0x000000522700720c */ /* 0x000fe20003fc4070 */
[----:B------:R-:W5:Y:S01]  /*13e90*/  LDL.LU R130, [R1+0x9f0] ;  /* 0x0009f00001827983 */ /* 0x000f620000300800 */
[----:B------:R-:W-:Y:S01]  /*13ea0*/  PRMT R59, RZ, 0x7610, R59 ;  /* 0x00007610ff3b7816 */ /* 0x000fe2000000003b */
[----:B------:R-:W0:Y:S02]  /*13eb0*/  LDCU UR5, c[0x0][0x3b0] ;  /* 0x00007600ff0577ac */ /* 0x000e240008000800 */
[----:B------:R1:W2:Y:S01]  /*13ec0*/  @P0 LDG.E.U8 R60, desc[UR18][R42.64] ;  /* 0x000000122a3c0981 */ /* 0x0002a2000c1e1100 */
[----:B------:R-:W-:-:S02]  /*13ed0*/  IADD3 R41, P2, PT, R80, R38, RZ ;  /* 0x0000002650297210 */ /* 0x000fc40007f5e0ff */
[----:B-1----:R-:W-:-:S04]  /*13ee0*/  IADD3 R42, P5, PT, R77, R38, RZ ;  /* 0x000000264d2a7210 */ /* 0x002fc80007fbe0ff */
[----:B------:R-:W-:Y:S02]  /*13ef0*/  LEA.HI.X.SX32 R43, R77, R35, 0x1, P5 ;  /* 0x000000234d2b7211 */ /* 0x000fe400028f0eff */
[----:B------:R-:W-:Y:S02]  /*13f00*/  ISETP.GT.U32.AND P5, PT, R39, R83, PT ;  /* 0x000000532700720c */ /* 0x000fe40003fa4070 */
[----:B------:R-:W-:Y:S02]  /*13f10*/  LEA.HI.X.SX32 R44, R80, R35, 0x1, P2 ;  /* 0x00000023502c7211 */ /* 0x000fe400010f0eff */
[----:B------:R-:W-:Y:S02]  /*13f20*/  ISETP.GE.AND P4, PT, R6, RZ, PT ;  /* 0x000000ff0600720c */ /* 0x000fe40003f86270 */
[----:B------:R-:W-:Y:S01]  /*13f30*/  SEL R81, R5, R81, !P3 ;  /* 0x0000005105517207 */ /* 0x000fe20005800000 */
[----:B------:R1:W-:Y:S01]  /*13f40*/  STL [R1+0x438], R42 ;  /* 0x0004382a01007387 */ /* 0x0003e20000100800 */
[----:B------:R-:W-:Y:S01]  /*13f50*/  ISETP.GT.U32.AND P2, PT, R39, R84, PT ;  /* 0x000000542700720c */ /* 0x000fe20003f44070 */
[----:B------:R-:W-:-:S02]  /*13f60*/  @!P6 IMAD.IADD R82, R82, 0x1, -R39 ;  /* 0x000000015252e824 */ /* 0x000fc400078e0a27 */
[----:B------:R-:W-:Y:S01]  /*13f70*/  IMAD R81, R81, UR4, RZ ;  /* 0x0000000451517c24 */ /* 0x000fe2000f8e02ff */
[----:B------:R0:W-:Y:S01]  /*13f80*/  STL [R1+0x434], R43 ;  /* 0x0004342b01007387 */ /* 0x0001e20000100800 */
[--C-:B------:R-:W-:Y:S01]  /*13f90*/  @!P5 IMAD.IADD R83, R83, 0x1, -R39.reuse ;  /* 0x000000015353d824 */ /* 0x100fe200078e0a27 */
[----:B------:R-:W-:Y:S01]  /*13fa0*/  PRMT R58, RZ, 0x7610, R58 ;  /* 0x00007610ff3a7816 */ /* 0x000fe2000000003a */
[----:B------:R-:W4:Y:S01]  /*13fb0*/  LDCU UR4, c[0x0][0x3b0] ;  /* 0x00007600ff0477ac */ /* 0x000f220008000800 */
[----:B------:R1:W2:Y:S01]  /*13fc0*/  @P0 LDG.E.U8 R59, desc[UR18][R42.64] ;  /* 0x000000122a3b0981 */ /* 0x0002a2000c1e1100 */
[C---:B------:R-:W-:Y:S01]  /*13fd0*/  ISETP.GT.U32.AND P6, PT, R39.reuse, R85, PT ;  /* 0x000000552700720c */ /* 0x040fe20003fc4070 */
[----:B------:R-:W-:Y:S02]  /*13fe0*/  @!P4 IMAD.MOV R82, RZ, RZ, -R82 ;  /* 0x000000ffff52c224 */ /* 0x000fe400078e0a52 */
[----:B------:R0:W-:Y:S01]  /*13ff0*/  STL [R1+0x440], R41 ;  /* 0x0004402901007387 */ /* 0x0001e20000100800 */
[----:B------:R-:W-:Y:S01]  /*14000*/  @!P2 IMAD.IADD R84, R84, 0x1, -R39 ;  /* 0x000000015454a824 */ /* 0x000fe200078e0a27 */
[----:B------:R-:W-:Y:S01]  /*14010*/  ISETP.GT.U32.AND P5, PT, R39, R83, PT ;  /* 0x000000532700720c */ /* 0x000fe20003fa4070 */
[----:B-1----:R-:W-:-:S02]  /*14020*/  @P0 IMAD.MOV.U32 R42, RZ, RZ, R41 ;  /* 0x000000ffff2a0224 */ /* 0x002fc400078e0029 */
[----:B0-----:R-:W-:Y:S01]  /*14030*/  @P0 IMAD.MOV.U32 R43, RZ, RZ, R44 ;  /* 0x000000ffff2b0224 */ /* 0x001fe200078e002c */
[----:B------:R-:W-:-:S04]  /*14040*/  ISETP.GE.AND P4, PT, R7, RZ, PT ;  /* 0x000000ff0700720c */ /* 0x000fc80003f86270 */
[--C-:B------:R-:W-:Y:S01]  /*14050*/  @!P6 IMAD.IADD R85, R85, 0x1, -R39.reuse ;  /* 0x000000015555e824 */ /* 0x100fe200078e0a27 */
[----:B------:R-:W-:Y:S01]  /*14060*/  IADD3 R41, P2, PT, R81, R38, RZ ;  /* 0x0000002651297210 */ /* 0x000fe20007f5e0ff */
[----:B------:R-:W5:Y:S04]  /*14070*/  LDL.LU R6, [R1+0x9ec] ;  /* 0x0009ec0001067983 */ /* 0x000f680000300800 */
[----:B------:R0:W2:Y:S01]  /*14080*/  @P0 LDG.E.U8 R58, desc[UR18][R42.64] ;  /* 0x000000122a3a0981 */ /* 0x0000a2000c1e1100 */
[----:B------:R-:W-:Y:S02]  /*14090*/  SEL R82, R5, R82, !P3 ;  /* 0x0000005205527207 */ /* 0x000fe40005800000 */
[----:B0-----:R-:W-:Y:S02]  /*140a0*/  LEA.HI.X.SX32 R42, R81, R35, 0x1, P2 ;  /* 0x00000023512a7211 */ /* 0x001fe400010f0eff */
[----:B------:R-:W-:Y:S01]  /*140b0*/  ISETP.GE.AND P2, PT, R126, RZ, PT ;  /* 0x000000ff7e00720c */ /* 0x000fe20003f46270 */
[----:B------:R-:W-:Y:S01]  /*140c0*/  STL [R1+0x43c], R44 ;  /* 0x00043c2c01007387 */ /* 0x000fe20000100800 */
[----:B------:R-:W-:Y:S01]  /*140d0*/  @!P5 IMAD.IADD R83, R83, 0x1, -R39 ;  /* 0x000000015353d824 */ /* 0x000fe200078e0a27 */
[----:B------:R-:W-:Y:S01]  /*140e0*/  ISETP.GT.U32.AND P6, PT, R39, R85, PT ;  /* 0x000000552700720c */ /* 0x000fe20003fc4070 */
[----:B------:R-:W-:Y:S01]  /*140f0*/  IMAD R82, R82, UR5, RZ ;  /* 0x0000000552527c24 */ /* 0x000fe2000f8e02ff */
[----:B------:R-:W5:Y:S01]  /*14100*/  LDL.LU R7, [R1+0x9e8] ;  /* 0x0009e80001077983 */ /* 0x000f620000300800 */
[----:B------:R-:W-:Y:S01]  /*14110*/  @!P4 IMAD.MOV R84, RZ, RZ, -R84 ;  /* 0x000000ffff54c224 */ /* 0x000fe200078e0a54 */
[----:B------:R-:W-:Y:S01]  /*14120*/  PRMT R57, RZ, 0x7610, R57 ;  /* 0x00007610ff397816 */ /* 0x000fe20000000039 */
[----:B------:R-:W-:Y:S01]  /*14130*/  @P0 IMAD.MOV.U32 R43, RZ, RZ, R42 ;  /* 0x000000ffff2b0224 */ /* 0x000fe200078e002a */
[----:B------:R-:W-:Y:S01]  /*14140*/  STL [R1+0x468], R41 ;  /* 0x0004682901007387 */ /* 0x000fe20000100800 */
[----:B------:R-:W-:Y:S01]  /*14150*/  ISETP.GE.AND P5, PT, R125, RZ, PT ;  /* 0x000000ff7d00720c */ /* 0x000fe20003fa6270 */
[----:B------:R-:W0:Y:S02]  /*14160*/  LDCU UR5, c[0x0][0x3b0] ;  /* 0x00007600ff0577ac */ /* 0x000e240008000800 */
[----:B------:R-:W5:Y:S01]  /*14170*/  LDL.LU R126, [R1+0x9e4] ;  /* 0x0009e400017e7983 */ /* 0x000f620000300800 */
[----:B------:R-:W-:-:S03]  /*14180*/  @!P2 IMAD.MOV R83, RZ, RZ, -R83 ;  /* 0x000000ffff53a224 */ /* 0x000fc600078e0a53 */
[----:B------:R1:W-:Y:S01]  /*14190*/  STL [R1+0x464], R42 ;  /* 0x0004642a01007387 */ /* 0x0003e20000100800 */
[----:B------:R-:W-:Y:S02]  /*141a0*/  SEL R84, R5, R84, !P3 ;  /* 0x0000005405547207 */ /* 0x000fe40005800000 */
[----:B------:R-:W-:Y:S01]  /*141b0*/  ISETP.GT.U32.AND P4, PT, R39, R86, PT ;  /* 0x000000562700720c */ /* 0x000fe20003f84070 */
[----:B------:R-:W5:Y:S01]  /*141c0*/  LDL.LU R125, [R1+0x9e0] ;  /* 0x0009e000017d7983 */ /* 0x000f620000300800 */
[----:B-1----:R-:W-:Y:S01]  /*141d0*/  @P0 IMAD.MOV.U32 R42, RZ, RZ, R41 ;  /* 0x000000ffff2a0224 */ /* 0x002fe200078e0029 */
[----:B------:R-:W-:Y:S01]  /*141e0*/  IADD3 R41, P2, PT, R82, R38, RZ ;  /* 0x0000002652297210 */ /* 0x000fe20007f5e0ff */
[----:B----4-:R-:W-:Y:S01]  /*141f0*/  IMAD R84, R84, UR4, RZ ;  /* 0x0000000454547c24 */ /* 0x010fe2000f8e02ff */
[----:B------:R-:W-:Y:S01]  /*14200*/  SEL R83, R5, R83, !P3 ;  /* 0x0000005305537207 */ /* 0x000fe20005800000 */
[----:B------:R-:W-:Y:S01]  /*14210*/  @!P6 IMAD.IADD R85, R85, 0x1, -R39 ;  /* 0x000000015555e824 */ /* 0x000fe200078e0a27 */
[----:B------:R1:W4:Y:S01]  /*14220*/  @P0 LDG.E.U8 R57, desc[UR18][R42.64] ;  /* 0x000000122a390981 */ /* 0x000322000c1e1100 */
[----:B------:R-:W-:-:S05]  /*14230*/  PRMT R56, RZ, 0x7610, R56 ;  /* 0x00007610ff387816 */ /* 0x000fca0000000038 */
[----:B------:R-:W-:Y:S01]  /*14240*/  @!P4 IMAD.IADD R86, R86, 0x1, -R39 ;  /* 0x000000015656c824 */ /* 0x000fe200078e0a27 */
[----:B------:R-:W-:Y:S01]  /*14250*/  PRMT R55, RZ, 0x7610, R55 ;  /* 0x00007610ff377816 */ /* 0x000fe20000000037 */
[----:B------:R-:W-:Y:S01]  /*14260*/  STL [R1+0x470], R41 ;  /* 0x0004702901007387 */ /* 0x000fe20000100800 */
[----:B------:R-:W-:Y:S01]  /*14270*/  PRMT R54, RZ, 0x7610, R54 ;  /* 0x00007610ff367816 */ /* 0x000fe20000000036 */
[----:B------:R-:W0:Y:S01]  /*14280*/  LDCU UR4, c[0x0][0x3b0] ;  /* 0x00007600ff0477ac */ /* 0x000e220008000800 */
[----:B-1----:R-:W-:Y:S01]  /*14290*/  LEA.HI.X.SX32 R42, R82, R35, 0x1, P2 ;  /* 0x00000023522a7211 */ /* 0x002fe200010f0eff */
[----:B------:R-:W-:-:S04]  /*142a0*/  IMAD R83, R83, UR12, RZ ;  /* 0x0000000c53537c24 */ /* 0x000fc8000f8e02ff */
[----:B------:R1:W-:Y:S01]  /*142b0*/  STL [R1+0x46c], R42 ;  /* 0x00046c2a01007387 */ /* 0x0003e20000100800 */
[----:B------:R-:W-:Y:S02]  /*142c0*/  @P0 IMAD.MOV.U32 R43, RZ, RZ, R42 ;  /* 0x000000ffff2b0224 */ /* 0x000fe400078e002a */
[----:B------:R-:W-:Y:S02]  /*142d0*/  @!P5 IMAD.MOV R85, RZ, RZ, -R85 ;  /* 0x000000ffff55d224 */ /* 0x000fe400078e0a55 */
[----:B-1----:R-:W-:Y:S01]  /*142e0*/  @P0 IMAD.MOV.U32 R42, RZ, RZ, R41 ;  /* 0x000000ffff2a0224 */ /* 0x002fe200078e0029 */
[CC--:B------:R-:W-:Y:S02]  /*142f0*/  IADD3 R41, P2, PT, R84.reuse, R38.reuse, RZ ;  /* 0x0000002654297210 */ /* 0x0c0fe40007f5e0ff */
[----:B------:R-:W-:Y:S02]  /*14300*/  IADD3 R44, P4, PT, R83, R38, RZ ;  /* 0x00000026532c7210 */ /* 0x000fe40007f9e0ff */
[----:B------:R-:W-:Y:S01]  /*14310*/  LEA.HI.X.SX32 R70, R84, R35, 0x1, P2 ;  /* 0x0000002354467211 */ /* 0x000fe200010f0eff */
[----:B------:R1:W2:Y:S01]  /*14320*/  @P0 LDG.E.U8 R56, desc[UR18][R42.64] ;  /* 0x000000122a380981 */ /* 0x0002a2000c1e1100 */
[----:B------:R-:W-:-:S02]  /*14330*/  SEL R85, R5, R85, !P3 ;  /* 0x0000005505557207 */ /* 0x000fc40005800000 */
[----:B------:R-:W-:Y:S02]  /*14340*/  ISETP.GT.U32.AND P2, PT, R39, R86, PT ;  /* 0x000000562700720c */ /* 0x000fe40003f44070 */
[----:B------:R-:W-:Y:S01]  /*14350*/  LEA.HI.X.SX32 R45, R83, R35, 0x1, P4 ;  /* 0x00000023532d7211 */ /* 0x000fe200020f0eff */
[----:B0-----:R-:W-:Y:S02]  /*14360*/  IMAD R85, R85, UR5, RZ ;  /* 0x0000000555557c24 */ /* 0x001fe4000f8e02ff */
[----:B-1----:R-:W-:Y:S02]  /*14370*/  @P0 IMAD.MOV.U32 R42, RZ, RZ, R41 ;  /* 0x000000ffff2a0224 */ /* 0x002fe400078e0029 */
[----:B------:R-:W-:Y:S01]  /*14380*/  @P0 IMAD.MOV.U32 R43, RZ, RZ, R70 ;  /* 0x000000ffff2b0224 */ /* 0x000fe200078e0046 */
[----:B------:R-:W-:Y:S01]  /*14390*/  ISETP.GE.AND P4, PT, R4, RZ, PT ;  /* 0x000000ff0400720c */ /* 0x000fe20003f86270 */
[----:B------:R0:W-:Y:S01]  /*143a0*/  STL [R1+0x478], R41 ;  /* 0x0004782901007387 */ /* 0x0001e20000100800 */
[----:B------:R-:W-:-:S03]  /*143b0*/  PRMT R53, RZ, 0x7610, R53 ;  /* 0x00007610ff357816 */ /* 0x000fc60000000035 */
[----:B------:R-:W-:Y:S01]  /*143c0*/  @!P2 IMAD.IADD R86, R86, 0x1, -R39 ;  /* 0x000000015656a824 */ /* 0x000fe200078e0a27 */
[----:B------:R-:W-:Y:S01]  /*143d0*/  PRMT R52, RZ, 0x7610, R52 ;  /* 0x00007610ff347816 */ /* 0x000fe20000000034 */
[----:B------:R1:W2:Y:S01]  /*143e0*/  @P0 LDG.E.U8 R55, desc[UR18][R42.64] ;  /* 0x000000122a370981 */ /* 0x0002a2000c1e1100 */
[----:B------:R-:W-:Y:S02]  /*143f0*/  PRMT R51, RZ, 0x7610, R51 ;  /* 0x00007610ff337816 */ /* 0x000fe40000000033 */
[----:B------:R-:W-:Y:S02]  /*14400*/  PRMT R50, RZ, 0x7610, R50 ;  /* 0x00007610ff327816 */ /* 0x000fe40000000032 */
[----:B------:R-:W-:Y:S02]  /*14410*/  PRMT R49, RZ, 0x7610, R49 ;  /* 0x00007610ff317816 */ /* 0x000fe40000000031 */
[----:B------:R-:W-:Y:S01]  /*14420*/  PRMT R48, RZ, 0x7610, R48 ;  /* 0x00007610ff307816 */ /* 0x000fe20000000030 */
[C---:B------:R-:W-:Y:S01]  /*14430*/  VIADD R75, R0.reuse, 0x7d ;  /* 0x0000007d004b7836 */ /* 0x040fe20000000000 */
[----:B------:R-:W-:Y:S01]  /*14440*/  PRMT R47, RZ, 0x7610, R47 ;  /* 0x00007610ff2f7816 */ /* 0x000fe2000000002f */
[----:B-1----:R-:W-:Y:S01]  /*14450*/  @P0 IMAD.MOV.U32 R42, RZ, RZ, R44 ;  /* 0x000000ffff2a0224 */ /* 0x002fe200078e002c */
[----:B------:R-:W-:Y:S01]  /*14460*/  PRMT R46, RZ, 0x7610, R46 ;  /* 0x00007610ff2e7816 */ /* 0x000fe2000000002e */
[----:B------:R-:W-:Y:S01]  /*14470*/  @P0 IMAD.MOV.U32 R43, RZ, RZ, R45 ;  /* 0x000000ffff2b0224 */ /* 0x000fe200078e002d */
[----:B0-----:R-:W-:Y:S01]  /*14480*/  IADD3 R41, P5, PT, R85, R38, RZ ;  /* 0x0000002655297210 */ /* 0x001fe20007fbe0ff */
[----:B------:R0:W-:Y:S01]  /*14490*/  STL [R1+0x480], R44 ;  /* 0x0004802c01007387 */ /* 0x0001e20000100800 */
[C---:B------:R-:W-:Y:S01]  /*144a0*/  VIADD R73, R0.reuse, 0x7f ;  /* 0x0000007f00497836 */ /* 0x040fe20000000000 */
[----:B------:R-:W1:Y:S02]  /*144b0*/  LDCU UR5, c[0x0][0x3b0] ;  /* 0x00007600ff0577ac */ /* 0x000e640008000800 */
[----:B------:R0:W2:Y:S04]  /*144c0*/  @P0 LDG.E.U8 R54, desc[UR18][R42.64] ;  /* 0x000000122a360981 */ /* 0x0000a8000c1e1100 */
[----:B------:R-:W-:Y:S01]  /*144d0*/  STL [R1+0x474], R70 ;  /* 0x0004744601007387 */ /* 0x000fe20000100800 */
[----:B0-----:R-:W-:-:S03]  /*144e0*/  VIADD R44, R0, 0x6e ;  /* 0x0000006e002c7836 */ /* 0x001fc60000000000 */
[----:B------:R-:W-:Y:S01]  /*144f0*/  STL [R1+0x47c], R45 ;  /* 0x00047c2d01007387 */ /* 0x000fe20000100800 */
[----:B------:R-:W-:-:S03]  /*14500*/  LEA.HI.X.SX32 R42, R85, R35, 0x1, P5 ;  /* 0x00000023552a7211 */ /* 0x000fc600028f0eff */
[----:B------:R-:W5:Y:S01]  /*14510*/  LDL.LU R4, [R1+0x9dc] ;  /* 0x0009dc0001047983 */ /* 0x000f620000300800 */
[----:B------:R-:W-:Y:S02]  /*14520*/  @!P4 IMAD.MOV R86, RZ, RZ, -R86 ;  /* 0x000000ffff56c224 */ /* 0x000fe400078e0a56 */
[----:B------:R-:W-:Y:S01]  /*14530*/  @P0 IMAD.MOV.U32 R43, RZ, RZ, R42 ;  /* 0x000000ffff2b0224 */ /* 0x000fe200078e002a */
[----:B------:R-:W-:Y:S04]  /*14540*/  STL [R1+0x4a8], R41 ;  /* 0x0004a82901007387 */ /* 0x000fe80000100800 */
[----:B------:R0:W-:Y:S01]  /*14550*/  STL [R1+0x4a4], R42 ;  /* 0x0004a42a01007387 */ /* 0x0001e20000100800 */
[----:B------:R-:W-:Y:S01]  /*14560*/  SEL R86, R5, R86, !P3 ;  /* 0x0000005605567207 */ /* 0x000fe20005800000 */
[----:B0-----:R-:W-:Y:S01]  /*14570*/  @P0 IMAD.MOV.U32 R42, RZ, RZ, R41 ;  /* 0x000000ffff2a0224 */ /* 0x001fe200078e0029 */
[----:B------:R-:W-:-:S04]  /*14580*/  IABS R41, R44 ;  /* 0x0000002c00297213 */ /* 0x000fc80000000000 */
[----:B------:R0:W2:Y:S01]  /*14590*/  @P0 LDG.E.U8 R53, desc[UR18][R42.64] ;  /* 0x000000122a350981 */ /* 0x0000a2000c1e1100 */
[----:B------:R-:W-:Y:S01]  /*145a0*/  IMAD R86, R86, UR4, RZ ;  /* 0x0000000456567c24 */ /* 0x000fe2000f8e02ff */
[----:B------:R-:W-:Y:S01]  /*145b0*/  ISETP.GE.AND P4, PT, R44, RZ, PT ;  /* 0x000000ff2c00720c */ /* 0x000fe20003f86270 */
[----:B------:R-:W1:Y:S01]  /*145c0*/  LDCU UR4, c[0x0][0x3b0] ;  /* 0x00007600ff0477ac */ /* 0x000e620008000800 */
[----:B0-----:R-:W-:-:S04]  /*145d0*/  IMAD.HI.U32 R42, R40, R41, RZ ;  /* 0x00000029282a7227 */ /* 0x001fc800078e00ff */
[----:B------:R-:W-:Y:S01]  /*145e0*/  IMAD.MOV R42, RZ, RZ, -R42 ;  /* 0x000000ffff2a7224 */ /* 0x000fe200078e0a2a */
[----:B------:R-:W-:-:S03]  /*145f0*/  IADD3 R45, P2, PT, R86, R38, RZ ;  /* 0x00000026562d7210 */ /* 0x000fc60007f5e0ff */
[----:B------:R-:W-:Y:S01]  /*14600*/  IMAD R41, R39, R42, R41 ;  /* 0x0000002a27297224 */ /* 0x000fe200078e0229 */
[----:B------:R-:W-:-:S04]  /*14610*/  LEA.HI.X.SX32 R70, R86, R35, 0x1, P2 ;  /* 0x0000002356467211 */ /* 0x000fc800010f0eff */
[----:B------:R-:W-:Y:S01]  /*14620*/  ISETP.GT.U32.AND P2, PT, R39, R41, PT ;  /* 0x000000292700720c */ /* 0x000fe20003f44070 */
[----:B------:R-:W-:Y:S01]  /*14630*/  STL [R1+0x800], R44 ;  /* 0x0008002c01007387 */ /* 0x000fe20000100800 */
[----:B------:R-:W-:Y:S02]  /*14640*/  @P0 IMAD.MOV.U32 R42, RZ, RZ, R45 ;  /* 0x000000ffff2a0224 */ /* 0x000fe400078e002d */
[----:B------:R-:W-:Y:S01]  /*14650*/  @P0 IMAD.MOV.U32 R43, RZ, RZ, R70 ;  /* 0x000000ffff2b0224 */ /* 0x000fe200078e0046 */
[----:B------:R-:W-:Y:S04]  /*14660*/  STL [R1+0x4b0], R45 ;  /* 0x0004b02d01007387 */ /* 0x000fe80000100800 */
[----:B------:R0:W-:Y:S04]  /*14670*/  STL [R1+0x4ac], R70 ;  /* 0x0004ac4601007387 */ /* 0x0001e80000100800 */
[----:B------:R-:W-:Y:S01]  /*14680*/  @!P2 IMAD.IADD R41, R41, 0x1, -R39 ;  /* 0x000000012929a824 */ /* 0x000fe200078e0a27 */
[----:B------:R1:W2:Y:S01]  /*14690*/  @P0 LDG.E.U8 R52, desc[UR18][R42.64] ;  /* 0x000000122a340981 */ /* 0x0002a2000c1e1100 */
[----:B0-----:R-:W-:-:S03]  /*146a0*/  VIADD R70, R0, 0x6f ;  /* 0x0000006f00467836 */ /* 0x001fc60000000000 */
[----:B------:R-:W-:Y:S02]  /*146b0*/  ISETP.GT.U32.AND P2, PT, R39, R41, PT ;  /* 0x000000292700720c */ /* 0x000fe40003f44070 */
[----:B-1----:R-:W-:-:S05]  /*146c0*/  IABS R42, R70 ;  /* 0x00000046002a7213 */ /* 0x002fca0000000000 */
[----:B------:R-:W-:-:S04]  /*146d0*/  IMAD.HI.U32 R43, R40, R42, RZ ;  /* 0x0000002a282b7227 */ /* 0x000fc800078e00ff */
[----:B------:R-:W-:-:S04]  /*146e0*/  IMAD.MOV R43, RZ, RZ, -R43 ;  /* 0x000000ffff2b7224 */ /* 0x000fc800078e0a2b */
[----:B------:R-:W-:Y:S02]  /*146f0*/  IMAD R42, R39, R43, R42 ;  /* 0x0000002b272a7224 */ /* 0x000fe400078e022a */
[----:B------:R-:W-:-:S03]  /*14700*/  @!P2 IMAD.IADD R41, R41, 0x1, -R39 ;  /* 0x000000012929a824 */ /* 0x000fc600078e0a27 */
[----:B------:R-:W-:Y:S01]  /*14710*/  ISETP.GT.U32.AND P2, PT, R39, R42, PT ;  /* 0x0000002a2700720c */ /* 0x000fe20003f44070 */
[----:B------:R-:W-:-:S05]  /*14720*/  @!P4 IMAD.MOV R41, RZ, RZ, -R41 ;  /* 0x000000ffff29c224 */ /* 0x000fca00078e0a29 */
[----:B------:R-:W-:-:S05]  /*14730*/  SEL R41, R5, R41, !P3 ;  /* 0x0000002905297207 */ /* 0x000fca0005800000 */
[----:B------:R-:W-:Y:S01]  /*14740*/  IMAD R41, R41, UR4, RZ ;  /* 0x0000000429297c24 */ /* 0x000fe2000f8e02ff */
[----:B------:R-:W0:Y:S01]  /*14750*/  LDCU UR4, c[0x0][0x3b0] ;  /* 0x00007600ff0477ac */ /* 0x000e220008000800 */
[----:B------:R-:W-:-:S03]  /*14760*/  @!P2 IMAD.IADD R42, R42, 0x1, -R39 ;  /* 0x000000012a2aa824 */ /* 0x000fc600078e0a27 */
[----:B------:R-:W-:Y:S02]  /*14770*/  IADD3 R44, P4, PT, R41, R38, RZ ;  /* 0x00000026292c7210 */ /* 0x000fe40007f9e0ff */
[----:B------:R-:W-:Y:S02]  /*14780*/  ISETP.GT.U32.AND P2, PT, R39, R42, PT ;  /* 0x0000002a2700720c */ /* 0x000fe40003f44070 */
[----:B------:R-:W-:Y:S02]  /*14790*/  LEA.HI.X.SX32 R45, R41, R35, 0x1, P4 ;  /* 0x00000023292d7211 */ /* 0x000fe400020f0eff */
[----:B------:R-:W-:Y:S01]  /*147a0*/  ISETP.GE.AND P4, PT, R70, RZ, PT ;  /* 0x000000ff4600720c */ /* 0x000fe20003f86270 */
[----:B------:R-:W-:Y:S04]  /*147b0*/  STL [R1+0x7fc], R70 ;  /* 0x0007fc4601007387 */ /* 0x000fe80000100800 */
[----:B------:R1:W-:Y:S04]  /*147c0*/  STL [R1+0x4b8], R44 ;  /* 0x0004b82c01007387 */ /* 0x0003e80000100800 */
[----:B------:R1:W2:Y:S01]  /*147d0*/  @P0 LDG.E.U8 R51, desc[UR18][R44.64] ;  /* 0x000000122c330981 */ /* 0x0002a2000c1e1100 */
[----:B------:R-:W-:-:S04]  /*147e0*/  @!P2 IMAD.IADD R42, R42, 0x1, -R39 ;  /* 0x000000012a2aa824 */ /* 0x000fc800078e0a27 */
[----:B------:R-:W-:Y:S02]  /*147f0*/  @!P4 IMAD.MOV R42, RZ, RZ, -R42 ;  /* 0x000000ffff2ac224 */ /* 0x000fe400078e0a2a */
[----:B-1----:R-:W-:-:S03]  /*14800*/  VIADD R44, R0, 0x74 ;  /* 0x00000074002c7836 */ /* 0x002fc60000000000 */
[----:B------:R-:W-:Y:S02]  /*14810*/  SEL R43, R5, R42, !P3 ;  /* 0x0000002a052b7207 */ /* 0x000fe40005800000 */
[----:B------:R-:W-:-:S03]  /*14820*/  IABS R41, R44 ;  /* 0x0000002c00297213 */ /* 0x000fc60000000000 */
[----:B0-----:R-:W-:Y:S01]  /*14830*/  IMAD R43, R43, UR4, RZ ;  /* 0x000000042b2b7c24 */ /* 0x001fe2000f8e02ff */
[----:B------:R0:W-:Y:S01]  /*14840*/  STL [R1+0x4b4], R45 ;  /* 0x0004b42d01007387 */ /* 0x0001e20000100800 */
[----:B------:R-:W-:Y:S01]  /*14850*/  ISETP.GE.AND P4, PT, R44, RZ, PT ;  /* 0x000000ff2c00720c */ /* 0x000fe20003f86270 */
[----:B------:R-:W1:Y:S01]  /*14860*/  LDCU UR4, c[0x0][0x3b0] ;  /* 0x00007600ff0477ac */ /* 0x000e620008000800 */
[----:B------:R-:W-:-:S04]  /*14870*/  IMAD.HI.U32 R42, R40, R41, RZ ;  /* 0x00000029282a7227 */ /* 0x000fc800078e00ff */
[----:B------:R-:W-:Y:S01]  /*14880*/  IMAD.MOV R42, RZ, RZ, -R42 ;  /* 0x000000ffff2a7224 */ /* 0x000fe200078e0a2a */
[----:B0-----:R-:W-:-:S03]  /*14890*/  IADD3 R45, P2, PT, R43, R38, RZ ;  /* 0x000000262b2d7210 */ /* 0x001fc60007f5e0ff */
        /* <DEDUP_REMOVED lines=48> */
[----:B------:R0:W-:Y:S04]  /*14ba0*/  STL [R1+0x4f0], R45 ;  /* 0x0004f02d01007387 */ /* 0x0001e80000100800 */
[----:B------:R1:W2:Y:S01]  /*14bb0*/  @P0 LDG.E.U8 R48, desc[UR18][R42.64] ;  /* 0x000000122a300981 */ /* 0x0002a2000c1e1100 */
[----:B0-----:R-:W-:-:S03]  /*14bc0*/  VIADD R45, R0, 0x7c ;  /* 0x0000007c002d7836 */ /* 0x001fc60000000000 */
[----:B------:R-:W-:Y:S02]  /*14bd0*/  @!P2 IMAD.IADD R41, R41, 0x1, -R39 ;  /* 0x000000012929a824 */ /* 0x000fe400078e0a27 */
[----:B-1----:R-:W-:-:S03]  /*14be0*/  IABS R42, R45 ;  /* 0x0000002d002a7213 */ /* 0x002fc60000000000 */
[----:B------:R-:W-:Y:S02]  /*14bf0*/  ISETP.GT.U32.AND P2, PT, R39, R41, PT ;  /* 0x000000292700720c */ /* 0x000fe40003f44070 */
[----:B------:R-:W-:-:S04]  /*14c00*/  IMAD.HI.U32 R43, R40, R42, RZ ;  /* 0x0000002a282b7227 */ /* 0x000fc800078e00ff */
[----:B------:R-:W-:-:S04]  /*14c10*/  IMAD.MOV R43, RZ, RZ, -R43 ;  /* 0x000000ffff2b7224 */ /* 0x000fc800078e0a2b */
[----:B------:R-:W-:-:S03]  /*14c20*/  IMAD R42, R39, R43, R42 ;  /* 0x0000002b272a7224 */ /* 0x000fc600078e022a */
[----:B------:R-:W-:Y:S02]  /*14c30*/  @!P2 IMAD.IADD R41, R41, 0x1, -R39 ;  /* 0x000000012929a824 */ /* 0x000fe400078e0a27 */
[----:B------:R-:W-:Y:S02]  /*14c40*/  ISETP.GT.U32.AND P2, PT, R39, R42, PT ;  /* 0x0000002a2700720c */ /* 0x000fe40003f44070 */
[----:B------:R-:W-:Y:S01]  /*14c50*/  @!P4 IMAD.MOV R41, RZ, RZ, -R41 ;  /* 0x000000ffff29c224 */ /* 0x000fe200078e0a29 */
[----:B------:R-:W-:-:S10]  /*14c60*/  ISETP.GE.AND P4, PT, R45, RZ, PT ;  /* 0x000000ff2d00720c */ /* 0x000fd40003f86270 */
[----:B------:R-:W-:Y:S01]  /*14c70*/  @!P2 IMAD.IADD R42, R42, 0x1, -R39 ;  /* 0x000000012a2aa824 */ /* 0x000fe200078e0a27 */
[----:B------:R-:W-:-:S04]  /*14c80*/  SEL R41, R5, R41, !P3 ;  /* 0x0000002905297207 */ /* 0x000fc80005800000 */
[----:B------:R-:W-:Y:S01]  /*14c90*/  ISETP.GT.U32.AND P2, PT, R39, R42, PT ;  /* 0x0000002a2700720c */ /* 0x000fe20003f44070 */
[----:B------:R-:W-:Y:S01]  /*14ca0*/  IMAD R41, R41, UR4, RZ ;  /* 0x0000000429297c24 */ /* 0x000fe2000f8e02ff */
[----:B------:R-:W0:Y:S04]  /*14cb0*/  LDCU UR4, c[0x0][0x3b0] ;  /* 0x00007600ff0477ac */ /* 0x000e280008000800 */
[C---:B------:R-:W-:Y:S01]  /*14cc0*/  IADD3 R44, P5, PT, R41.reuse, R38, RZ ;  /* 0x00000026292c7210 */ /* 0x040fe20007fbe0ff */
[----:B------:R-:W-:Y:S06]  /*14cd0*/  STL [R1+0x4ec], R70 ;  /* 0x0004ec4601007387 */ /* 0x000fec0000100800 */
[----:B------:R-:W-:Y:S01]  /*14ce0*/  @!P2 IMAD.IADD R42, R42, 0x1, -R39 ;  /* 0x000000012a2aa824 */ /* 0x000fe200078e0a27 */
[----:B------:R-:W-:-:S03]  /*14cf0*/  LEA.HI.X.SX32 R41, R41, R35, 0x1, P5 ;  /* 0x0000002329297211 */ /* 0x000fc600028f0eff */
[----:B------:R-:W-:Y:S01]  /*14d00*/  @!P4 IMAD.MOV R42, RZ, RZ, -R42 ;  /* 0x000000ffff2ac224 */ /* 0x000fe200078e0a2a */
[----:B------:R1:W-:Y:S04]  /*14d10*/  STL [R1+0x7ec], R45 ;  /* 0x0007ec2d01007387 */ /* 0x0003e80000100800 */
[----:B------:R-:W-:Y:S01]  /*14d20*/  STL [R1+0x4f8], R44 ;  /* 0x0004f82c01007387 */ /* 0x000fe20000100800 */
[----:B------:R-:W-:-:S03]  /*14d30*/  SEL R42, R5, R42, !P3 ;  /* 0x0000002a052a7207 */ /* 0x000fc60005800000 */
[----:B------:R3:W-:Y:S01]  /*14d40*/  STL [R1+0x4f4], R41 ;  /* 0x0004f42901007387 */ /* 0x0007e20000100800 */
[----:B-1----:R-:W-:Y:S02]  /*14d50*/  @P0 IMAD.MOV.U32 R45, RZ, RZ, R41 ;  /* 0x000000ffff2d0224 */ /* 0x002fe400078e0029 */
[----:B0-----:R-:W-:Y:S01]  /*14d60*/  IMAD R43, R42, UR4, RZ ;  /* 0x000000042a2b7c24 */ /* 0x001fe2000f8e02ff */
[----:B------:R-:W-:Y:S01]  /*14d70*/  STL [R1+0x7e8], R75 ;  /* 0x0007e84b01007387 */ /* 0x000fe20000100800 */
[----:B------:R-:W-:Y:S01]  /*14d80*/  VIADD R72, R0, 0x77 ;  /* 0x0000007700487836 */ /* 0x000fe20000000000 */
[----:B------:R-:W-:Y:S01]  /*14d90*/  ISETP.GE.AND P4, PT, R75, RZ, PT ;  /* 0x000000ff4b00720c */ /* 0x000fe20003f86270 */
[----:B------:R-:W0:Y:S01]  /*14da0*/  LDCU UR4, c[0x0][0x3b0] ;  /* 0x00007600ff0477ac */ /* 0x000e220008000800 */
[----:B------:R1:W4:Y:S01]  /*14db0*/  @P0 LDG.E.U8 R47, desc[UR18][R44.64] ;  /* 0x000000122c2f0981 */ /* 0x000322000c1e1100 */
[----:B---3--:R-:W-:-:S05]  /*14dc0*/  IABS R41, R75 ;  /* 0x0000004b00297213 */ /* 0x008fca0000000000 */
[----:B------:R-:W-:-:S04]  /*14dd0*/  IMAD.HI.U32 R42, R40, R41, RZ ;  /* 0x00000029282a7227 */ /* 0x000fc800078e00ff */
[----:B-1----:R-:W-:Y:S01]  /*14de0*/  IMAD.MOV R44, RZ, RZ, -R42 ;  /* 0x000000ffff2c7224 */ /* 0x002fe200078e0a2a */
[----:B------:R-:W-:-:S03]  /*14df0*/  IADD3 R70, P2, PT, R43, R38, RZ ;  /* 0x000000262b467210 */ /* 0x000fc60007f5e0ff */
[----:B------:R-:W-:Y:S01]  /*14e00*/  IMAD R41, R39, R44, R41 ;  /* 0x0000002c27297224 */ /* 0x000fe200078e0229 */
[----:B------:R-:W-:-:S04]  /*14e10*/  LEA.HI.X.SX32 R71, R43, R35, 0x1, P2 ;  /* 0x000000232b477211 */ /* 0x000fc800010f0eff */
[----:B------:R-:W-:Y:S01]  /*14e20*/  ISETP.GT.U32.AND P2, PT, R39, R41, PT ;  /* 0x000000292700720c */ /* 0x000fe20003f44070 */
[----:B------:R-:W-:Y:S01]  /*14e30*/  STL [R1+0x520], R70 ;  /* 0x0005204601007387 */ /* 0x000fe20000100800 */
[----:B------:R-:W-:Y:S02]  /*14e40*/  @P0 IMAD.MOV.U32 R42, RZ, RZ, R70 ;  /* 0x000000ffff2a0224 */ /* 0x000fe400078e0046 */
[----:B------:R-:W-:Y:S01]  /*14e50*/  @P0 IMAD.MOV.U32 R43, RZ, RZ, R71 ;  /* 0x000000ffff2b0224 */ /* 0x000fe200078e0047 */
[----:B------:R1:W-:Y:S04]  /*14e60*/  STL [R1+0x51c], R71 ;  /* 0x00051c4701007387 */ /* 0x0003e80000100800 */
[----:B------:R3:W4:Y:S01]  /*14e70*/  @P0 LDG.E.U8 R46, desc[UR18][R42.64] ;  /* 0x000000122a2e0981 */ /* 0x000722000c1e1100 */
[----:B-1----:R-:W-:-:S03]  /*14e80*/  VIADD R71, R0, 0xd ;  /* 0x0000000d00477836 */ /* 0x002fc60000000000 */
[----:B------:R-:W-:Y:S02]  /*14e90*/  @!P2 IMAD.IADD R41, R41, 0x1, -R39 ;  /* 0x000000012929a824 */ /* 0x000fe400078e0a27 */
[----:B---3--:R-:W-:-:S03]  /*14ea0*/  IABS R42, R71 ;  /* 0x00000047002a7213 */ /* 0x008fc60000000000 */
[----:B------:R-:W-:Y:S02]  /*14eb0*/  ISETP.GT.U32.AND P2, PT, R39, R41, PT ;  /* 0x000000292700720c */ /* 0x000fe40003f44070 */
[----:B------:R-:W-:Y:S01]  /*14ec0*/  IMAD.HI.U32 R70, R40, R42, RZ ;  /* 0x0000002a28467227 */ /* 0x000fe200078e00ff */
[----:B------:R-:W-:-:S03]  /*14ed0*/  IABS R43, R73 ;  /* 0x00000049002b7213 */ /* 0x000fc60000000000 */
[----:B------:R-:W-:Y:S02]  /*14ee0*/  IMAD.MOV R70, RZ, RZ, -R70 ;  /* 0x000000ffff467224 */ /* 0x000fe400078e0a46 */
[----:B------:R-:W-:-:S04]  /*14ef0*/  IMAD.HI.U32 R45, R40, R43, RZ ;  /* 0x0000002b282d7227 */ /* 0x000fc800078e00ff */
[----:B------:R-:W-:Y:S02]  /*14f00*/  IMAD R42, R39, R70, R42 ;  /* 0x00000046272a7224 */ /* 0x000fe400078e022a */
[----:B------:R-:W-:Y:S01]  /*14f10*/  @!P2 IMAD.IADD R41, R41, 0x1, -R39 ;  /* 0x000000012929a824 */ /* 0x000fe200078e0a27 */
[----:B------:R-:W-:Y:S01]  /*14f20*/  IABS R44, R72 ;  /* 0x00000048002c7213 */ /* 0x000fe20000000000 */
[----:B------:R-:W-:Y:S01]  /*14f30*/  IMAD.MOV R45, RZ, RZ, -R45 ;  /* 0x000000ffff2d7224 */ /* 0x000fe200078e0a2d */
[----:B------:R-:W-:-:S03]  /*14f40*/  ISETP.GT.U32.AND P2, PT, R39, R42, PT ;  /* 0x0000002a2700720c */ /* 0x000fc60003f44070 */
[----:B------:R-:W-:Y:S02]  /*14f50*/  IMAD R43, R39, R45, R43 ;  /* 0x0000002d272b7224 */ /* 0x000fe400078e022b */
[----:B------:R-:W-:-:S04]  /*14f60*/  IMAD.HI.U32 R45, R40, R44, RZ ;  /* 0x0000002c282d7227 */ /* 0x000fc800078e00ff */
[----:B------:R-:W-:Y:S02]  /*14f70*/  IMAD.MOV R45, RZ, RZ, -R45 ;  /* 0x000000ffff2d7224 */ /* 0x000fe400078e0a2d */
[----:B------:R-:W-:Y:S02]  /*14f80*/  VIADD R74, R0, 0x7e ;  /* 0x0000007e004a7836 */ /* 0x000fe40000000000 */
[----:B------:R-:W-:Y:S02]  /*14f90*/  @!P4 IMAD.MOV R41, RZ, RZ, -R41 ;  /* 0x000000ffff29c224 */ /* 0x000fe400078e0a29 */
[----:B------:R-:W-:Y:S02]  /*14fa0*/  @!P2 IMAD.IADD R42, R42, 0x1, -R39 ;  /* 0x000000012a2aa824 */ /* 0x000fe400078e0a27 */
[----:B------:R-:W-:Y:S01]  /*14fb0*/  IMAD R44, R39, R45, R44 ;  /* 0x0000002d272c7224 */ /* 0x000fe200078e022c */
[----:B------:R-:W-:Y:S02]  /*14fc0*/  IABS R45, R74 ;  /* 0x0000004a002d7213 */ /* 0x000fe40000000000 */
[----:B------:R-:W-:-:S02]  /*14fd0*/  SEL R41, R5, R41, !P3 ;  /* 0x0000002905297207 */ /* 0x000fc40005800000 */
[----:B------:R-:W-:Y:S01]  /*14fe0*/  ISETP.GT.U32.AND P4, PT, R39, R42, PT ;  /* 0x0000002a2700720c */ /* 0x000fe20003f84070 */
[----:B------:R-:W-:Y:S01]  /*14ff0*/  IMAD.HI.U32 R40, R40, R45, RZ ;  /* 0x0000002d28287227 */ /* 0x000fe200078e00ff */
[----:B------:R-:W-:-:S03]  /*15000*/  ISETP.GE.AND P2, PT, R71, RZ, PT ;  /* 0x000000ff4700720c */ /* 0x000fc60003f46270 */
[----:B0-----:R-:W-:Y:S01]  /*15010*/  IMAD R41, R41, UR4, RZ ;  /* 0x0000000429297c24 */ /* 0x001fe2000f8e02ff */
[----:B------:R-:W-:Y:S01]  /*15020*/  STL [R1+0x7e4], R73 ;  /* 0x0007e44901007387 */ /* 0x000fe20000100800 */
[----:B------:R-:W-:Y:S01]  /*15030*/  IMAD.MOV R40, RZ, RZ, -R40 ;  /* 0x000000ffff287224 */ /* 0x000fe200078e0a28 */
[----:B------:R-:W-:Y:S01]  /*15040*/  ISETP.GT.U32.AND P6, PT, R39, R43, PT ;  /* 0x0000002b2700720c */ /* 0x000fe20003fc4070 */
[----:B------:R-:W0:Y:S01]  /*15050*/  LDCU UR4, c[0x0][0x3b0] ;  /* 0x00007600ff0477ac */ /* 0x000e220008000800 */
[----:B------:R-:W-:Y:S01]  /*15060*/  IADD3 R70, P5, PT, R41, R38, RZ ;  /* 0x0000002629467210 */ /* 0x000fe20007fbe0ff */
[----:B------:R-:W-:Y:S01]  /*15070*/  IMAD R40, R39, R40, R45 ;  /* 0x0000002827287224 */ /* 0x000fe200078e022d */
[----:B------:R1:W-:Y:S01]  /*15080*/  STL [R1+0x7dc], R71 ;  /* 0x0007dc4701007387 */ /* 0x0003e20000100800 */
[----:B------:R-:W-:-:S04]  /*15090*/  @!P4 IMAD.IADD R42, R42, 0x1, -R39 ;  /* 0x000000012a2ac824 */ /* 0x000fc800078e0a27 */
[----:B------:R-:W-:Y:S01]  /*150a0*/  @!P2 IMAD.MOV R42, RZ, RZ, -R42 ;  /* 0x000000ffff2aa224 */ /* 0x000fe200078e0a2a */
[----:B-1----:R-:W-:Y:S02]  /*150b0*/  LEA.HI.X.SX32 R71, R41, R35, 0x1, P5 ;  /* 0x0000002329477211 */ /* 0x002fe400028f0eff */
[C---:B------:R-:W-:Y:S02]  /*150c0*/  ISETP.GT.U32.AND P5, PT, R39.reuse, R40, PT ;  /* 0x000000282700720c */ /* 0x040fe40003fa4070 */
[----:B------:R-:W-:Y:S02]  /*150d0*/  ISETP.GT.U32.AND P4, PT, R39, R44, PT ;  /* 0x0000002c2700720c */ /* 0x000fe40003f84070 */
[----:B------:R-:W-:Y:S01]  /*150e0*/  SEL R42, R5, R42, !P3 ;  /* 0x0000002a052a7207 */ /* 0x000fe20005800000 */
[----:B------:R-:W-:-:S04]  /*150f0*/  @!P6 IMAD.IADD R43, R43, 0x1, -R39 ;  /* 0x000000012b2be824 */ /* 0x000fc800078e0a27 */
[----:B------:R-:W-:-:S04]  /*15100*/  IMAD R42, R42, UR11, RZ ;  /* 0x0000000b2a2a7c24 */ /* 0x000fc8000f8e02ff */
[--C-:B------:R-:W-:Y:S01]  /*15110*/  @!P5 IMAD.IADD R40, R40, 0x1, -R39.reuse ;  /* 0x000000012828d824 */ /* 0x100fe200078e0a27 */
[----:B------:R-:W-:Y:S01]  /*15120*/  IADD3 R75, P2, PT, R42, R38, RZ ;  /* 0x000000262a4b7210 */ /* 0x000fe20007f5e0ff */
[----:B------:R-:W-:-:S03]  /*15130*/  @!P4 IMAD.IADD R44, R44, 0x1, -R39 ;  /* 0x000000012c2cc824 */ /* 0x000fc600078e0a27 */
[C---:B------:R-:W-:Y:S02]  /*15140*/  ISETP.GT.U32.AND P5, PT, R39.reuse, R40, PT ;  /* 0x000000282700720c */ /* 0x040fe40003fa4070 */
[C---:B------:R-:W-:Y:S02]  /*15150*/  ISETP.GT.U32.AND P4, PT, R39.reuse, R43, PT ;  /* 0x0000002b2700720c */ /* 0x040fe40003f84070 */
[----:B------:R-:W-:Y:S02]  /*15160*/  LEA.HI.X.SX32 R76, R42, R35, 0x1, P2 ;  /* 0x000000232a4c7211 */ /* 0x000fe400010f0eff */
[----:B------:R-:W-:Y:S02]  /*15170*/  ISETP.GE.AND P2, PT, R74, RZ, PT ;  /* 0x000000ff4a00720c */ /* 0x000fe40003f46270 */
[----:B------:R-:W-:-:S05]  /*15180*/  ISETP.GT.U32.AND P6, PT, R39, R44, PT ;  /* 0x0000002c2700720c */ /* 0x000fca0003fc4070 */
[--C-:B------:R-:W-:Y:S02]  /*15190*/  @!P5 IMAD.IADD R40, R40, 0x1, -R39.reuse ;  /* 0x000000012828d824 */ /* 0x100fe400078e0a27 */
[----:B------:R-:W-:Y:S01]  /*151a0*/  @!P4 IMAD.IADD R43, R43, 0x1, -R39 ;  /* 0x000000012b2bc824 */ /* 0x000fe200078e0a27 */
[----:B------:R-:W-:-:S03]  /*151b0*/  ISETP.GE.AND P4, PT, R72, RZ, PT ;  /* 0x000000ff4800720c */ /* 0x000fc60003f86270 */
[----:B------:R-:W-:Y:S01]  /*151c0*/  @!P2 IMAD.MOV R40, RZ, RZ, -R40 ;  /* 0x000000ffff28a224 */ /* 0x000fe200078e0a28 */
[----:B------:R-:W-:-:S04]  /*151d0*/  ISETP.GE.AND P5, PT, R73, RZ, PT ;  /* 0x000000ff4900720c */ /* 0x000fc80003fa6270 */
[----:B------:R-:W-:Y:S01]  /*151e0*/  SEL R40, R5, R40, !P3 ;  /* 0x0000002805287207 */ /* 0x000fe20005800000 */
[----:B------:R-:W-:Y:S01]  /*151f0*/  @!P6 IMAD.IADD R44, R44, 0x1, -R39 ;  /* 0x000000012c2ce824 */ /* 0x000fe200078e0a27 */
[----:B------:R-:W-:-:S03]  /*15200*/  PRMT R45, RZ, 0x7610, R45 ;  /* 0x00007610ff2d7816 */ /* 0x000fc6000000002d */
[----:B------:R-:W-:Y:S01]  /*15210*/  IMAD R39, R40, UR5, RZ ;  /* 0x0000000528277c24 */ /* 0x000fe2000f8e02ff */
[----:B------:R-:W1:Y:S01]  /*15220*/  LDCU UR5, c[0x0][0x3b0] ;  /* 0x00007600ff0577ac */ /* 0x000e620008000800 */
[----:B------:R-:W-:Y:S01]  /*15230*/  STL [R1+0x7e0], R72 ;  /* 0x0007e04801007387 */ /* 0x000fe20000100800 */
[----:B------:R-:W-:Y:S01]  /*15240*/  @!P4 IMAD.MOV R44, RZ, RZ, -R44 ;  /* 0x000000ffff2cc224 */ /* 0x000fe200078e0a2c */
[----:B------:R-:W-:Y:S02]  /*15250*/  PRMT R41, RZ, 0x7610, R41 ;  /* 0x00007610ff297816 */ /* 0x000fe40000000029 */
[----:B------:R-:W-:Y:S04]  /*15260*/  STL [R1+0x7d8], R74 ;  /* 0x0007d84a01007387 */ /* 0x000fe80000100800 */
[----:B------:R3:W-:Y:S01]  /*15270*/  STL [R1+0x248], R70 ;  /* 0x0002484601007387 */ /* 0x0007e20000100800 */
[----:B------:R-:W-:-:S03]  /*15280*/  SEL R44, R5, R44, !P3 ;  /* 0x0000002c052c7207 */ /* 0x000fc60005800000 */
[----:B------:R1:W-:Y:S01]  /*15290*/  STL [R1+0x244], R71 ;  /* 0x0002444701007387 */ /* 0x0003e20000100800 */
[----:B------:R-:W-:-:S03]  /*152a0*/  @!P5 IMAD.MOV R43, RZ, RZ, -R43 ;  /* 0x000000ffff2bd224 */ /* 0x000fc600078e0a2b */
[----:B------:R3:W4:Y:S01]  /*152b0*/  @P0 LDG.E.U8 R45, desc[UR18][R70.64] ;  /* 0x00000012462d0981 */ /* 0x000722000c1e1100 */
[----:B------:R-:W-:Y:S01]  /*152c0*/  IADD3 R42, P2, PT, R39, R38, RZ ;  /* 0x00000026272a7210 */ /* 0x000fe20007f5e0ff */
[----:B0-----:R-:W-:Y:S01]  /*152d0*/  IMAD R44, R44, UR4, RZ ;  /* 0x000000042c2c7c24 */ /* 0x001fe2000f8e02ff */
[----:B------:R-:W-:Y:S01]  /*152e0*/  SEL R40, R5, R43, !P3 ;  /* 0x0000002b05287207 */ /* 0x000fe20005800000 */
[----:B---3--:R-:W-:Y:S02]  /*152f0*/  @P0 IMAD.MOV.U32 R70, RZ, RZ, R75 ;  /* 0x000000ffff460224 */ /* 0x008fe400078e004b */
[----:B-1----:R-:W-:Y:S01]  /*15300*/  @P0 IMAD.MOV.U32 R71, RZ, RZ, R76 ;  /* 0x000000ffff470224 */ /* 0x002fe200078e004c */
[----:B------:R-:W-:Y:S04]  /*15310*/  STL [R1+0x190], R75 ;  /* 0x0001904b01007387 */ /* 0x000fe80000100800 */
[----:B------:R0:W3:Y:S04]  /*15320*/  @P0 LDG.E.U8 R41, desc[UR18][R70.64] ;  /* 0x0000001246290981 */ /* 0x0000e8000c1e1100 */
[----:B------:R-:W-:Y:S04]  /*15330*/  STL [R1+0x18c], R76 ;  /* 0x00018c4c01007387 */ /* 0x000fe80000100800 */
[----:B------:R-:W5:Y:S01]  /*15340*/  LDL.LU R5, [R1+0x9d8] ;  /* 0x0009d80001057983 */ /* 0x000f620000300800 */
[----:B0-----:R-:W-:-:S03]  /*15350*/  LEA.HI.X.SX32 R70, R39, R35, 0x1, P2 ;  /* 0x0000002327467211 */ /* 0x001fc600010f0eff */
[----:B------:R-:W-:Y:S01]  /*15360*/  STL [R1+0x23c], R42 ;  /* 0x00023c2a01007387 */ /* 0x000fe20000100800 */
[C---:B------:R-:W-:Y:S01]  /*15370*/  IADD3 R71, P2, PT, R44.reuse, R38, RZ ;  /* 0x000000262c477210 */ /* 0x040fe20007f5e0ff */
[----:B------:R-:W-:Y:S02]  /*15380*/  @P0 IMAD.MOV.U32 R43, RZ, RZ, R70 ;  /* 0x000000ffff2b0224 */ /* 0x000fe400078e0046 */
[----:B------:R0:W-:Y:S01]  /*15390*/  STL [R1+0x238], R70 ;  /* 0x0002384601007387 */ /* 0x0001e20000100800 */
[----:B------:R-:W-:Y:S02]  /*153a0*/  PRMT R39, RZ, 0x7610, R39 ;  /* 0x00007610ff277816 */ /* 0x000fe40000000027 */
[----:B------:R-:W-:-:S04]  /*153b0*/  LEA.HI.X.SX32 R72, R44, R35, 0x1, P2 ;  /* 0x000000232c487211 */ /* 0x000fc800010f0eff */
[----:B------:R1:W3:Y:S01]  /*153c0*/  @P0 LDG.E.U8 R39, desc[UR18][R42.64] ;  /* 0x000000122a270981 */ /* 0x0002e2000c1e1100 */
[----:B0-----:R-:W-:Y:S01]  /*153d0*/  IMAD R70, R40, UR5, RZ ;  /* 0x0000000528467c24 */ /* 0x001fe2000f8e02ff */
[----:B------:R-:W-:-:S04]  /*153e0*/  PRMT R40, RZ, 0x7610, R40 ;  /* 0x00007610ff287816 */ /* 0x000fc80000000028 */
[C---:B------:R-:W-:Y:S01]  /*153f0*/  IADD3 R38, P2, PT, R70.reuse, R38, RZ ;  /* 0x0000002646267210 */ /* 0x040fe20007f5e0ff */
[----:B-1----:R-:W-:Y:S02]  /*15400*/  @P0 IMAD.MOV.U32 R42, RZ, RZ, R71 ;  /* 0x000000ffff2a0224 */ /* 0x002fe400078e0047 */
[----:B------:R-:W-:Y:S01]  /*15410*/  @P0 IMAD.MOV.U32 R43, RZ, RZ, R72 ;  /* 0x000000ffff2b0224 */ /* 0x000fe200078e0048 */
[----:B------:R-:W-:Y:S02]  /*15420*/  LEA.HI.X.SX32 R44, R70, R35, 0x1, P2 ;  /* 0x00000023462c7211 */ /* 0x000fe400010f0eff */
[----:B------:R-:W-:Y:S02]  /*15430*/  PRMT R35, RZ, 0x7610, R35 ;  /* 0x00007610ff237816 */ /* 0x000fe40000000023 */
[----:B------:R0:W3:Y:S02]  /*15440*/  @P0 LDG.E.U8 R40, desc[UR18][R42.64] ;  /* 0x000000122a280981 */ /* 0x0000e4000c1e1100 */
[----:B0-----:R-:W-:-:S02]  /*15450*/  @P0 IMAD.MOV.U32 R42, RZ, RZ, R38 ;  /* 0x000000ffff2a0224 */ /* 0x001fc400078e0026 */
[----:B------:R-:W-:-:S05]  /*15460*/  @P0 IMAD.MOV.U32 R43, RZ, RZ, R44 ;  /* 0x000000ffff2b0224 */ /* 0x000fca00078e002c */
[----:B------:R-:W3:Y:S04]  /*15470*/  @P0 LDG.E.U8 R35, desc[UR18][R42.64] ;  /* 0x000000122a230981 */ /* 0x000ee8000c1e1100 */
[----:B--2---:R0:W-:Y:S04]  /*15480*/  STS.U8 [R31+UR9+0x5e00], R94 ;  /* 0x005e005e1f007988 */ /* 0x0041e80008000009 */
[----:B------:R0:W-:Y:S04]  /*15490*/  STS.U8 [R31+UR9+0x6200], R90 ;  /* 0x0062005a1f007988 */ /* 0x0001e80008000009 */
[----:B------:R0:W-:Y:S04]  /*154a0*/  STS.U8 [R31+UR9+0x6600], R69 ;  /* 0x006600451f007988 */ /* 0x0001e80008000009 */
[----:B------:R0:W-:Y:S04]  /*154b0*/  STS.U8 [R31+UR9+0x6a00], R65 ;  /* 0x006a00411f007988 */ /* 0x0001e80008000009 */
[----:B------:R0:W-:Y:S04]  /*154c0*/  STS.U8 [R31+UR9+0x6e00], R61 ;  /* 0x006e003d1f007988 */ /* 0x0001e80008000009 */
[----:B----4-:R0:W-:Y:S04]  /*154d0*/  STS.U8 [R31+UR9+0x7200], R57 ;  /* 0x007200391f007988 */ /* 0x0101e80008000009 */
[----:B------:R0:W-:Y:S04]  /*154e0*/  STS.U8 [R31+UR9+0x7600], R53 ;  /* 0x007600351f007988 */ /* 0x0001e80008000009 */
[----:B------:R0:W-:Y:S01]  /*154f0*/  STS.U8 [R31+UR9+0x7a00], R49 ;  /* 0x007a00311f007988 */ /* 0x0001e20008000009 */
[----:B------:R-:W-:-:S03]  /*15500*/  VIADD R162, R162, 0x7f ;  /* 0x0000007fa2a27836 */ /* 0x000fc60000000000 */
[----:B------:R0:W-:Y:S01]  /*15510*/  STL [R1+0x234], R71 ;  /* 0x0002344701007387 */ /* 0x0001e20000100800 */
[----:B------:R-:W-:-:S03]  /*15520*/  ISETP.NE.U32.AND P0, PT, RZ, UR7, PT ;  /* 0x00000007ff007c0c */ /* 0x000fc6000bf05070 */
[----:B------:R0:W-:Y:S04]  /*15530*/  STL [R1+0x228], R72 ;  /* 0x0002284801007387 */ /* 0x0001e80000100800 */
[----:B------:R0:W-:Y:S04]  /*15540*/  STL [R1+0x230], R38 ;  /* 0x0002302601007387 */ /* 0x0001e80000100800 */
[----:B------:R0:W-:Y:S01]  /*15550*/  STL [R1+0x22c], R44 ;  /* 0x00022c2c01007387 */ /* 0x0001e20000100800 */
[C---:B------:R-:W-:Y:S02]  /*15560*/  ISETP.LT.OR P2, PT, R162.reuse, 0x80, P0 ;  /* 0x00000080a200780c */ /* 0x040fe40000741670 */
[----:B------:R-:W-:Y:S01]  /*15570*/  ISETP.GE.AND P3, PT, R162, 0x100, PT ;  /* 0x00000100a200780c */ /* 0x000fe20003f66270 */
[----:B------:R0:W-:Y:S04]  /*15580*/  STS.U8 [R31+UR9+0x7e00], R46 ;  /* 0x007e002e1f007988 */ /* 0x0001e80008000009 */
        /* <DEDUP_REMOVED lines=15> */
[----:B---3--:R0:W-:Y:S04]  /*15680*/  STS.U8 [R32+UR9+0x4680], R41 ;  /* 0x0046802920007988 */ /* 0x0081e80008000009 */
        /* <DEDUP_REMOVED lines=31> */
[----:B------:R0:W-:Y:S01]  /*15880*/  STS.U8 [R34+UR9+0x7f80], R35 ;  /* 0x007f802322007988 */ /* 0x0001e20008000009 */
[----:B------:R1:W-:Y:S06]  /*15890*/  MEMBAR.ALL.CTA ;  /* 0x0000000000007992 */ /* 0x0003ec0000008000 */
[----:B-1----:R-:W1:Y:S02]  /*158a0*/  FENCE.VIEW.ASYNC.S ;  /* 0x00000000000073c6 */ /* 0x002e640000000000 */
[----:B-1----:R-:W-:Y:S06]  /*158b0*/  BAR.SYNC.DEFER_BLOCKING 0x0 ;  /* 0x0000000000007b1d */ /* 0x002fec0000010000 */
[----:B------:R-:W-:Y:S05]  /*158c0*/  @P2 BRA `(.L_x_6) ;  /* 0x0000000000842947 */ /* 0x000fea0003800000 */
[----:B------:R-:W-:Y:S02]  /*158d0*/  UIADD3 UR4, UPT, UPT, UR9, 0x4000, URZ ;  /* 0x0000400009047890 */ /* 0x000fe4000fffe0ff */
[----:B------:R-:W-:Y:S02]  /*158e0*/  USHF.R.U32.HI UR12, URZ, 0x4, UR9 ;  /* 0x00000004ff0c7899 */ /* 0x000fe40008011609 */
[----:B------:R-:W-:Y:S02]  /*158f0*/  USHF.R.U32.HI UR4, URZ, 0x4, UR4 ;  /* 0x00000004ff047899 */ /* 0x000fe40008011604 */
[----:B------:R-:W-:Y:S02]  /*15900*/  USGXT.U32 UR12, UR12, 0xe ;  /* 0x0000000e0c0c789a */ /* 0x000fe40008000000 */
[----:B------:R-:W-:Y:S02]  /*15910*/  USGXT.U32 UR14, UR4, 0xe ;  /* 0x0000000e040e789a */ /* 0x000fe40008000000 */
[----:B------:R-:W-:-:S02]  /*15920*/  UIADD3 UR28, UP1, UPT, UR12, 0x100, URZ ;  /* 0x000001000c1c7890 */ /* 0x000fc4000ff3e0ff */
[----:B------:R-:W-:Y:S01]  /*15930*/  UIADD3 UR26, UP2, UPT, UR14, 0x2, URZ ;  /* 0x000000020e1a7890 */ /* 0x000fe2000ff5e0ff */
[----:B------:R-:W-:Y:S01]  /*15940*/  UMOV UR4, URZ ;  /* 0x000000ff00047c82 */ /* 0x000fe20008000000 */
[----:B------:R-:W-:Y:S01]  /*15950*/  UMOV UR30, 0x0 ;  /* 0x00000000001e7882 */ /* 0x000fe20000000000 */
[----:B------:R-:W-:Y:S02]  /*15960*/  UIADD3.X UR29, UPT, UPT, UR4, 0x40004040, URZ, UP1, !UPT ;  /* 0x40004040041d7890 */ /* 0x000fe40008ffe4ff */
[----:B------:R-:W-:Y:S02]  /*15970*/  UIADD3.X UR27, UPT, UPT, UR4, 0x40004040, URZ, UP2, !UPT ;  /* 0x40004040041b7890 */ /* 0x000fe400097fe4ff */
[----:B------:R-:W-:Y:S02]  /*15980*/  UIADD3.64 UR16, UPT, UPT, UR28, 0x100, URZ ;  /* 0x000001001c107897 */ /* 0x000fe4000fffe0ff */
[----:B------:R-:W-:Y:S02]  /*15990*/  UIADD3.64 UR20, UPT, UPT, UR26, 0x2, URZ ;  /* 0x000000021a147897 */ /* 0x000fe4000fffe0ff */
[----:B------:R-:W-:-:S02]  /*159a0*/  UIADD3.64 UR22, UPT, UPT, UR28, 0x200, URZ ;  /* 0x000002001c167897 */ /* 0x000fc4000fffe0ff */
[----:B------:R-:W-:Y:S01]  /*159b0*/  UIADD3.64 UR24, UPT, UPT, UR26, 0x4, URZ ;  /* 0x000000041a187897 */ /* 0x000fe2000fffe0ff */
[----:B------:R-:W-:Y:S01]  /*159c0*/  UMOV UR31, 0x8208010 ;  /* 0x08208010001f7882 */ /* 0x000fe20000000000 */
[----:B------:R-:W-:Y:S01]  /*159d0*/  UMOV UR13, 0x40004040 ;  /* 0x40004040000d7882 */ /* 0x000fe20000000000 */
[----:B------:R-:W-:Y:S01]  /*159e0*/  UMOV UR15, 0x40004040 ;  /* 0x40004040000f7882 */ /* 0x000fe20000000000 */
[----:B------:R-:W-:Y:S01]  /*159f0*/  UMOV UR32, 0x0 ;  /* 0x0000000000207882 */ /* 0x000fe20000000000 */
[----:B------:R-:W-:Y:S01]  /*15a00*/  UMOV UR33, 0x8208010 ;  /* 0x0820801000217882 */ /* 0x000fe20000000000 */
[----:B------:R-:W-:Y:S01]  /*15a10*/  UMOV UR34, 0x0 ;  /* 0x0000000000227882 */ /* 0x000fe20000000000 */
[----:B------:R-:W-:Y:S01]  /*15a20*/  UMOV UR35, 0x8208010 ;  /* 0x0820801000237882 */ /* 0x000fe20000000000 */
[----:B------:R-:W-:Y:S01]  /*15a30*/  UMOV UR4, UR6 ;  /* 0x0000000600047c82 */ /* 0x000fe20008000000 */
[----:B------:R-:W-:Y:S01]  /*15a40*/  UMOV UR5, URZ ;  /* 0x000000ff00057c82 */ /* 0x000fe20008000000 */
[----:B------:R1:W-:Y:S01]  /*15a50*/  UTCQMMA gdesc[UR12], gdesc[UR14], tmem[UR8], tmem[UR30], idesc[UR31], !UPT ;  /* 0x00ff1e0e0c0075ea */ /* 0x0003e2000f800308 */
[----:B------:R-:W-:Y:S01]  /*15a60*/  UMOV UR36, 0x0 ;  /* 0x0000000000247882 */ /* 0x000fe20000000000 */
[----:B------:R-:W-:Y:S01]  /*15a70*/  UMOV UR37, 0x8208010 ;  /* 0x0820801000257882 */ /* 0x000fe20000000000 */
[----:B------:R1:W-:Y:S01]  /*15a80*/  UTCQMMA gdesc[UR28], gdesc[UR26], tmem[UR8], tmem[UR32], idesc[UR33], UPT ;  /* 0x00ff201a1c0075ea */ /* 0x0003e2000b800308 */
[----:B------:R-:W-:Y:S01]  /*15a90*/  UMOV UR4, UR4 ;  /* 0x0000000400047c82 */ /* 0x000fe20008000000 */
[----:B------:R1:W-:Y:S01]  /*15aa0*/  UTCQMMA gdesc[UR16], gdesc[UR20], tmem[UR8], tmem[UR34], idesc[UR35], UPT ;  /* 0x00ff2214100075ea */ /* 0x0003e2000b800308 */
[----:B------:R1:W-:Y:S01]  /*15ab0*/  UTCQMMA gdesc[UR22], gdesc[UR24], tmem[UR8], tmem[UR36], idesc[UR37], UPT ;  /* 0x00ff2418160075ea */ /* 0x0003e2000b800308 */
[----:B------:R1:W-:Y:S01]  /*15ac0*/  UTCBAR [UR4], URZ ;  /* 0x000000ff040073e9 */ /* 0x0003e200080000ff */
[----:B------:R-:W-:Y:S01]  /*15ad0*/  NOP ;  /* 0x0000000000007918 */ /* 0x000fe20000000000 */
.L_x_6:
[----:B-1----:R-:W-:Y:S01]  /*15ae0*/  UMOV UR4, URZ ;  /* 0x000000ff00047c82 */ /* 0x002fe20008000000 */
[----:B------:R-:W-:Y:S05]  /*15af0*/  @!P3 BRA `(.L_x_7) ;  /* 0x000000b800b0b947 */ /* 0x000fea0003800000 */
[----:B0-----:R-:W-:Y:S01]  /*15b00*/  SHF.R.S32.HI R38, RZ, 0x1f, R162 ;  /* 0x0000001fff267819 */ /* 0x001fe200000114a2 */
[----:B------:R-:W-:Y:S01]  /*15b10*/  IMAD.SHL.U32 R35, R36, 0x80, RZ ;  /* 0x0000008024237824 */ /* 0x000fe200078e00ff */
[----:B------:R-:W-:Y:S01]  /*15b20*/  UIADD3 UR4, UPT, UPT, UR9, 0x8000, URZ ;  /* 0x0000800009047890 */ /* 0x000fe2000fffe0ff */
[----:B------:R-:W-:Y:S01]  /*15b30*/  IMAD.MOV.U32 R39, RZ, RZ, RZ ;  /* 0x000000ffff277224 */ /* 0x000fe200078e00ff */
[----:B------:R-:W-:Y:S01]  /*15b40*/  LEA.HI R36, R38, R162, RZ, 0x7 ;  /* 0x000000a226247211 */ /* 0x000fe200078f38ff */
[----:B------:R-:W-:Y:S02]  /*15b50*/  UIADD3 UR5, UPT, UPT, UR9, 0xc000, URZ ;  /* 0x0000c00009057890 */ /* 0x000fe4000fffe0ff */
[----:B------:R-:W-:Y:S01]  /*15b60*/  USHF.R.U32.HI UR4, URZ, 0x4, UR4 ;  /* 0x00000004ff047899 */ /* 0x000fe20008011604 */
[----:B------:R-:W-:Y:S01]  /*15b70*/  SHF.R.S32.HI R36, RZ, 0x7, R36 ;  /* 0x00000007ff247819 */ /* 0x000fe20000011424 */
[----:B------:R-:W-:Y:S02]  /*15b80*/  USHF.R.U32.HI UR5, URZ, 0x4, UR5 ;  /* 0x00000004ff057899 */ /* 0x000fe40008011605 */
[----:B------:R-:W-:Y:S01]  /*15b90*/  USGXT.U32 UR12, UR4, 0xe ;  /* 0x0000000e040c789a */ /* 0x000fe20008000000 */
[----:B------:R-:W-:Y:S01]  /*15ba0*/  VIMNMX R38, PT, PT, R36, 0x2, !PT ;  /* 0x0000000224267848 */ /* 0x000fe20007fe0100 */
[----:B-----5:R-:W-:Y:S01]  /*15bb0*/  IMAD.SHL.U32 R36, R37, 0x80, RZ ;  /* 0x0000008025247824 */ /* 0x020fe200078e00ff */
[----:B------:R-:W-:-:S02]  /*15bc0*/  USGXT.U32 UR14, UR5, 0xe ;  /* 0x0000000e050e789a */ /* 0x000fc40008000000 */
[----:B------:R-:W-:Y:S01]  /*15bd0*/  UIADD3 UR28, UP1, UPT, UR12, 0x100, URZ ;  /* 0x000001000c1c7890 */ /* 0x000fe2000ff3e0ff */
[----:B------:R-:W-:Y:S01]  /*15be0*/  VIADD R37, R38, 0xfffffffe ;  /* 0xfffffffe26257836 */ /* 0x000fe20000000000 */
[----:B------:R-:W-:Y:S01]  /*15bf0*/  UIADD3 UR30, UP2, UPT, UR14, 0x2, URZ ;  /* 0x000000020e1e7890 */ /* 0x000fe2000ff5e0ff */
[----:B------:R-:W-:Y:S01]  /*15c00*/  SHF.R.S32.HI R38, RZ, 0x1f, R36 ;  /* 0x0000001fff267819 */ /* 0x000fe20000011424 */
[----:B------:R-:W-:Y:S01]  /*15c10*/  UMOV UR4, URZ ;  /* 0x000000ff00047c82 */ /* 0x000fe20008000000 */
[----:B------:R-:W-:Y:S01]  /*15c20*/  UMOV UR5, URZ ;  /* 0x000000ff00057c82 */ /* 0x000fe20008000000 */
[----:B------:R0:W-:Y:S01]  /*15c30*/  STL [R1+0x7d4], R37 ;  /* 0x0007d42501007387 */ /* 0x0001e20000100800 */
[----:B------:R-:W-:Y:S02]  /*15c40*/  UIADD3.X UR29, UPT, UPT, UR4, 0x40004040, URZ, UP1, !UPT ;  /* 0x40004040041d7890 */ /* 0x000fe40008ffe4ff */
[----:B------:R-:W-:Y:S01]  /*15c50*/  UIADD3.X UR31, UPT, UPT, UR5, 0x40004040, URZ, UP2, !UPT ;  /* 0x40004040051f7890 */ /* 0x000fe200097fe4ff */
[----:B------:R1:W-:Y:S01]  /*15c60*/  STL [R1+0x7c8], RZ ;  /* 0x0007c8ff01007387 */ /* 0x0003e20000100800 */
[----:B------:R-:W-:Y:S01]  /*15c70*/  UMOV UR11, 0x1 ;  /* 0x00000001000b7882 */ /* 0x000fe20000000000 */
[----:B------:R-:W-:-:S02]  /*15c80*/  UIADD3.64 UR20, UPT, UPT, UR28, 0x100, URZ ;  /* 0x000001001c147897 */ /* 0x000fc4000fffe0ff */
[----:B------:R-:W-:Y:S01]  /*15c90*/  UIADD3.64 UR22, UPT, UPT, UR30, 0x2, URZ ;  /* 0x000000021e167897 */ /* 0x000fe2000fffe0ff */
[----:B0-----:R-:W-:Y:S01]  /*15ca0*/  SHF.R.S32.HI R37, RZ, 0x1f, R35 ;  /* 0x0000001fff257819 */ /* 0x001fe20000011423 */
[----:B------:R-:W-:Y:S02]  /*15cb0*/  UIADD3.64 UR24, UPT, UPT, UR28, 0x200, URZ ;  /* 0x000002001c187897 */ /* 0x000fe4000fffe0ff */
[----:B-1----:R-:W-:-:S12]  /*15cc0*/  UIADD3.64 UR26, UPT, UPT, UR30, 0x4, URZ ;  /* 0x000000041e1a7897 */ /* 0x002fd8000fffe0ff */
.L_x_10:
[----:B-1----:R-:W2:Y:S01]  /*15cd0*/  LDL R40, [R1+0x7c8] ;  /* 0x0007c80001287983 */ /* 0x002ea20000100800 */
[----:B------:R-:W-:Y:S01]  /*15ce0*/  IMAD.U32 R39, R39, -0x80000000, RZ ;  /* 0x8000000027277824 */ /* 0x000fe200078e00ff */
[----:B------:R-:W0:Y:S01]  /*15cf0*/  LDC R65, c[0x0][0x3a0] ;  /* 0x0000e800ff417b82 */ /* 0x000e220000000800 */
[C---:B-----5:R-:W-:Y:S02]  /*15d00*/  IADD3 R10, P5, PT, R35.reuse, R10, RZ ;  /* 0x0000000a230a7210 */ /* 0x060fe40007fbe0ff */
[----:B------:R-:W-:Y:S01]  /*15d10*/  IADD3 R8, P4, PT, R35, R8, RZ ;  /* 0x0000000823087210 */ /* 0x000fe20007f9e0ff */
[----:B------:R-:W1:Y:S01]  /*15d20*/  SYNCS.PHASECHK.TRANS64.TRYWAIT P6, [UR6], R39 ;  /* 0x00000027ff0075a7 */ /* 0x000e6200080c1106 */
[----:B--2---:R-:W-:-:S04]  /*15d30*/  VIADD R40, R40, 0x1 ;  /* 0x0000000128287836 */ /* 0x004fc80000000000 */
[----:B0-----:R-:W-:Y:S01]  /*15d40*/  IMAD R65, R40, -0x80, R65 ;  /* 0xffffff8028417824 */ /* 0x001fe200078e0241 */
[----:B------:R0:W-:Y:S04]  /*15d50*/  STL [R1+0x7cc], R40 ;  /* 0x0007cc2801007387 */ /* 0x0001e80000100800 */
[C---:B------:R-:W-:Y:S02]  /*15d60*/  ISETP.GT.AND P2, PT, R65.reuse, 0x1, PT ;  /* 0x000000014100780c */ /* 0x040fe40003f44270 */
[----:B------:R-:W-:Y:S01]  /*15d70*/  ISETP.GT.AND P3, PT, R65, 0x2, PT ;  /* 0x000000024100780c */ /* 0x000fe20003f64270 */
[----:B-1----:R-:W-:-:S12]  /*15d80*/  @!P6 BRA `(.L_x_8) ;  /* 0x000001000070e947 */ /* 0x002fd80003800000 */
.L_x_16:
[----:B------:R-:W-:Y:S01]  /*15d90*/  PRMT R91, RZ, 0x7610, R91 ;  /* 0x00007610ff5b7816 */ /* 0x000fe2000000005b */
[----:B------:R-:W-:Y:S01]  /*15da0*/  IMAD.X R11, R37, 0x1, R11, P5 ;  /* 0x00000001250b7824 */ /* 0x000fe200028e060b */
[----:B------:R-:W-:Y:S01]  /*15db0*/  ISETP.GT.AND P5, PT, R65, 0x4, PT ;  /* 0x000000044100780c */ /* 0x000fe20003fa4270 */
[----:B------:R-:W-:Y:S01]  /*15dc0*/  IMAD.X R9, R37, 0x1, R9, P4 ;  /* 0x0000000125097824 */ /* 0x000fe200020e0609 */
[C---:B------:R-:W-:Y:S01]  /*15dd0*/  IADD3 R18, P6, PT, R35.reuse, R18, RZ ;  /* 0x0000001223127210 */ /* 0x040fe20007fde0ff */
[----:B------:R-:W-:Y:S01]  /*15de0*/  STL [R1+0xa4c], R71 ;  /* 0x000a4c4701007387 */ /* 0x000fe20000100800 */
[----:B------:R-:W-:Y:S02]  /*15df0*/  PRMT R49, RZ, 0x7610, R49 ;  /* 0x00007610ff317816 */ /* 0x000fe40000000031 */
[----:B0-----:R-:W-:Y:S01]  /*15e00*/  PRMT R40, RZ, 0x7610, R40 ;  /* 0x00007610ff287816 */ /* 0x001fe20000000028 */
[----:B------:R-:W2:Y:S01]  /*15e10*/  @P3 LDG.E.U8 R91, desc[UR18][R10.64] ;  /* 0x000000120a5b3981 */ /* 0x000ea2000c1e1100 */
[----:B------:R-:W-:Y:S01]  /*15e20*/  IADD3 R22, P3, PT, R35, R22, RZ ;  /* 0x0000001623167210 */ /* 0x000fe20007f7e0ff */
[C---:B------:R-:W-:Y:S01]  /*15e30*/  IMAD.X R19, R37.reuse, 0x1, R19, P6 ;  /* 0x0000000125137824 */ /* 0x040fe200030e0613 */
[----:B------:R-:W-:Y:S01]  /*15e40*/  PRMT R29, RZ, 0x7610, R29 ;  /* 0x00007610ff1d7816 */ /* 0x000fe2000000001d */
[----:B------:R-:W3:Y:S01]  /*15e50*/  @P2 LDG.E.U8 R49, desc[UR18][R8.64] ;  /* 0x0000001208312981 */ /* 0x000ee2000c1e1100 */
[----:B------:R-:W-:Y:S01]  /*15e60*/  PRMT R30, RZ, 0x7610, R30 ;  /* 0x00007610ff1e7816 */ /* 0x000fe2000000001e */
[----:B------:R-:W-:Y:S01]  /*15e70*/  IMAD.X R23, R37, 0x1, R23, P3 ;  /* 0x0000000125177824 */ /* 0x000fe200018e0617 */
[----:B------:R-:W-:Y:S01]  /*15e80*/  ISETP.GT.AND P3, PT, R65, 0x6, PT ;  /* 0x000000064100780c */ /* 0x000fe20003f64270 */
[----:B------:R0:W4:Y:S01]  /*15e90*/  @P5 LDG.E.U8 R40, desc[UR18][R18.64] ;  /* 0x0000001212285981 */ /* 0x000122000c1e1100 */
[----:B------:R-:W-:-:S02]  /*15ea0*/  IADD3 R14, P2, PT, R35, R14, RZ ;  /* 0x0000000e230e7210 */ /* 0x000fc40007f5e0ff */
[----:B------:R-:W-:Y:S01]  /*15eb0*/  IADD3 R24, P5, PT, R35, R24, RZ ;  /* 0x0000001823187210 */ /* 0x000fe20007fbe0ff */
[----:B------:R-:W-:Y:S01]  /*15ec0*/  STL [R1+0xa48], R70 ;  /* 0x000a484601007387 */ /* 0x000fe20000100800 */
[----:B------:R-:W-:Y:S01]  /*15ed0*/  ISETP.GT.AND P4, PT, R65, 0x3, PT ;  /* 0x000000034100780c */ /* 0x000fe20003f84270 */
[----:B------:R-:W-:Y:S01]  /*15ee0*/  IMAD.X R15, R37, 0x1, R15, P2 ;  /* 0x00000001250f7824 */ /* 0x000fe200010e060f */
[----:B------:R-:W-:Y:S01]  /*15ef0*/  ISETP.GT.AND P2, PT, R65, 0x5, PT ;  /* 0x000000054100780c */ /* 0x000fe20003f44270 */
[----:B------:R-:W-:Y:S01]  /*15f00*/  IMAD.X R25, R37, 0x1, R25, P5 ;  /* 0x0000000125197824 */ /* 0x000fe200028e0619 */
[----:B------:R-:W-:Y:S01]  /*15f10*/  PRMT R94, RZ, 0x7610, R94 ;  /* 0x00007610ff5e7816 */ /* 0x000fe2000000005e */
[----:B------:R-:W-:Y:S04]  /*15f20*/  STL [R1+0xa44], R69 ;  /* 0x000a444501007387 */ /* 0x000fe80000100800 */
[----:B------:R-:W2:Y:S04]  /*15f30*/  @P3 LDG.E.U8 R29, desc[UR18][R24.64] ;  /* 0x00000012181d3981 */ /* 0x000ea8000c1e1100 */
[----:B------:R-:W-:Y:S04]  /*15f40*/  STL [R1+0xa40], R68 ;  /* 0x000a404401007387 */ /* 0x000fe80000100800 */
[----:B------:R-:W3:Y:S04]  /*15f50*/  @P2 LDG.E.U8 R30, desc[UR18][R22.64] ;  /* 0x00000012161e2981 */ /* 0x000ee8000c1e1100 */
[----:B------:R-:W-:Y:S04]  /*15f60*/  STL [R1+0xa3c], R67 ;  /* 0x000a3c4301007387 */ /* 0x000fe80000100800 */
[----:B------:R-:W-:Y:S04]  /*15f70*/  STL [R1+0xa38], R66 ;  /* 0x000a384201007387 */ /* 0x000fe80000100800 */
[----:B------:R-:W-:Y:S04]  /*15f80*/  STL [R1+0x9d8], R0 ;  /* 0x0009d80001007387 */ /* 0x000fe80000100800 */
[----:B------:R-:W-:Y:S04]  /*15f90*/  STL [R1+0x9e0], R8 ;  /* 0x0009e00801007387 */ /* 0x000fe80000100800 */
[----:B------:R-:W4:Y:S01]  /*15fa0*/  @P4 LDG.E.U8 R94, desc[UR18][R14.64] ;  /* 0x000000120e5e4981 */ /* 0x000f22000c1e1100 */
[----:B------:R-:W-:-:S03]  /*15fb0*/  ISETP.GT.AND P4, PT, R65, 0x7, PT ;  /* 0x000000074100780c */ /* 0x000fc60003f84270 */
[----:B------:R-:W-:Y:S01]  /*15fc0*/  STL [R1+0x9dc], R9 ;  /* 0x0009dc0901007387 */ /* 0x000fe20000100800 */
[----:B------:R-:W-:-:S03]  /*15fd0*/  IADD3 R26, P6, PT, R35, R26, RZ ;  /* 0x0000001a231a7210 */ /* 0x000fc60007fde0ff */
[----:B------:R-:W-:Y:S04]  /*15fe0*/  STL [R1+0x9e8], R10 ;  /* 0x0009e80a01007387 */ /* 0x000fe80000100800 */
[----:B------:R-:W-:Y:S04]  /*15ff0*/  STL [R1+0x9e4], R11 ;  /* 0x0009e40b01007387 */ /* 0x000fe80000100800 */
[----:B------:R-:W-:Y:S04]  /*16000*/  STL [R1+0x9f0], R14 ;  /* 0x0009f00e01007387 */ /* 0x000fe80000100800 */
[----:B------:R-:W-:Y:S01]  /*16010*/  STL [R1+0x9ec], R15 ;  /* 0x0009ec0f01007387 */ /* 0x000fe20000100800 */
[----:B------:R-:W-:-:S03]  /*16020*/  IMAD.X R27, R37, 0x1, R27, P6 ;  /* 0x00000001251b7824 */ /* 0x000fc600030e061b */
[----:B------:R-:W-:Y:S04]  /*16030*/  STL [R1+0x9f8], R18 ;  /* 0x0009f81201007387 */ /* 0x000fe80000100800 */
[----:B------:R0:W-:Y:S02]  /*16040*/  STL [R1+0x9f4], R19 ;  /* 0x0009f41301007387 */ /* 0x0001e40000100800 */
[----:B0-----:R-:W-:-:S06]  /*16050*/  PRMT R19, RZ, 0x7610, R19 ;  /* 0x00007610ff137816 */ /* 0x001fcc0000000013 */
[----:B------:R-:W4:Y:S04]  /*16060*/  @P4 LDG.E.U8 R19, desc[UR18][R26.64] ;  /* 0x000000121a134981 */ /* 0x000f28000c1e1100 */
[----:B------:R-:W-:Y:S04]  /*16070*/  STL [R1+0xa00], R22 ;  /* 0x000a001601007387 */ /* 0x000fe80000100800 */
[----:B------:R-:W-:Y:S04]  /*16080*/  STL [R1+0x9fc], R23 ;  /* 0x0009fc1701007387 */ /* 0x000fe80000100800 */
[----:B------:R-:W4:Y:S04]  /*16090*/  LDL.LU R66, [R1+0x10] ;  /* 0x0000100001427983 */ /* 0x000f280000300800 */
[----:B------:R-:W4:Y:S01]  /*160a0*/  LDL.LU R69, [R1+0x14] ;  /* 0x0000140001457983 */ /* 0x000f220000300800 */
[----:B------:R-:W-:-:S02]  /*160b0*/  ISETP.GT.AND P2, PT, R65, 0x8, PT ;  /* 0x000000084100780c */ /* 0x000fc40003f44270 */
[----:B------:R-:W-:Y:S01]  /*160c0*/  IADD3 R4, P5, PT, R35, R4, RZ ;  /* 0x0000000423047210 */ /* 0x000fe20007fbe0ff */
[----:B--2---:R0:W-:Y:S04]  /*160d0*/  STL [R1+0x88], R29 ;  /* 0x0000881d01007387 */ /* 0x0041e80000100800 */
[----:B0-----:R-:W2:Y:S04]  /*160e0*/  LDL.LU R29, [R1+0x18] ;  /* 0x00001800011d7983 */ /* 0x001ea80000300800 */
[----:B------:R-:W2:Y:S04]  /*160f0*/  LDL.LU R70, [R1+0x94] ;  /* 0x0000940001467983 */ /* 0x000ea80000300800 */
[----:B---3--:R0:W-:Y:S04]  /*16100*/  STL [R1+0x8c], R30 ;  /* 0x00008c1e01007387 */ /* 0x0081e80000100800 */
[----:B0-----:R-:W3:Y:S01]  /*16110*/  LDL.LU R30, [R1+0x9c] ;  /* 0x00009c00011e7983 */ /* 0x001ee20000300800 */
[----:B------:R-:W-:Y:S01]  /*16120*/  ISETP.GT.AND P3, PT, R65, 0x9, PT ;  /* 0x000000094100780c */ /* 0x000fe20003f64270 */
[----:B------:R-:W-:Y:S01]  /*16130*/  IMAD.X R5, R37, 0x1, R5, P5 ;  /* 0x0000000125057824 */ /* 0x000fe200028e0605 */
[----:B------:R-:W-:-:S02]  /*16140*/  PRMT R64, RZ, 0x7610, R64 ;  /* 0x00007610ff407816 */ /* 0x000fc40000000040 */
[----:B------:R-:W-:Y:S02]  /*16150*/  ISETP.GT.AND P4, PT, R65, 0xa, PT ;  /* 0x0000000a4100780c */ /* 0x000fe40003f84270 */
[C---:B------:R-:W-:Y:S02]  /*16160*/  IADD3 R6, P5, PT, R35.reuse, R6, RZ ;  /* 0x0000000623067210 */ /* 0x040fe40007fbe0ff */
[----:B------:R-:W-:Y:S01]  /*16170*/  IADD3 R12, P6, PT, R35, R12, RZ ;  /* 0x0000000c230c7210 */ /* 0x000fe20007fde0ff */
[----:B------:R-:W3:Y:S01]  /*16180*/  @P2 LDG.E.U8 R64, desc[UR18][R4.64] ;  /* 0x0000001204402981 */ /* 0x000ee2000c1e1100 */
[----:B------:R-:W-:Y:S01]  /*16190*/  PRMT R48, RZ, 0x7610, R48 ;  /* 0x00007610ff307816 */ /* 0x000fe20000000030 */
[----:B------:R-:W-:Y:S01]  /*161a0*/  IMAD.X R7, R37, 0x1, R7, P5 ;  /* 0x0000000125077824 */ /* 0x000fe200028e0607 */
[----:B------:R-:W-:Y:S01]  /*161b0*/  ISETP.GT.AND P2, PT, R65, 0xb, PT ;  /* 0x0000000b4100780c */ /* 0x000fe20003f44270 */
[----:B------:R-:W-:Y:S01]  /*161c0*/  STL [R1+0xa08], R24 ;  /* 0x000a081801007387 */ /* 0x000fe20000100800 */
[----:B------:R-:W-:Y:S01]  /*161d0*/  PRMT R92, RZ, 0x7610, R92 ;  /* 0x00007610ff5c7816 */ /* 0x000fe2000000005c */
[----:B------:R-:W-:-:S02]  /*161e0*/  IMAD.X R13, R37, 0x1, R13, P6 ;  /* 0x00000001250d7824 */ /* 0x000fc400030e060d */
[----:B------:R-:W-:Y:S01]  /*161f0*/  STL [R1+0xa04], R25 ;  /* 0x000a041901007387 */ /* 0x000fe20000100800 */
[----:B------:R-:W-:-:S03]  /*16200*/  IADD3 R16, P5, PT, R35, R16, RZ ;  /* 0x0000001023107210 */ /* 0x000fc60007fbe0ff */
[----:B----4-:R-:W-:Y:S01]  /*16210*/  STL [R1+0x90], R40 ;  /* 0x0000902801007387 */ /* 0x010fe20000100800 */
[----:B------:R-:W-:Y:S01]  /*16220*/  PRMT R93, RZ, 0x7610, R93 ;  /* 0x00007610ff5d7816 */ /* 0x000fe2000000005d */
[----:B------:R-:W-:Y:S02]  /*16230*/  IMAD.X R17, R37, 0x1, R17, P5 ;  /* 0x0000000125117824 */ /* 0x000fe400028e0611 */
[----:B------:R-:W4:Y:S01]  /*16240*/  @P3 LDG.E.U8 R48, desc[UR18][R6.64] ;  /* 0x0000001206303981 */ /* 0x000f22000c1e1100 */
[----:B------:R-:W-:-:S03]  /*16250*/  ISETP.GT.AND P3, PT, R65, 0xc, PT ;  /* 0x0000000c4100780c */ /* 0x000fc60003f64270 */
[----:B------:R-:W4:Y:S01]  /*16260*/  @P4 LDG.E.U8 R92, desc[UR18][R12.64] ;  /* 0x000000120c5c4981 */ /* 0x000f22000c1e1100 */
[----:B------:R-:W-:Y:S02]  /*16270*/  ISETP.GT.AND P4, PT, R65, 0xd, PT ;  /* 0x0000000d4100780c */ /* 0x000fe40003f84270 */
[C---:B------:R-:W-:Y:S01]  /*16280*/  IADD3 R20, P5, PT, R35.reuse, R20, RZ ;  /* 0x0000001423147210 */ /* 0x040fe20007fbe0ff */
[----:B------:R0:W4:Y:S04]  /*16290*/  @P2 LDG.E.U8 R93, desc[UR18][R16.64] ;  /* 0x00000012105d2981 */ /* 0x000128000c1e1100 */
[----:B------:R-:W-:Y:S04]  /*162a0*/  STL [R1+0xa14], R19 ;  /* 0x000a141301007387 */ /* 0x000fe80000100800 */
[----:B------:R-:W-:Y:S04]  /*162b0*/  STL [R1+0xa10], R26 ;  /* 0x000a101a01007387 */ /* 0x000fe80000100800 */
[----:B------:R-:W-:Y:S04]  /*162c0*/  STL [R1+0xa0c], R27 ;  /* 0x000a0c1b01007387 */ /* 0x000fe80000100800 */
[----:B------:R-:W-:Y:S04]  /*162d0*/  STL [R1+0xa1c], R4 ;  /* 0x000a1c0401007387 */ /* 0x000fe80000100800 */
[----:B------:R-:W-:Y:S04]  /*162e0*/  STL [R1+0xa18], R5 ;  /* 0x000a180501007387 */ /* 0x000fe80000100800 */
[----:B------:R-:W-:Y:S04]  /*162f0*/  STL [R1+0xa24], R6 ;  /* 0x000a240601007387 */ /* 0x000fe80000100800 */
[----:B------:R-:W-:Y:S01]  /*16300*/  STL [R1+0xa20], R7 ;  /* 0x000a200701007387 */ /* 0x000fe20000100800 */
[----:B------:R-:W-:-:S03]  /*16310*/  IADD3 R111, P6, PT, R35, R111, RZ ;  /* 0x0000006f236f7210 */ /* 0x000fc60007fde0ff */
[----:B------:R-:W-:Y:S04]  /*16320*/  STL [R1+0xa2c], R12 ;  /* 0x000a2c0c01007387 */ /* 0x000fe80000100800 */
[----:B------:R-:W-:Y:S01]  /*16330*/  STL [R1+0xa28], R13 ;  /* 0x000a280d01007387 */ /* 0x000fe20000100800 */
[----:B------:R-:W-:-:S03]  /*16340*/  IMAD.X R21, R37, 0x1, R21, P5 ;  /* 0x0000000125157824 */ /* 0x000fc600028e0615 */
[----:B------:R-:W-:Y:S01]  /*16350*/  STL [R1+0xa34], R16 ;  /* 0x000a341001007387 */ /* 0x000fe20000100800 */
[----:B------:R-:W-:-:S03]  /*16360*/  ISETP.GT.AND P2, PT, R65, 0xe, PT ;  /* 0x0000000e4100780c */ /* 0x000fc60003f44270 */
[----:B------:R0:W-:Y:S01]  /*16370*/  STL [R1+0xa30], R17 ;  /* 0x000a301101007387 */ /* 0x0001e20000100800 */
[----:B------:R-:W-:Y:S01]  /*16380*/  IMAD.X R110, R37, 0x1, R110, P6 ;  /* 0x00000001256e7824 */ /* 0x000fe200030e066e */
[----:B------:R-:W-:Y:S02]  /*16390*/  IADD3 R118, P5, PT, R35, R118, RZ ;  /* 0x0000007623767210 */ /* 0x000fe40007fbe0ff */
[----:B0-----:R-:W-:Y:S01]  /*163a0*/  PRMT R17, RZ, 0x7610, R17 ;  /* 0x00007610ff117816 */ /* 0x001fe20000000011 */
[----:B------:R-:W-:Y:S01]  /*163b0*/  @P4 IMAD.MOV.U32 R40, RZ, RZ, R111 ;  /* 0x000000ffff284224 */ /* 0x000fe200078e006f */
[----:B------:R-:W-:Y:S01]  /*163c0*/  PRMT R6, RZ, 0x7610, R6 ;  /* 0x00007610ff067816 */ /* 0x000fe20000000006 */
[----:B------:R-:W-:-:S03]  /*163d0*/  @P4 IMAD.MOV.U32 R41, RZ, RZ, R110 ;  /* 0x000000ffff294224 */ /* 0x000fc600078e006e */
[----:B------:R-:W4:Y:S01]  /*163e0*/  @P3 LDG.E.U8 R17, desc[UR18][R20.64] ;  /* 0x0000001214113981 */ /* 0x000f22000c1e1100 */
[----:B------:R-:W-:Y:S01]  /*163f0*/  ISETP.GT.AND P3, PT, R65, 0xf, PT ;  /* 0x0000000f4100780c */ /* 0x000fe20003f64270 */
[----:B------:R-:W-:Y:S01]  /*16400*/  IMAD.X R112, R37, 0x1, R112, P5 ;  /* 0x0000000125707824 */ /* 0x000fe200028e0670 */
[----:B------:R-:W-:Y:S01]  /*16410*/  IADD3 R123, P5, PT, R35, R123, RZ ;  /* 0x0000007b237b7210 */ /* 0x000fe20007fbe0ff */
[----:B------:R0:W4:Y:S01]  /*16420*/  @P4 LDG.E.U8 R6, desc[UR18][R40.64] ;  /* 0x0000001228064981 */ /* 0x000122000c1e1100 */
[----:B------:R-:W-:Y:S02]  /*16430*/  PRMT R27, RZ, 0x7610, R27 ;  /* 0x00007610ff1b7816 */ /* 0x000fe4000000001b */
[----:B------:R-:W-:Y:S01]  /*16440*/  ISETP.GT.AND P4, PT, R65, 0x10, PT ;  /* 0x000000104100780c */ /* 0x000fe20003f84270 */
[----:B------:R-:W-:Y:S01]  /*16450*/  IMAD.X R119, R37, 0x1, R119, P5 ;  /* 0x0000000125777824 */ /* 0x000fe200028e0677 */
[----:B------:R-:W-:Y:S01]  /*16460*/  IADD3 R126, P6, PT, R35, R126, RZ ;  /* 0x0000007e237e7210 */ /* 0x000fe20007fde0ff */
[----:B0-----:R-:W-:-:S02]  /*16470*/  @P2 IMAD.MOV.U32 R40, RZ, RZ, R118 ;  /* 0x000000ffff282224 */ /* 0x001fc400078e0076 */
[----:B------:R-:W-:Y:S01]  /*16480*/  @P2 IMAD.MOV.U32 R41, RZ, RZ, R112 ;  /* 0x000000ffff292224 */ /* 0x000fe200078e0070 */
[----:B------:R-:W-:-:S04]  /*16490*/  PRMT R14, RZ, 0x7610, R14 ;  /* 0x00007610ff0e7816 */ /* 0x000fc8000000000e */
[----:B------:R0:W4:Y:S01]  /*164a0*/  @P2 LDG.E.U8 R27, desc[UR18][R40.64] ;  /* 0x00000012281b2981 */ /* 0x000122000c1e1100 */
[----:B------:R-:W-:Y:S01]  /*164b0*/  ISETP.GT.AND P2, PT, R65, 0x11, PT ;  /* 0x000000114100780c */ /* 0x000fe20003f44270 */
[----:B------:R-:W-:Y:S01]  /*164c0*/  IMAD.X R125, R37, 0x1, R125, P6 ;  /* 0x00000001257d7824 */ /* 0x000fe200030e067d */
[----:B------:R-:W-:Y:S01]  /*164d0*/  IADD3 R132, P5, PT, R35, R132, RZ ;  /* 0x0000008423847210 */ /* 0x000fe20007fbe0ff */
[----:B0-----:R-:W-:Y:S02]  /*164e0*/  @P3 IMAD.MOV.U32 R40, RZ, RZ, R123 ;  /* 0x000000ffff283224 */ /* 0x001fe400078e007b */
[----:B------:R-:W-:Y:S01]  /*164f0*/  @P3 IMAD.MOV.U32 R41, RZ, RZ, R119 ;  /* 0x000000ffff293224 */ /* 0x000fe200078e0077 */
[----:B------:R-:W-:-:S04]  /*16500*/  PRMT R63, RZ, 0x7610, R63 ;  /* 0x00007610ff3f7816 */ /* 0x000fc8000000003f */
[----:B------:R0:W4:Y:S01]  /*16510*/  @P3 LDG.E.U8 R14, desc[UR18][R40.64] ;  /* 0x00000012280e3981 */ /* 0x000122000c1e1100 */
[----:B------:R-:W-:Y:S01]  /*16520*/  ISETP.GT.AND P3, PT, R65, 0x12, PT ;  /* 0x000000124100780c */ /* 0x000fe20003f64270 */
[----:B------:R-:W-:Y:S01]  /*16530*/  IMAD.X R130, R37, 0x1, R130, P5 ;  /* 0x0000000125827824 */ /* 0x000fe200028e0682 */
[----:B------:R-:W-:Y:S02]  /*16540*/  IADD3 R138, P5, PT, R35, R138, RZ ;  /* 0x0000008a238a7210 */ /* 0x000fe40007fbe0ff */
[----:B------:R-:W-:Y:S01]  /*16550*/  PRMT R47, RZ, 0x7610, R47 ;  /* 0x00007610ff2f7816 */ /* 0x000fe2000000002f */
[----:B0-----:R-:W-:Y:S02]  /*16560*/  @P4 IMAD.MOV.U32 R40, RZ, RZ, R126 ;  /* 0x000000ffff284224 */ /* 0x001fe400078e007e */
[----:B------:R-:W-:Y:S02]  /*16570*/  @P4 IMAD.MOV.U32 R41, RZ, RZ, R125 ;  /* 0x000000ffff294224 */ /* 0x000fe400078e007d */
[----:B------:R-:W-:-:S03]  /*16580*/  IMAD.X R135, R37, 0x1, R135, P5 ;  /* 0x0000000125877824 */ /* 0x000fc600028e0687 */
[----:B------:R0:W4:Y:S01]  /*16590*/  @P4 LDG.E.U8 R63, desc[UR18][R40.64] ;  /* 0x00000012283f4981 */ /* 0x000122000c1e1100 */
[----:B------:R-:W-:Y:S02]  /*165a0*/  ISETP.GT.AND P4, PT, R65, 0x13, PT ;  /* 0x000000134100780c */ /* 0x000fe40003f84270 */
[----:B------:R-:W-:Y:S02]  /*165b0*/  IADD3 R146, P6, PT, R35, R146, RZ ;  /* 0x0000009223927210 */ /* 0x000fe40007fde0ff */
[----:B------:R-:W-:Y:S01]  /*165c0*/  PRMT R108, RZ, 0x7610, R108 ;  /* 0x00007610ff6c7816 */ /* 0x000fe2000000006c */
[----:B0-----:R-:W-:Y:S02]  /*165d0*/  @P2 IMAD.MOV.U32 R40, RZ, RZ, R132 ;  /* 0x000000ffff282224 */ /* 0x001fe400078e0084 */
[----:B------:R-:W-:-:S05]  /*165e0*/  @P2 IMAD.MOV.U32 R41, RZ, RZ, R130 ;  /* 0x000000ffff292224 */ /* 0x000fca00078e0082 */
        /* <DEDUP_REMOVED lines=17> */
[C---:B------:R-:W-:Y:S02]  /*16700*/  IADD3 R164, P6, PT, R35.reuse, R164, RZ ;  /* 0x000000a423a47210 */ /* 0x040fe40007fde0ff */
[----:B------:R-:W-:Y:S01]  /*16710*/  PRMT R7, RZ, 0x7610, R7 ;  /* 0x00007610ff077816 */ /* 0x000fe20000000007 */
[----:B0-----:R-:W-:Y:S02]  /*16720*/  @P2 IMAD.MOV.U32 R40, RZ, RZ, R156 ;  /* 0x000000ffff282224 */ /* 0x001fe400078e009c */
[----:B------:R-:W-:Y:S01]  /*16730*/  @P2 IMAD.MOV.U32 R41, RZ, RZ, R150 ;  /* 0x000000ffff292224 */ /* 0x000fe200078e0096 */
[----:B------:R-:W-:-:S04]  /*16740*/  IADD3 R66, P5, PT, R35, R66, RZ ;  /* 0x0000004223427210 */ /* 0x000fc80007fbe0ff */
[----:B------:R0:W4:Y:S01]  /*16750*/  @P2 LDG.E.U8 R12, desc[UR18][R40.64] ;  /* 0x00000012280c2981 */ /* 0x000122000c1e1100 */
[----:B------:R-:W-:Y:S01]  /*16760*/  ISETP.GT.AND P2, PT, R65, 0x17, PT ;  /* 0x000000174100780c */ /* 0x000fe20003f44270 */
[C---:B------:R-:W-:Y:S01]  /*16770*/  IMAD.X R163, R37.reuse, 0x1, R163, P6 ;  /* 0x0000000125a37824 */ /* 0x040fe200030e06a3 */
[----:B------:R-:W-:Y:S01]  /*16780*/  PRMT R24, RZ, 0x7610, R24 ;  /* 0x00007610ff187816 */ /* 0x000fe20000000018 */
[----:B0-----:R-:W-:Y:S02]  /*16790*/  @P3 IMAD.MOV.U32 R40, RZ, RZ, R158 ;  /* 0x000000ffff283224 */ /* 0x001fe400078e009e */
[----:B------:R-:W-:Y:S02]  /*167a0*/  @P3 IMAD.MOV.U32 R41, RZ, RZ, R157 ;  /* 0x000000ffff293224 */ /* 0x000fe400078e009d */
[----:B------:R-:W-:-:S03]  /*167b0*/  IMAD.X R165, R37, 0x1, R165, P5 ;  /* 0x0000000125a57824 */ /* 0x000fc600028e06a5 */
[----:B------:R0:W4:Y:S01]  /*167c0*/  @P3 LDG.E.U8 R7, desc[UR18][R40.64] ;  /* 0x0000001228073981 */ /* 0x000122000c1e1100 */
[----:B------:R-:W-:Y:S02]  /*167d0*/  ISETP.GT.AND P3, PT, R65, 0x18, PT ;  /* 0x000000184100780c */ /* 0x000fe40003f64270 */
[----:B------:R-:W-:Y:S01]  /*167e0*/  PRMT R15, RZ, 0x7610, R15 ;  /* 0x00007610ff0f7816 */ /* 0x000fe2000000000f */
[----:B0-----:R-:W-:Y:S02]  /*167f0*/  @P4 IMAD.MOV.U32 R40, RZ, RZ, R164 ;  /* 0x000000ffff284224 */ /* 0x001fe400078e00a4 */
[----:B------:R-:W-:Y:S01]  /*16800*/  @P4 IMAD.MOV.U32 R41, RZ, RZ, R163 ;  /* 0x000000ffff294224 */ /* 0x000fe200078e00a3 */
[----:B------:R0:W-:Y:S04]  /*16810*/  STL [R1+0x10], R66 ;  /* 0x0000104201007387 */ /* 0x0001e80000100800 */
[----:B------:R1:W4:Y:S01]  /*16820*/  @P4 LDG.E.U8 R24, desc[UR18][R40.64] ;  /* 0x0000001228184981 */ /* 0x000322000c1e1100 */
[----:B------:R-:W-:-:S03]  /*16830*/  PRMT R62, RZ, 0x7610, R62 ;  /* 0x00007610ff3e7816 */ /* 0x000fc6000000003e */
[----:B------:R-:W4:Y:S01]  /*16840*/  LDL.LU R68, [R1+0x98] ;  /* 0x0000980001447983 */ /* 0x000f220000300800 */
[----:B-1----:R-:W-:Y:S02]  /*16850*/  @P2 IMAD.MOV.U32 R40, RZ, RZ, R66 ;  /* 0x000000ffff282224 */ /* 0x002fe400078e0042 */
[----:B------:R-:W-:Y:S01]  /*16860*/  @P2 IMAD.MOV.U32 R41, RZ, RZ, R165 ;  /* 0x000000ffff292224 */ /* 0x000fe200078e00a5 */
[----:B0-----:R-:W4:Y:S04]  /*16870*/  LDL.LU R66, [R1+0xa4] ;  /* 0x0000a40001427983 */ /* 0x001f280000300800 */
[----:B------:R0:W4:Y:S01]  /*16880*/  @P2 LDG.E.U8 R15, desc[UR18][R40.64] ;  /* 0x00000012280f2981 */ /* 0x000122000c1e1100 */
[----:B--2---:R-:W-:-:S05]  /*16890*/  IADD3 R29, P5, PT, R35, R29, RZ ;  /* 0x0000001d231d7210 */ /* 0x004fca0007fbe0ff */
[----:B------:R-:W-:Y:S01]  /*168a0*/  IMAD.X R69, R37, 0x1, R69, P5 ;  /* 0x0000000125457824 */ /* 0x000fe200028e0645 */
[C---:B------:R-:W-:Y:S01]  /*168b0*/  IADD3 R70, P6, PT, R35.reuse, R70, RZ ;  /* 0x0000004623467210 */ /* 0x040fe20007fde0ff */
[----:B------:R-:W-:Y:S01]  /*168c0*/  STL [R1+0x18], R29 ;  /* 0x0000181d01007387 */ /* 0x000fe20000100800 */
[----:B0-----:R-:W-:Y:S02]  /*168d0*/  @P3 IMAD.MOV.U32 R40, RZ, RZ, R29 ;  /* 0x000000ffff283224 */ /* 0x001fe400078e001d */
[----:B------:R-:W-:Y:S01]  /*168e0*/  @P3 IMAD.MOV.U32 R41, RZ, RZ, R69 ;  /* 0x000000ffff293224 */ /* 0x000fe200078e0045 */
[----:B------:R0:W-:Y:S04]  /*168f0*/  STL [R1+0x14], R69 ;  /* 0x0000144501007387 */ /* 0x0001e80000100800 */
[----:B------:R1:W2:Y:S01]  /*16900*/  @P3 LDG.E.U8 R62, desc[UR18][R40.64] ;  /* 0x00000012283e3981 */ /* 0x0002a2000c1e1100 */
[----:B---3--:R-:W-:-:S03]  /*16910*/  IADD3 R30, P5, PT, R35, R30, RZ ;  /* 0x0000001e231e7210 */ /* 0x008fc60007fbe0ff */
[----:B0-----:R-:W3:Y:S04]  /*16920*/  LDL.LU R69, [R1+0xa0] ;  /* 0x0000a00001457983 */ /* 0x001ee80000300800 */
[----:B------:R-:W-:Y:S04]  /*16930*/  STL [R1+0x94], R70 ;  /* 0x0000944601007387 */ /* 0x000fe80000100800 */
[----:B------:R-:W2:Y:S04]  /*16940*/  LDL.LU R71, [R1+0xac] ;  /* 0x0000ac0001477983 */ /* 0x000ea80000300800 */
[----:B------:R-:W-:Y:S04]  /*16950*/  STL [R1+0x9c], R30 ;  /* 0x00009c1e01007387 */ /* 0x000fe80000100800 */
[----:B------:R-:W2:Y:S04]  /*16960*/  LDL.LU R29, [R1+0xb4] ;  /* 0x0000b400011d7983 */ /* 0x000ea80000300800 */
[----:B------:R-:W2:Y:S01]  /*16970*/  LDL.LU R41, [R1+0x2c] ;  /* 0x00002c0001297983 */ /* 0x000ea20000300800 */
[----:B------:R-:W-:-:S02]  /*16980*/  ISETP.GT.AND P4, PT, R65, 0x19, PT ;  /* 0x000000194100780c */ /* 0x000fc40003f84270 */
[C---:B------:R-:W-:Y:S02]  /*16990*/  ISETP.GT.AND P2, PT, R65.reuse, 0x1a, PT ;  /* 0x0000001a4100780c */ /* 0x040fe40003f44270 */
[----:B------:R-:W-:Y:S02]  /*169a0*/  PRMT R46, RZ, 0x7610, R46 ;  /* 0x00007610ff2e7816 */ /* 0x000fe4000000002e */
[----:B------:R-:W-:Y:S02]  /*169b0*/  ISETP.GT.AND P3, PT, R65, 0x1b, PT ;  /* 0x0000001b4100780c */ /* 0x000fe40003f64270 */
[----:B------:R-:W-:-:S05]  /*169c0*/  PRMT R107, RZ, 0x7610, R107 ;  /* 0x00007610ff6b7816 */ /* 0x000fca000000006b */
[----:B-1----:R-:W-:Y:S01]  /*169d0*/  @P4 IMAD.MOV.U32 R40, RZ, RZ, R70 ;  /* 0x000000ffff284224 */ /* 0x002fe200078e0046 */
[----:B------:R-:W-:Y:S01]  /*169e0*/  PRMT R145, RZ, 0x7610, R145 ;  /* 0x00007610ff917816 */ /* 0x000fe20000000091 */
[----:B----4-:R-:W-:Y:S01]  /*169f0*/  IMAD.X R68, R37, 0x1, R68, P5 ;  /* 0x0000000125447824 */ /* 0x010fe200028e0644 */
[----:B------:R-:W-:-:S05]  /*16a00*/  IADD3 R66, P5, PT, R35, R66, RZ ;  /* 0x0000004223427210 */ /* 0x000fca0007fbe0ff */
[C---:B---3--:R-:W-:Y:S02]  /*16a10*/  IMAD.X R69, R37.reuse, 0x1, R69, P5 ;  /* 0x0000000125457824 */ /* 0x048fe400028e0645 */
[----:B--2---:R-:W-:Y:S01]  /*16a20*/  IMAD.X R41, R37, 0x1, R41, P6 ;  /* 0x0000000125297824 */ /* 0x004fe200030e0629 */
[----:B------:R-:W-:-:S04]  /*16a30*/  IADD3 R71, P6, PT, R35, R71, RZ ;  /* 0x0000004723477210 */ /* 0x000fc80007fde0ff */
[----:B------:R0:W-:Y:S04]  /*16a40*/  STL [R1+0x2c], R41 ;  /* 0x00002c2901007387 */ /* 0x0001e80000100800 */
[----:B------:R1:W2:Y:S01]  /*16a50*/  @P4 LDG.E.U8 R46, desc[UR18][R40.64] ;  /* 0x00000012282e4981 */ /* 0x0002a2000c1e1100 */
[----:B------:R-:W-:-:S03]  /*16a60*/  IADD3 R29, P5, PT, R35, R29, RZ ;  /* 0x0000001d231d7210 */ /* 0x000fc60007fbe0ff */
[----:B------:R3:W-:Y:S01]  /*16a70*/  STL [R1+0x98], R68 ;  /* 0x0000984401007387 */ /* 0x0007e20000100800 */
[----:B-1----:R-:W-:Y:S02]  /*16a80*/  @P2 IMAD.MOV.U32 R40, RZ, RZ, R30 ;  /* 0x000000ffff282224 */ /* 0x002fe400078e001e */
[----:B0-----:R-:W-:Y:S02]  /*16a90*/  @P2 IMAD.MOV.U32 R41, RZ, RZ, R68 ;  /* 0x000000ffff292224 */ /* 0x001fe400078e0044 */
[----:B---3--:R-:W3:Y:S04]  /*16aa0*/  LDL.LU R68, [R1+0xb0] ;  /* 0x0000b00001447983 */ /* 0x008ee80000300800 */
[----:B------:R-:W4:Y:S04]  /*16ab0*/  LDL.LU R30, [R1+0xbc] ;  /* 0x0000bc00011e7983 */ /* 0x000f280000300800 */
[----:B------:R-:W-:Y:S04]  /*16ac0*/  STL [R1+0xa4], R66 ;  /* 0x0000a44201007387 */ /* 0x000fe80000100800 */
[----:B------:R0:W2:Y:S04]  /*16ad0*/  @P2 LDG.E.U8 R107, desc[UR18][R40.64] ;  /* 0x00000012286b2981 */ /* 0x0000a8000c1e1100 */
[----:B------:R1:W-:Y:S01]  /*16ae0*/  STL [R1+0xa0], R69 ;  /* 0x0000a04501007387 */ /* 0x0003e20000100800 */
[----:B0-----:R-:W-:-:S02]  /*16af0*/  @P3 IMAD.MOV.U32 R40, RZ, RZ, R66 ;  /* 0x000000ffff283224 */ /* 0x001fc400078e0042 */
[----:B------:R-:W-:Y:S02]  /*16b00*/  @P3 IMAD.MOV.U32 R41, RZ, RZ, R69 ;  /* 0x000000ffff293224 */ /* 0x000fe400078e0045 */
[----:B-1----:R-:W2:Y:S04]  /*16b10*/  LDL.LU R69, [R1+0xb8] ;  /* 0x0000b80001457983 */ /* 0x002ea80000300800 */
[----:B------:R-:W-:Y:S04]  /*16b20*/  STL [R1+0xac], R71 ;  /* 0x0000ac4701007387 */ /* 0x000fe80000100800 */
[----:B------:R-:W2:Y:S04]  /*16b30*/  LDL.LU R70, [R1+0xc4] ;  /* 0x0000c40001467983 */ /* 0x000ea80000300800 */
[----:B------:R-:W-:Y:S04]  /*16b40*/  STL [R1+0xb4], R29 ;  /* 0x0000b41d01007387 */ /* 0x000fe80000100800 */
[----:B------:R-:W2:Y:S04]  /*16b50*/  LDL.LU R66, [R1+0xcc] ;  /* 0x0000cc0001427983 */ /* 0x000ea80000300800 */
[----:B------:R0:W2:Y:S04]  /*16b60*/  @P3 LDG.E.U8 R145, desc[UR18][R40.64] ;  /* 0x0000001228913981 */ /* 0x0000a8000c1e1100 */
[----:B------:R-:W2:Y:S01]  /*16b70*/  LDL.LU R41, [R1+0xa8] ;  /* 0x0000a80001297983 */ /* 0x000ea20000300800 */
[----:B------:R-:W-:-:S02]  /*16b80*/  ISETP.GT.AND P4, PT, R65, 0x1c, PT ;  /* 0x0000001c4100780c */ /* 0x000fc40003f84270 */
[C---:B------:R-:W-:Y:S02]  /*16b90*/  ISETP.GT.AND P2, PT, R65.reuse, 0x1d, PT ;  /* 0x0000001d4100780c */ /* 0x040fe40003f44270 */
[----:B------:R-:W-:Y:S02]  /*16ba0*/  PRMT R13, RZ, 0x7610, R13 ;  /* 0x00007610ff0d7816 */ /* 0x000fe4000000000d */
[----:B------:R-:W-:Y:S02]  /*16bb0*/  ISETP.GT.AND P3, PT, R65, 0x1e, PT ;  /* 0x0000001e4100780c */ /* 0x000fe40003f64270 */
[----:B------:R-:W-:-:S05]  /*16bc0*/  PRMT R4, RZ, 0x7610, R4 ;  /* 0x00007610ff047816 */ /* 0x000fca0000000004 */
[----:B0-----:R-:W-:Y:S01]  /*16bd0*/  @P4 IMAD.MOV.U32 R40, RZ, RZ, R71 ;  /* 0x000000ffff284224 */ /* 0x001fe200078e0047 */
[----:B------:R-:W-:Y:S01]  /*16be0*/  PRMT R25, RZ, 0x7610, R25 ;  /* 0x00007610ff197816 */ /* 0x000fe20000000019 */
[----:B---3--:R-:W-:Y:S01]  /*16bf0*/  IMAD.X R68, R37, 0x1, R68, P5 ;  /* 0x0000000125447824 */ /* 0x008fe200028e0644 */
[----:B----4-:R-:W-:-:S05]  /*16c00*/  IADD3 R30, P5, PT, R35, R30, RZ ;  /* 0x0000001e231e7210 */ /* 0x010fca0007fbe0ff */
[----:B--2---:R-:W-:Y:S01]  /*16c10*/  IMAD.X R69, R37, 0x1, R69, P5 ;  /* 0x0000000125457824 */ /* 0x004fe200028e0645 */
[----:B------:R-:W-:Y:S01]  /*16c20*/  IADD3 R66, P5, PT, R35, R66, RZ ;  /* 0x0000004223427210 */ /* 0x000fe20007fbe0ff */
[----:B------:R-:W-:Y:S01]  /*16c30*/  IMAD.X R41, R37, 0x1, R41, P6 ;  /* 0x0000000125297824 */ /* 0x000fe200030e0629 */
[----:B------:R-:W-:-:S04]  /*16c40*/  IADD3 R70, P6, PT, R35, R70, RZ ;  /* 0x0000004623467210 */ /* 0x000fc80007fde0ff */
[----:B------:R0:W-:Y:S04]  /*16c50*/  STL [R1+0xa8], R41 ;  /* 0x0000a82901007387 */ /* 0x0001e80000100800 */
[----:B------:R1:W2:Y:S04]  /*16c60*/  @P4 LDG.E.U8 R13, desc[UR18][R40.64] ;  /* 0x00000012280d4981 */ /* 0x0002a8000c1e1100 */
[----:B------:R3:W-:Y:S01]  /*16c70*/  STL [R1+0xb0], R68 ;  /* 0x0000b04401007387 */ /* 0x0007e20000100800 */
[----:B-1----:R-:W-:Y:S02]  /*16c80*/  @P2 IMAD.MOV.U32 R40, RZ, RZ, R29 ;  /* 0x000000ffff282224 */ /* 0x002fe400078e001d */
[----:B0-----:R-:W-:-:S02]  /*16c90*/  @P2 IMAD.MOV.U32 R41, RZ, RZ, R68 ;  /* 0x000000ffff292224 */ /* 0x001fc400078e0044 */
        /* <DEDUP_REMOVED lines=25> */
[----:B------:R-:W-:-:S05]  /*16e30*/  IMAD.X R41, R37, 0x1, R41, P6 ;  /* 0x0000000125297824 */ /* 0x000fca00030e0629 */
        /* <DEDUP_REMOVED lines=8> */
[----:B------:R0:W2:Y:S04]  /*16ec0*/  @P2 LDG.E.U8 R61, desc[UR18][R40.64] ;  /* 0x00000012283d2981 */ /* 0x0000a8000c1e1100 */
[----:B------:R-:W-:Y:S04]  /*16ed0*/  STL [R1+0xd4], R29 ;  /* 0x0000d41d01007387 */ /* 0x000fe80000100800 */
[----:B------:R1:W-:Y:S01]  /*16ee0*/  STL [R1+0xd0], R69 ;  /* 0x0000d04501007387 */ /* 0x0003e20000100800 */
[----:B0-----:R-:W-:-:S02]  /*16ef0*/  @P3 IMAD.MOV.U32 R40, RZ, RZ, R29 ;  /* 0x000000ffff283224 */ /* 0x001fc400078e001d */
[----:B------:R-:W-:-:S05]  /*16f00*/  @P3 IMAD.MOV.U32 R41, RZ, RZ, R69 ;  /* 0x000000ffff293224 */ /* 0x000fca00078e0045 */
[----:B------:R0:W2:Y:S04]  /*16f10*/  @P3 LDG.E.U8 R45, desc[UR18][R40.64] ;  /* 0x00000012282d3981 */ /* 0x0000a8000c1e1100 */
[----:B-1----:R-:W2:Y:S04]  /*16f20*/  LDL.LU R69, [R1+0xe8] ;  /* 0x0000e80001457983 */ /* 0x002ea80000300800 */
[----:B------:R1:W-:Y:S01]  /*16f30*/  STL [R1+0xdc], R71 ;  /* 0x0000dc4701007387 */ /* 0x0003e20000100800 */
[----:B0-----:R-:W-:-:S03]  /*16f40*/  IMAD.MOV.U32 R41, RZ, RZ, R71 ;  /* 0x000000ffff297224 */ /* 0x001fc600078e0047 */
[----:B------:R-:W2:Y:S04]  /*16f50*/  LDL.LU R70, [R1+0x524] ;  /* 0x0005240001467983 */ /* 0x000ea80000300800 */
[----:B------:R-:W-:Y:S04]  /*16f60*/  STL [R1+0xe4], R30 ;  /* 0x0000e41e01007387 */ /* 0x000fe80000100800 */
[----:B------:R-:W2:Y:S04]  /*16f70*/  LDL.LU R29, [R1+0x52c] ;  /* 0x00052c00011d7983 */ /* 0x000ea80000300800 */
[----:B-1----:R-:W2:Y:S04]  /*16f80*/  LDL.LU R71, [R1+0xa4c] ;  /* 0x000a4c0001477983 */ /* 0x002ea80000300800 */
[----:B------:R-:W2:Y:S01]  /*16f90*/  LDL.LU R40, [R1+0xd8] ;  /* 0x0000d80001287983 */ /* 0x000ea20000300800 */
[----:B------:R-:W-:-:S02]  /*16fa0*/  ISETP.GT.AND P4, PT, R65, 0x22, PT ;  /* 0x000000224100780c */ /* 0x000fc40003f84270 */
[C---:B------:R-:W-:Y:S02]  /*16fb0*/  ISETP.GT.AND P2, PT, R65.reuse, 0x23, PT ;  /* 0x000000234100780c */ /* 0x040fe40003f44270 */
[----:B------:R-:W-:Y:S02]  /*16fc0*/  PRMT R106, RZ, 0x7610, R106 ;  /* 0x00007610ff6a7816 */ /* 0x000fe4000000006a */
[----:B------:R-:W-:Y:S02]  /*16fd0*/  ISETP.GT.AND P3, PT, R65, 0x24, PT ;  /* 0x000000244100780c */ /* 0x000fe40003f64270 */
[----:B------:R-:W-:Y:S02]  /*16fe0*/  PRMT R31, RZ, 0x7610, R31 ;  /* 0x00007610ff1f7816 */ /* 0x000fe4000000001f */
[----:B------:R-:W-:Y:S01]  /*16ff0*/  PRMT R16, RZ, 0x7610, R16 ;  /* 0x00007610ff107816 */ /* 0x000fe20000000010 */
[----:B---3--:R-:W-:Y:S01]  /*17000*/  IMAD.X R68, R37, 0x1, R68, P5 ;  /* 0x0000000125447824 */ /* 0x008fe200028e0644 */
[----:B----4-:R-:W-:-:S05]  /*17010*/  IADD3 R66, P5, PT, R35, R66, RZ ;  /* 0x0000004223427210 */ /* 0x010fca0007fbe0ff */
[C---:B--2---:R-:W-:Y:S02]  /*17020*/  IMAD.X R69, R37.reuse, 0x1, R69, P5 ;  /* 0x0000000125457824 */ /* 0x044fe400028e0645 */
[----:B------:R-:W-:-:S05]  /*17030*/  IMAD.X R40, R37, 0x1, R40, P6 ;  /* 0x0000000125287824 */ /* 0x000fca00030e0628 */
[-C--:B------:R-:W-:Y:S01]  /*17040*/  @P4 LOP3.LUT R41, R41, R40.reuse, RZ, 0x3c, !PT ;  /* 0x0000002829294212 */ /* 0x080fe200078e3cff */
[----:B------:R0:W-:Y:S03]  /*17050*/  STL [R1+0xd8], R40 ;  /* 0x0000d82801007387 */ /* 0x0001e60000100800 */
[----:B0-----:R-:W-:-:S04]  /*17060*/  @P4 LOP3.LUT R40, R41, R40, RZ, 0x3c, !PT ;  /* 0x0000002829284212 */ /* 0x001fc800078e3cff */
[----:B------:R-:W-:-:S05]  /*17070*/  @P4 LOP3.LUT R41, R41, R40, RZ, 0x3c, !PT ;  /* 0x0000002829294212 */ /* 0x000fca00078e3cff */
[----:B------:R0:W2:Y:S02]  /*17080*/  @P4 LDG.E.U8 R106, desc[UR18][R40.64] ;  /* 0x00000012286a4981 */ /* 0x0000a4000c1e1100 */
[----:B0-----:R-:W-:Y:S02]  /*17090*/  @P2 IMAD.MOV.U32 R40, RZ, RZ, R30 ;  /* 0x000000ffff282224 */ /* 0x001fe400078e001e */
[----:B------:R-:W-:-:S05]  /*170a0*/  @P2 IMAD.MOV.U32 R41, RZ, RZ, R68 ;  /* 0x000000ffff292224 */ /* 0x000fca00078e0044 */
[----:B------:R0:W3:Y:S02]  /*170b0*/  @P2 LDG.E.U8 R31, desc[UR18][R40.64] ;  /* 0x00000012281f2981 */ /* 0x0000e4000c1e1100 */
[----:B0-----:R-:W-:Y:S02]  /*170c0*/  @P3 IMAD.MOV.U32 R40, RZ, RZ, R66 ;  /* 0x000000ffff283224 */ /* 0x001fe400078e0042 */
[----:B------:R-:W-:-:S05]  /*170d0*/  @P3 IMAD.MOV.U32 R41, RZ, RZ, R69 ;  /* 0x000000ffff293224 */ /* 0x000fca00078e0045 */
[----:B------:R-:W4:Y:S04]  /*170e0*/  @P3 LDG.E.U8 R16, desc[UR18][R40.64] ;  /* 0x0000001228103981 */ /* 0x000f28000c1e1100 */
[----:B------:R0:W-:Y:S01]  /*170f0*/  STL [R1+0xe0], R68 ;  /* 0x0000e04401007387 */ /* 0x0001e20000100800 */
[C---:B------:R-:W-:Y:S02]  /*17100*/  IADD3 R70, P6, PT, R35.reuse, R70, RZ ;  /* 0x0000004623467210 */ /* 0x040fe40007fde0ff */
[----:B------:R-:W-:Y:S01]  /*17110*/  IADD3 R29, P5, PT, R35, R29, RZ ;  /* 0x0000001d231d7210 */ /* 0x000fe20007fbe0ff */
[----:B0-----:R-:W2:Y:S04]  /*17120*/  LDL.LU R68, [R1+0x528] ;  /* 0x0005280001447983 */ /* 0x001ea80000300800 */
[----:B------:R-:W2:Y:S04]  /*17130*/  LDL.LU R30, [R1+0x534] ;  /* 0x00053400011e7983 */ /* 0x000ea80000300800 */
[----:B------:R0:W-:Y:S04]  /*17140*/  STL [R1+0xec], R66 ;  /* 0x0000ec4201007387 */ /* 0x0001e80000100800 */
[----:B------:R1:W-:Y:S04]  /*17150*/  STL [R1+0xe8], R69 ;  /* 0x0000e84501007387 */ /* 0x0003e80000100800 */
[----:B------:R-:W3:Y:S04]  /*17160*/  LDL.LU R41, [R1+0xf0] ;  /* 0x0000f00001297983 */ /* 0x000ee80000300800 */
[----:B------:R-:W-:Y:S04]  /*17170*/  STL [R1+0x524], R70 ;  /* 0x0005244601007387 */ /* 0x000fe80000100800 */
[----:B0-----:R-:W3:Y:S04]  /*17180*/  LDL.LU R66, [R1+0x530] ;  /* 0x0005300001427983 */ /* 0x001ee80000300800 */
[----:B------:R-:W-:Y:S04]  /*17190*/  STL [R1+0x52c], R29 ;  /* 0x00052c1d01007387 */ /* 0x000fe80000100800 */
[----:B-1----:R-:W3:Y:S04]  /*171a0*/  LDL.LU R69, [R1+0x53c] ;  /* 0x00053c0001457983 */ /* 0x002ee80000300800 */
[----:B----4-:R0:W-:Y:S04]  /*171b0*/  STL [R1+0x50], R16 ;  /* 0x0000501001007387 */ /* 0x0101e80000100800 */
[----:B0-----:R-:W4:Y:S01]  /*171c0*/  LDL.LU R16, [R1+0x544] ;  /* 0x0005440001107983 */ /* 0x001f220000300800 */
[----:B------:R-:W-:-:S02]  /*171d0*/  ISETP.GT.AND P4, PT, R65, 0x25, PT ;  /* 0x000000254100780c */ /* 0x000fc40003f84270 */
[C---:B------:R-:W-:Y:S02]  /*171e0*/  ISETP.GT.AND P2, PT, R65.reuse, 0x26, PT ;  /* 0x000000264100780c */ /* 0x040fe40003f44270 */
[----:B------:R-:W-:Y:S02]  /*171f0*/  PRMT R5, RZ, 0x7610, R5 ;  /* 0x00007610ff057816 */ /* 0x000fe40000000005 */
[----:B------:R-:W-:Y:S01]  /*17200*/  ISETP.GT.AND P3, PT, R65, 0x27, PT ;  /* 0x000000274100780c */ /* 0x000fe20003f64270 */
[----:B--2---:R-:W-:Y:S01]  /*17210*/  IMAD.X R68, R37, 0x1, R68, P5 ;  /* 0x0000000125447824 */ /* 0x004fe200028e0644 */
[----:B------:R-:W-:-:S05]  /*17220*/  IADD3 R30, P5, PT, R35, R30, RZ ;  /* 0x0000001e231e7210 */ /* 0x000fca0007fbe0ff */
[----:B------:R-:W-:Y:S01]  /*17230*/  @P4 IMAD.MOV.U32 R40, RZ, RZ, R70 ;  /* 0x000000ffff284224 */ /* 0x000fe200078e0046 */
[----:B------:R-:W-:Y:S01]  /*17240*/  PRMT R22, RZ, 0x7610, R22 ;  /* 0x00007610ff167816 */ /* 0x000fe20000000016 */
[----:B---3--:R-:W-:-:S05]  /*17250*/  IMAD.X R41, R37, 0x1, R41, P6 ;  /* 0x0000000125297824 */ /* 0x008fca00030e0629 */
[----:B------:R0:W-:Y:S04]  /*17260*/  STL [R1+0xf0], R41 ;  /* 0x0000f02901007387 */ /* 0x0001e80000100800 */
[----:B------:R1:W2:Y:S01]  /*17270*/  @P4 LDG.E.U8 R5, desc[UR18][R40.64] ;  /* 0x0000001228054981 */ /* 0x0002a2000c1e1100 */
[----:B------:R-:W-:-:S03]  /*17280*/  IMAD.X R66, R37, 0x1, R66, P5 ;  /* 0x0000000125427824 */ /* 0x000fc600028e0642 */
[----:B------:R3:W-:Y:S01]  /*17290*/  STL [R1+0x528], R68 ;  /* 0x0005284401007387 */ /* 0x0007e20000100800 */
[----:B------:R-:W-:Y:S02]  /*172a0*/  PRMT R11, RZ, 0x7610, R11 ;  /* 0x00007610ff0b7816 */ /* 0x000fe4000000000b */
[----:B------:R-:W-:Y:S01]  /*172b0*/  IADD3 R69, P6, PT, R35, R69, RZ ;  /* 0x0000004523457210 */ /* 0x000fe20007fde0ff */
[----:B-1----:R-:W-:Y:S02]  /*172c0*/  @P2 IMAD.MOV.U32 R40, RZ, RZ, R29 ;  /* 0x000000ffff282224 */ /* 0x002fe400078e001d */
[----:B0-----:R-:W-:Y:S02]  /*172d0*/  @P2 IMAD.MOV.U32 R41, RZ, RZ, R68 ;  /* 0x000000ffff292224 */ /* 0x001fe400078e0044 */
[----:B---3--:R-:W3:Y:S04]  /*172e0*/  LDL.LU R68, [R1+0x540] ;  /* 0x0005400001447983 */ /* 0x008ee80000300800 */
[----:B------:R-:W2:Y:S04]  /*172f0*/  LDL.LU R29, [R1+0x54c] ;  /* 0x00054c00011d7983 */ /* 0x000ea80000300800 */
[----:B------:R0:W-:Y:S04]  /*17300*/  STL [R1+0x534], R30 ;  /* 0x0005341e01007387 */ /* 0x0001e80000100800 */
[----:B------:R1:W2:Y:S04]  /*17310*/  @P2 LDG.E.U8 R22, desc[UR18][R40.64] ;  /* 0x0000001228162981 */ /* 0x0002a8000c1e1100 */
[----:B------:R4:W-:Y:S01]  /*17320*/  STL [R1+0x530], R66 ;  /* 0x0005304201007387 */ /* 0x0009e20000100800 */
[----:B-1----:R-:W-:-:S02]  /*17330*/  @P3 IMAD.MOV.U32 R40, RZ, RZ, R30 ;  /* 0x000000ffff283224 */ /* 0x002fc400078e001e */
[----:B------:R-:W-:Y:S01]  /*17340*/  @P3 IMAD.MOV.U32 R41, RZ, RZ, R66 ;  /* 0x000000ffff293224 */ /* 0x000fe200078e0042 */
[----:B0-----:R-:W2:Y:S04]  /*17350*/  LDL.LU R30, [R1+0x548] ;  /* 0x00054800011e7983 */ /* 0x001ea80000300800 */
[----:B------:R-:W-:Y:S04]  /*17360*/  STL [R1+0x53c], R69 ;  /* 0x00053c4501007387 */ /* 0x000fe80000100800 */
[----:B------:R-:W2:Y:S04]  /*17370*/  LDL.LU R70, [R1+0x554] ;  /* 0x0005540001467983 */ /* 0x000ea80000300800 */
[----:B------:R0:W2:Y:S01]  /*17380*/  @P3 LDG.E.U8 R11, desc[UR18][R40.64] ;  /* 0x00000012280b3981 */ /* 0x0000a2000c1e1100 */
[----:B----4-:R-:W-:-:S05]  /*17390*/  IADD3 R16, P5, PT, R35, R16, RZ ;  /* 0x0000001023107210 */ /* 0x010fca0007fbe0ff */
[----:B------:R-:W-:Y:S04]  /*173a0*/  STL [R1+0x544], R16 ;  /* 0x0005441001007387 */ /* 0x000fe80000100800 */
[----:B------:R-:W4:Y:S04]  /*173b0*/  LDL.LU R66, [R1+0x55c] ;  /* 0x00055c0001427983 */ /* 0x000f280000300800 */
[----:B------:R-:W4:Y:S01]  /*173c0*/  LDL.LU R41, [R1+0x538] ;  /* 0x0005380001297983 */ /* 0x000f220000300800 */
[C---:B------:R-:W-:Y:S02]  /*173d0*/  ISETP.GT.AND P4, PT, R65.reuse, 0x28, PT ;  /* 0x000000284100780c */ /* 0x040fe40003f84270 */
[----:B------:R-:W-:-:S02]  /*173e0*/  ISETP.GT.AND P2, PT, R65, 0x29, PT ;  /* 0x000000294100780c */ /* 0x000fc40003f44270 */
[----:B------:R-:W-:Y:S02]  /*173f0*/  PRMT R60, RZ, 0x7610, R60 ;  /* 0x00007610ff3c7816 */ /* 0x000fe4000000003c */
[----:B------:R-:W-:Y:S02]  /*17400*/  ISETP.GT.AND P3, PT, R65, 0x2a, PT ;  /* 0x0000002a4100780c */ /* 0x000fe40003f64270 */
[----:B------:R-:W-:-:S05]  /*17410*/  PRMT R44, RZ, 0x7610, R44 ;  /* 0x00007610ff2c7816 */ /* 0x000fca000000002c */
[----:B0-----:R-:W-:Y:S01]  /*17420*/  @P4 IMAD.MOV.U32 R40, RZ, RZ, R69 ;  /* 0x000000ffff284224 */ /* 0x001fe200078e0045 */
[----:B------:R-:W-:Y:S01]  /*17430*/  PRMT R105, RZ, 0x7610, R105 ;  /* 0x00007610ff697816 */ /* 0x000fe20000000069 */
[----:B---3--:R-:W-:Y:S01]  /*17440*/  IMAD.X R68, R37, 0x1, R68, P5 ;  /* 0x0000000125447824 */ /* 0x008fe200028e0644 */
[----:B--2---:R-:W-:-:S05]  /*17450*/  IADD3 R29, P5, PT, R35, R29, RZ ;  /* 0x0000001d231d7210 */ /* 0x004fca0007fbe0ff */
[C---:B------:R-:W-:Y:S02]  /*17460*/  IMAD.X R30, R37.reuse, 0x1, R30, P5 ;  /* 0x00000001251e7824 */ /* 0x040fe400028e061e */
[----:B----4-:R-:W-:-:S05]  /*17470*/  IMAD.X R41, R37, 0x1, R41, P6 ;  /* 0x0000000125297824 */ /* 0x010fca00030e0629 */
[----:B------:R0:W-:Y:S04]  /*17480*/  STL [R1+0x538], R41 ;  /* 0x0005382901007387 */ /* 0x0001e80000100800 */
[----:B------:R1:W2:Y:S01]  /*17490*/  @P4 LDG.E.U8 R60, desc[UR18][R40.64] ;  /* 0x00000012283c4981 */ /* 0x0002a2000c1e1100 */
[----:B------:R-:W-:-:S03]  /*174a0*/  IADD3 R70, P6, PT, R35, R70, RZ ;  /* 0x0000004623467210 */ /* 0x000fc60007fde0ff */
[----:B------:R3:W-:Y:S01]  /*174b0*/  STL [R1+0x540], R68 ;  /* 0x0005404401007387 */ /* 0x0007e20000100800 */
[----:B-1----:R-:W-:Y:S02]  /*174c0*/  @P2 IMAD.MOV.U32 R40, RZ, RZ, R16 ;  /* 0x000000ffff282224 */ /* 0x002fe400078e0010 */
[----:B0-----:R-:W-:Y:S02]  /*174d0*/  @P2 IMAD.MOV.U32 R41, RZ, RZ, R68 ;  /* 0x000000ffff292224 */ /* 0x001fe400078e0044 */
[----:B---3--:R-:W3:Y:S01]  /*174e0*/  LDL.LU R68, [R1+0x558] ;  /* 0x0005580001447983 */ /* 0x008ee20000300800 */
[----:B------:R-:W-:-:S03]  /*174f0*/  IADD3 R66, P5, PT, R35, R66, RZ ;  /* 0x0000004223427210 */ /* 0x000fc60007fbe0ff */
        /* <DEDUP_REMOVED lines=16> */
[----:B------:R-:W-:Y:S02]  /*17600*/  ISETP.GT.AND P2, PT, R65, 0x2c, PT ;  /* 0x0000002c4100780c */ /* 0x000fe40003f44270 */
[----:B------:R-:W-:Y:S02]  /*17610*/  PRMT R147, RZ, 0x7610, R147 ;  /* 0x00007610ff937816 */ /* 0x000fe40000000093 */
[----:B------:R-:W-:Y:S01]  /*17620*/  PRMT R28, RZ, 0x7610, R28 ;  /* 0x00007610ff1c7816 */ /* 0x000fe2000000001c */
[C---:B---3--:R-:W-:Y:S02]  /*17630*/  IMAD.X R68, R37.reuse, 0x1, R68, P5 ;  /* 0x0000000125447824 */ /* 0x048fe400028e0644 */
[----:B--2---:R-:W-:-:S05]  /*17640*/  IMAD.X R40, R37, 0x1, R40, P6 ;  /* 0x0000000125287824 */ /* 0x004fca00030e0628 */
[-C--:B------:R-:W-:Y:S01]  /*17650*/  @P4 LOP3.LUT R41, R41, R40.reuse, RZ, 0x3c, !PT ;  /* 0x0000002829294212 */ /* 0x080fe200078e3cff */
[----:B------:R0:W-:Y:S03]  /*17660*/  STL [R1+0x550], R40 ;  /* 0x0005502801007387 */ /* 0x0001e60000100800 */
[----:B0-----:R-:W-:-:S04]  /*17670*/  @P4 LOP3.LUT R40, R41, R40, RZ, 0x3c, !PT ;  /* 0x0000002829284212 */ /* 0x001fc800078e3cff */
[----:B------:R-:W-:-:S05]  /*17680*/  @P4 LOP3.LUT R41, R41, R40, RZ, 0x3c, !PT ;  /* 0x0000002829294212 */ /* 0x000fca00078e3cff */
[----:B------:R0:W2:Y:S02]  /*17690*/  @P4 LDG.E.U8 R147, desc[UR18][R40.64] ;  /* 0x0000001228934981 */ /* 0x0000a4000c1e1100 */
[----:B0-----:R-:W-:Y:S02]  /*176a0*/  @P2 IMAD.MOV.U32 R40, RZ, RZ, R66 ;  /* 0x000000ffff282224 */ /* 0x001fe400078e0042 */
[----:B------:R-:W-:-:S05]  /*176b0*/  @P2 IMAD.MOV.U32 R41, RZ, RZ, R68 ;  /* 0x000000ffff292224 */ /* 0x000fca00078e0044 */
[----:B------:R0:W3:Y:S01]  /*176c0*/  @P2 LDG.E.U8 R28, desc[UR18][R40.64] ;  /* 0x00000012281c2981 */ /* 0x0000e2000c1e1100 */
[----:B------:R-:W-:Y:S02]  /*176d0*/  ISETP.GT.AND P3, PT, R65, 0x2d, PT ;  /* 0x0000002d4100780c */ /* 0x000fe40003f64270 */
[C---:B----4-:R-:W-:Y:S01]  /*176e0*/  IADD3 R16, P5, PT, R35.reuse, R16, RZ ;  /* 0x0000001023107210 */ /* 0x050fe20007fbe0ff */
[----:B------:R-:W-:Y:S01]  /*176f0*/  STL [R1+0x558], R68 ;  /* 0x0005584401007387 */ /* 0x000fe20000100800 */
[----:B------:R-:W-:-:S03]  /*17700*/  IADD3 R69, P6, PT, R35, R69, RZ ;  /* 0x0000004523457210 */ /* 0x000fc60007fde0ff */
[----:B------:R-:W-:Y:S01]  /*17710*/  IMAD.X R30, R37, 0x1, R30, P5 ;  /* 0x00000001251e7824 */ /* 0x000fe200028e061e */
[----:B------:R-:W4:Y:S01]  /*17720*/  LDL.LU R66, [R1+0x570] ;  /* 0x0005700001427983 */ /* 0x000f220000300800 */
[----:B------:R-:W-:-:S03]  /*17730*/  PRMT R19, RZ, 0x7610, R19 ;  /* 0x00007610ff137816 */ /* 0x000fc60000000013 */
[----:B------:R-:W-:Y:S01]  /*17740*/  STL [R1+0x564], R16 ;  /* 0x0005641001007387 */ /* 0x000fe20000100800 */
[----:B------:R-:W-:Y:S01]  /*17750*/  IADD3 R29, P5, PT, R35, R29, RZ ;  /* 0x0000001d231d7210 */ /* 0x000fe20007fbe0ff */
[----:B0-----:R-:W-:Y:S02]  /*17760*/  @P3 IMAD.MOV.U32 R40, RZ, RZ, R16 ;  /* 0x000000ffff283224 */ /* 0x001fe400078e0010 */
[----:B------:R-:W-:-:S05]  /*17770*/  @P3 IMAD.MOV.U32 R41, RZ, RZ, R30 ;  /* 0x000000ffff293224 */ /* 0x000fca00078e001e */
[----:B------:R0:W2:Y:S04]  /*17780*/  @P3 LDG.E.U8 R19, desc[UR18][R40.64] ;  /* 0x0000001228133981 */ /* 0x0000a8000c1e1100 */
[----:B---3--:R1:W-:Y:S04]  /*17790*/  STL [R1+0x40], R28 ;  /* 0x0000401c01007387 */ /* 0x0083e80000100800 */
[----:B-1----:R-:W3:Y:S04]  /*177a0*/  LDL.LU R28, [R1+0x57c] ;  /* 0x00057c00011c7983 */ /* 0x002ee80000300800 */
[----:B------:R1:W-:Y:S04]  /*177b0*/  STL [R1+0x560], R30 ;  /* 0x0005601e01007387 */ /* 0x0003e80000100800 */
[----:B-1----:R-:W2:Y:S04]  /*177c0*/  LDL.LU R30, [R1+0x578] ;  /* 0x00057800011e7983 */ /* 0x002ea80000300800 */
        /* <DEDUP_REMOVED lines=8> */
[----:B------:R-:W-:Y:S01]  /*17850*/  ISETP.GT.AND P3, PT, R65, 0x30, PT ;  /* 0x000000304100780c */ /* 0x000fe20003f64270 */
[----:B----4-:R-:W-:Y:S01]  /*17860*/  IMAD.X R66, R37, 0x1, R66, P5 ;  /* 0x0000000125427824 */ /* 0x010fe200028e0642 */
[----:B------:R-:W-:-:S05]  /*17870*/  PRMT R8, RZ, 0x7610, R8 ;  /* 0x00007610ff087816 */ /* 0x000fca0000000008 */
[----:B0-----:R-:W-:Y:S01]  /*17880*/  @P4 IMAD.MOV.U32 R40, RZ, RZ, R69 ;  /* 0x000000ffff284224 */ /* 0x001fe200078e0045 */
[----:B------:R-:W-:Y:S02]  /*17890*/  PRMT R59, RZ, 0x7610, R59 ;  /* 0x00007610ff3b7816 */ /* 0x000fe4000000003b */
[----:B---3--:R-:W-:-:S05]  /*178a0*/  IADD3 R28, P5, PT, R35, R28, RZ ;  /* 0x0000001c231c7210 */ /* 0x008fca0007fbe0ff */
[C---:B--2---:R-:W-:Y:S02]  /*178b0*/  IMAD.X R30, R37.reuse, 0x1, R30, P5 ;  /* 0x00000001251e7824 */ /* 0x044fe400028e061e */
[----:B------:R-:W-:Y:S01]  /*178c0*/  IMAD.X R41, R37, 0x1, R41, P6 ;  /* 0x0000000125297824 */ /* 0x000fe200030e0629 */
        /* <DEDUP_REMOVED lines=56> */
[----:B------:R-:W-:Y:S01]  /*17c50*/  PRMT R67, RZ, 0x7610, R67 ;  /* 0x00007610ff437816 */ /* 0x000fe20000000043 */
[----:B--2---:R-:W-:-:S10]  /*17c60*/  IMAD.X R40, R37, 0x1, R40, P6 ;  /* 0x0000000125287824 */ /* 0x004fd400030e0628 */
[-C--:B------:R-:W-:Y:S01]  /*17c70*/  @P4 LOP3.LUT R41, R41, R40.reuse, RZ, 0x3c, !PT ;  /* 0x0000002829294212 */ /* 0x080fe200078e3cff */
[----:B------:R0:W-:Y:S03]  /*17c80*/  STL [R1+0x598], R40 ;  /* 0x0005982801007387 */ /* 0x0001e60000100800 */
[----:B0-----:R-:W-:-:S04]  /*17c90*/  @P4 LOP3.LUT R40, R41, R40, RZ, 0x3c, !PT ;  /* 0x0000002829284212 */ /* 0x001fc800078e3cff */
[----:B------:R-:W-:-:S05]  /*17ca0*/  @P4 LOP3.LUT R41, R41, R40, RZ, 0x3c, !PT ;  /* 0x0000002829294212 */ /* 0x000fca00078e3cff */
[----:B------:R0:W2:Y:S01]  /*17cb0*/  @P4 LDG.E.U8 R67, desc[UR18][R40.64] ;  /* 0x0000001228434981 */ /* 0x0000a2000c1e1100 */
[C---:B------:R-:W-:Y:S02]  /*17cc0*/  ISETP.GT.AND P2, PT, R65.reuse, 0x35, PT ;  /* 0x000000354100780c */ /* 0x040fe40003f44270 */
[----:B------:R-:W-:Y:S01]  /*17cd0*/  ISETP.GT.AND P3, PT, R65, 0x36, PT ;  /* 0x000000364100780c */ /* 0x000fe20003f64270 */
[----:B---3--:R-:W-:Y:S01]  /*17ce0*/  IMAD.X R66, R37, 0x1, R66, P5 ;  /* 0x0000000125427824 */ /* 0x008fe200028e0642 */
[----:B----4-:R-:W-:Y:S02]  /*17cf0*/  IADD3 R16, P5, PT, R35, R16, RZ ;  /* 0x0000001023107210 */ /* 0x010fe40007fbe0ff */
[----:B------:R-:W-:Y:S02]  /*17d00*/  PRMT R26, RZ, 0x7610, R26 ;  /* 0x00007610ff1a7816 */ /* 0x000fe4000000001a */
[----:B------:R1:W-:Y:S01]  /*17d10*/  STL [R1+0x5a0], R66 ;  /* 0x0005a04201007387 */ /* 0x0003e20000100800 */
[----:B------:R-:W-:Y:S01]  /*17d20*/  IMAD.X R30, R37, 0x1, R30, P5 ;  /* 0x00000001251e7824 */ /* 0x000fe200028e061e */
[----:B------:R-:W-:-:S03]  /*17d30*/  IADD3 R68, P6, PT, R35, R68, RZ ;  /* 0x0000004423447210 */ /* 0x000fc60007fde0ff */
[----:B0-----:R-:W-:Y:S02]  /*17d40*/  @P2 IMAD.MOV.U32 R40, RZ, RZ, R28 ;  /* 0x000000ffff282224 */ /* 0x001fe400078e001c */
[----:B------:R-:W-:Y:S02]  /*17d50*/  @P2 IMAD.MOV.U32 R41, RZ, RZ, R66 ;  /* 0x000000ffff292224 */ /* 0x000fe400078e0042 */
[----:B-1----:R-:W3:Y:S01]  /*17d60*/  LDL.LU R66, [R1+0x5b8] ;  /* 0x0005b80001427983 */ /* 0x002ee20000300800 */
[----:B------:R-:W-:-:S03]  /*17d70*/  PRMT R18, RZ, 0x7610, R18 ;  /* 0x00007610ff127816 */ /* 0x000fc60000000012 */
[----:B------:R-:W4:Y:S01]  /*17d80*/  LDL.LU R28, [R1+0x5c4] ;  /* 0x0005c400011c7983 */ /* 0x000f220000300800 */
[----:B------:R-:W-:-:S03]  /*17d90*/  IADD3 R29, P5, PT, R35, R29, RZ ;  /* 0x0000001d231d7210 */ /* 0x000fc60007fbe0ff */
[----:B------:R-:W-:Y:S04]  /*17da0*/  STL [R1+0x5ac], R16 ;  /* 0x0005ac1001007387 */ /* 0x000fe80000100800 */
[----:B------:R0:W3:Y:S04]  /*17db0*/  @P2 LDG.E.U8 R26, desc[UR18][R40.64] ;  /* 0x00000012281a2981 */ /* 0x0000e8000c1e1100 */
[----:B------:R1:W-:Y:S01]  /*17dc0*/  STL [R1+0x5a8], R30 ;  /* 0x0005a81e01007387 */ /* 0x0003e20000100800 */
[----:B0-----:R-:W-:Y:S02]  /*17dd0*/  @P3 IMAD.MOV.U32 R41, RZ, RZ, R30 ;  /* 0x000000ffff293224 */ /* 0x001fe400078e001e */
[----:B------:R-:W-:Y:S01]  /*17de0*/  @P3 IMAD.MOV.U32 R40, RZ, RZ, R16 ;  /* 0x000000ffff283224 */ /* 0x000fe200078e0010 */
[----:B-1----:R-:W4:Y:S04]  /*17df0*/  LDL.LU R30, [R1+0x5c0] ;  /* 0x0005c000011e7983 */ /* 0x002f280000300800 */
[----:B------:R-:W-:Y:S04]  /*17e00*/  STL [R1+0x5b4], R68 ;  /* 0x0005b44401007387 */ /* 0x000fe80000100800 */
[----:B------:R0:W4:Y:S04]  /*17e10*/  @P3 LDG.E.U8 R18, desc[UR18][R40.64] ;  /* 0x0000001228123981 */ /* 0x000128000c1e1100 */
[----:B--2---:R1:W-:Y:S04]  /*17e20*/  STL [R1+0x28], R67 ;  /* 0x0000284301007387 */ /* 0x0043e80000100800 */
[----:B-1----:R-:W2:Y:S04]  /*17e30*/  LDL.LU R67, [R1+0x5cc] ;  /* 0x0005cc0001437983 */ /* 0x002ea80000300800 */
[----:B------:R-:W-:Y:S04]  /*17e40*/  STL [R1+0x5bc], R29 ;  /* 0x0005bc1d01007387 */ /* 0x000fe80000100800 */
[----:B------:R-:W2:Y:S04]  /*17e50*/  LDL.LU R16, [R1+0x5d4] ;  /* 0x0005d40001107983 */ /* 0x000ea80000300800 */
[----:B------:R-:W2:Y:S01]  /*17e60*/  LDL.LU R41, [R1+0x5b0] ;  /* 0x0005b00001297983 */ /* 0x000ea20000300800 */
[----:B------:R-:W-:-:S02]  /*17e70*/  ISETP.GT.AND P4, PT, R65, 0x37, PT ;  /* 0x000000374100780c */ /* 0x000fc40003f84270 */
[C---:B------:R-:W-:Y:S02]  /*17e80*/  ISETP.GT.AND P2, PT, R65.reuse, 0x38, PT ;  /* 0x000000384100780c */ /* 0x040fe40003f44270 */
[----:B------:R-:W-:Y:S02]  /*17e90*/  PRMT R9, RZ, 0x7610, R9 ;  /* 0x00007610ff097816 */ /* 0x000fe40000000009 */
[----:B------:R-:W-:Y:S01]  /*17ea0*/  ISETP.GT.AND P3, PT, R65, 0x39, PT ;  /* 0x000000394100780c */ /* 0x000fe20003f64270 */
[----:B---3--:R-:W-:Y:S01]  /*17eb0*/  IMAD.X R66, R37, 0x1, R66, P5 ;  /* 0x0000000125427824 */ /* 0x008fe200028e0642 */
[----:B----4-:R-:W-:-:S05]  /*17ec0*/  IADD3 R28, P5, PT, R35, R28, RZ ;  /* 0x0000001c231c7210 */ /* 0x010fca0007fbe0ff */
[----:B0-----:R-:W-:Y:S01]  /*17ed0*/  @P4 IMAD.MOV.U32 R40, RZ, RZ, R68 ;  /* 0x000000ffff284224 */ /* 0x001fe200078e0044 */
[----:B------:R-:W-:Y:S02]  /*17ee0*/  PRMT R58, RZ, 0x7610, R58 ;  /* 0x00007610ff3a7816 */ /* 0x000fe4000000003a */
[----:B------:R-:W-:Y:S01]  /*17ef0*/  PRMT R42, RZ, 0x7610, R42 ;  /* 0x00007610ff2a7816 */ /* 0x000fe2000000002a */
[C---:B------:R-:W-:Y:S02]  /*17f00*/  IMAD.X R30, R37.reuse, 0x1, R30, P5 ;  /* 0x00000001251e7824 */ /* 0x040fe400028e061e */
        /* <DEDUP_REMOVED lines=208> */
[----:B------:R0:W-:Y:S04]  /*18c10*/  STL [R1+0x65c], R67 ;  /* 0x00065c4301007387 */ /* 0x0001e80000100800 */
        /* <DEDUP_REMOVED lines=12> */
[----:B---3--:R-:W-:Y:S01]  /*18ce0*/  IMAD.X R66, R37, 0x1, R66, P5 ;  /* 0x0000000125427824 */ /* 0x008fe200028e0642 */
[----:B----4-:R-:W-:-:S05]  /*18cf0*/  IADD3 R29, P5, PT, R35, R29, RZ ;  /* 0x0000001d231d7210 */ /* 0x010fca0007fbe0ff */
[----:B--2---:R-:W-:Y:S01]  /*18d00*/  IMAD.X R30, R37, 0x1, R30, P5 ;  /* 0x00000001251e7824 */ /* 0x004fe200028e061e */
[----:B------:R-:W-:Y:S01]  /*18d10*/  IADD3 R28, P5, PT, R35, R28, RZ ;  /* 0x0000001c231c7210 */ /* 0x000fe20007fbe0ff */
[----:B------:R-:W-:-:S05]  /*18d20*/  IMAD.X R41, R37, 0x1, R41, P6 ;  /* 0x0000000125297824 */ /* 0x000fca00030e0629 */
[----:B------:R1:W-:Y:S04]  /*18d30*/  STL [R1+0x658], R41 ;  /* 0x0006582901007387 */ /* 0x0003e80000100800 */
[----:B------:R2:W3:Y:S01]  /*18d40*/  @P4 LDG.E.U8 R155, desc[UR18][R40.64] ;  /* 0x00000012289b4981 */ /* 0x0004e2000c1e1100 */
[----:B------:R-:W-:-:S03]  /*18d50*/  IADD3 R68, P6, PT, R35, R68, RZ ;  /* 0x0000004423447210 */ /* 0x000fc60007fde0ff */
[----:B------:R-:W-:Y:S04]  /*18d60*/  STL [R1+0x660], R66 ;  /* 0x0006604201007387 */ /* 0x000fe80000100800 */
[----:B0-----:R-:W4:Y:S01]  /*18d70*/  LDL.LU R67, [R1+0x678] ;  /* 0x0006780001437983 */ /* 0x001f220000300800 */
[----:B--2---:R-:W-:Y:S02]  /*18d80*/  @P2 IMAD.MOV.U32 R40, RZ, RZ, R16 ;  /* 0x000000ffff282224 */ /* 0x004fe400078e0010 */
[----:B-1----:R-:W-:Y:S01]  /*18d90*/  @P2 IMAD.MOV.U32 R41, RZ, RZ, R66 ;  /* 0x000000ffff292224 */ /* 0x002fe200078e0042 */
[----:B------:R-:W2:Y:S04]  /*18da0*/  LDL.LU R16, [R1+0x684] ;  /* 0x0006840001107983 */ /* 0x000ea80000300800 */
[----:B------:R0:W3:Y:S04]  /*18db0*/  @P2 LDG.E.U8 R154, desc[UR18][R40.64] ;  /* 0x00000012289a2981 */ /* 0x0000e8000c1e1100 */
[----:B------:R-:W-:Y:S04]  /*18dc0*/  STL [R1+0x66c], R29 ;  /* 0x00066c1d01007387 */ /* 0x000fe80000100800 */
[----:B------:R1:W-:Y:S01]  /*18dd0*/  STL [R1+0x668], R30 ;  /* 0x0006681e01007387 */ /* 0x0003e20000100800 */
[----:B0-----:R-:W-:-:S02]  /*18de0*/  @P3 IMAD.MOV.U32 R40, RZ, RZ, R29 ;  /* 0x000000ffff283224 */ /* 0x001fc400078e001d */
[----:B------:R-:W-:-:S05]  /*18df0*/  @P3 IMAD.MOV.U32 R41, RZ, RZ, R30 ;  /* 0x000000ffff293224 */ /* 0x000fca00078e001e */
[----:B------:R0:W3:Y:S04]  /*18e00*/  @P3 LDG.E.U8 R152, desc[UR18][R40.64] ;  /* 0x0000001228983981 */ /* 0x0000e8000c1e1100 */
[----:B-1----:R-:W3:Y:S04]  /*18e10*/  LDL.LU R30, [R1+0x680] ;  /* 0x00068000011e7983 */ /* 0x002ee80000300800 */
[----:B------:R1:W-:Y:S01]  /*18e20*/  STL [R1+0x674], R68 ;  /* 0x0006744401007387 */ /* 0x0003e20000100800 */
[----:B0-----:R-:W-:-:S03]  /*18e30*/  IMAD.MOV.U32 R41, RZ, RZ, R68 ;  /* 0x000000ffff297224 */ /* 0x001fc600078e0044 */
[----:B------:R-:W3:Y:S04]  /*18e40*/  LDL.LU R66, [R1+0x68c] ;  /* 0x00068c0001427983 */ /* 0x000ee80000300800 */
[----:B------:R-:W-:Y:S04]  /*18e50*/  STL [R1+0x67c], R28 ;  /* 0x00067c1c01007387 */ /* 0x000fe80000100800 */
[----:B------:R-:W3:Y:S04]  /*18e60*/  LDL.LU R29, [R1+0x694] ;  /* 0x00069400011d7983 */ /* 0x000ee80000300800 */
[----:B-1----:R-:W3:Y:S04]  /*18e70*/  LDL.LU R68, [R1+0xa40] ;  /* 0x000a400001447983 */ /* 0x002ee80000300800 */
[----:B------:R-:W3:Y:S01]  /*18e80*/  LDL.LU R40, [R1+0x670] ;  /* 0x0006700001287983 */ /* 0x000ee20000300800 */
[----:B------:R-:W-:-:S02]  /*18e90*/  ISETP.GT.AND P4, PT, R65, 0x4f, PT ;  /* 0x0000004f4100780c */ /* 0x000fc40003f84270 */
[C---:B------:R-:W-:Y:S02]  /*18ea0*/  ISETP.GT.AND P2, PT, R65.reuse, 0x50, PT ;  /* 0x000000504100780c */ /* 0x040fe40003f44270 */
[----:B------:R-:W-:Y:S02]  /*18eb0*/  PRMT R148, RZ, 0x7610, R148 ;  /* 0x00007610ff947816 */ /* 0x000fe40000000094 */
[----:B------:R-:W-:Y:S02]  /*18ec0*/  ISETP.GT.AND P3, PT, R65, 0x51, PT ;  /* 0x000000514100780c */ /* 0x000fe40003f64270 */
[----:B------:R-:W-:Y:S02]  /*18ed0*/  PRMT R55, RZ, 0x7610, R55 ;  /* 0x00007610ff377816 */ /* 0x000fe40000000037 */
[----:B------:R-:W-:Y:S01]  /*18ee0*/  PRMT R85, RZ, 0x7610, R85 ;  /* 0x00007610ff557816 */ /* 0x000fe20000000055 */
[----:B----4-:R-:W-:Y:S01]  /*18ef0*/  IMAD.X R67, R37, 0x1, R67, P5 ;  /* 0x0000000125437824 */ /* 0x010fe200028e0643 */
[----:B--2---:R-:W-:-:S05]  /*18f00*/  IADD3 R16, P5, PT, R35, R16, RZ ;  /* 0x0000001023107210 */ /* 0x004fca0007fbe0ff */
[C---:B---3--:R-:W-:Y:S02]  /*18f10*/  IMAD.X R30, R37.reuse, 0x1, R30, P5 ;  /* 0x00000001251e7824 */ /* 0x048fe400028e061e */
[----:B------:R-:W-:-:S05]  /*18f20*/  IMAD.X R40, R37, 0x1, R40, P6 ;  /* 0x0000000125287824 */ /* 0x000fca00030e0628 */
[-C--:B------:R-:W-:Y:S01]  /*18f30*/  @P4 LOP3.LUT R41, R41, R40.reuse, RZ, 0x3c, !PT ;  /* 0x0000002829294212 */ /* 0x080fe200078e3cff */
[----:B------:R0:W-:Y:S03]  /*18f40*/  STL [R1+0x670], R40 ;  /* 0x0006702801007387 */ /* 0x0001e60000100800 */
[----:B0-----:R-:W-:-:S04]  /*18f50*/  @P4 LOP3.LUT R40, R41, R40, RZ, 0x3c, !PT ;  /* 0x0000002829284212 */ /* 0x001fc800078e3cff */
[----:B------:R-:W-:Y:S01]  /*18f60*/  @P4 LOP3.LUT R41, R41, R40, RZ, 0x3c, !PT ;  /* 0x0000002829294212 */ /* 0x000fe200078e3cff */
[----:B------:R0:W-:Y:S04]  /*18f70*/  STL [R1+0x678], R67 ;  /* 0x0006784301007387 */ /* 0x0001e80000100800 */
[----:B------:R1:W2:Y:S01]  /*18f80*/  @P4 LDG.E.U8 R148, desc[UR18][R40.64] ;  /* 0x0000001228944981 */ /* 0x0002a2000c1e1100 */
[C---:B------:R-:W-:Y:S02]  /*18f90*/  IADD3 R66, P6, PT, R35.reuse, R66, RZ ;  /* 0x0000004223427210 */ /* 0x040fe40007fde0ff */
[----:B------:R-:W-:Y:S01]  /*18fa0*/  IADD3 R29, P5, PT, R35, R29, RZ ;  /* 0x0000001d231d7210 */ /* 0x000fe20007fbe0ff */
[----:B-1----:R-:W-:Y:S02]  /*18fb0*/  @P2 IMAD.MOV.U32 R40, RZ, RZ, R28 ;  /* 0x000000ffff282224 */ /* 0x002fe400078e001c */
[----:B------:R-:W-:-:S02]  /*18fc0*/  @P2 IMAD.MOV.U32 R41, RZ, RZ, R67 ;  /* 0x000000ffff292224 */ /* 0x000fc400078e0043 */
[----:B0-----:R-:W3:Y:S04]  /*18fd0*/  LDL.LU R67, [R1+0x690] ;  /* 0x0006900001437983 */ /* 0x001ee80000300800 */
[----:B------:R-:W4:Y:S04]  /*18fe0*/  LDL.LU R28, [R1+0x69c] ;  /* 0x00069c00011c7983 */ /* 0x000f280000300800 */
[----:B------:R0:W2:Y:S04]  /*18ff0*/  @P2 LDG.E.U8 R55, desc[UR18][R40.64] ;  /* 0x0000001228372981 */ /* 0x0000a8000c1e1100 */
[----:B------:R1:W-:Y:S04]  /*19000*/  STL [R1+0x684], R16 ;  /* 0x0006841001007387 */ /* 0x0003e80000100800 */
[----:B------:R1:W-:Y:S01]  /*19010*/  STL [R1+0x680], R30 ;  /* 0x0006801e01007387 */ /* 0x0003e20000100800 */
[----:B0-----:R-:W-:-:S02]  /*19020*/  @P3 IMAD.MOV.U32 R40, RZ, RZ, R16 ;  /* 0x000000ffff283224 */ /* 0x001fc400078e0010 */
[----:B------:R-:W-:Y:S01]  /*19030*/  @P3 IMAD.MOV.U32 R41, RZ, RZ, R30 ;  /* 0x000000ffff293224 */ /* 0x000fe200078e001e */
[----:B-1----:R-:W2:Y:S04]  /*19040*/  LDL.LU R16, [R1+0x6a4] ;  /* 0x0006a40001107983 */ /* 0x002ea80000300800 */
[----:B------:R0:W-:Y:S04]  /*19050*/  STL [R1+0x68c], R66 ;  /* 0x00068c4201007387 */ /* 0x0001e80000100800 */
[----:B------:R-:W2:Y:S04]  /*19060*/  LDL.LU R30, [R1+0x6ac] ;  /* 0x0006ac00011e7983 */ /* 0x000ea80000300800 */
[----:B------:R-:W-:Y:S04]  /*19070*/  STL [R1+0x694], R29 ;  /* 0x0006941d01007387 */ /* 0x000fe80000100800 */
[----:B------:R1:W2:Y:S04]  /*19080*/  @P3 LDG.E.U8 R85, desc[UR18][R40.64] ;  /* 0x0000001228553981 */ /* 0x0002a8000c1e1100 */
[----:B------:R-:W2:Y:S01]  /*19090*/  LDL.LU R41, [R1+0x688] ;  /* 0x0006880001297983 */ /* 0x000ea20000300800 */
[----:B------:R-:W-:-:S02]  /*190a0*/  ISETP.GT.AND P4, PT, R65, 0x52, PT ;  /* 0x000000524100780c */ /* 0x000fc40003f84270 */
[----:B------:R-:W-:Y:S02]  /*190b0*/  ISETP.GT.AND P2, PT, R65, 0x53, PT ;  /* 0x000000534100780c */ /* 0x000fe40003f44270 */
[----:B------:R-:W-:Y:S02]  /*190c0*/  PRMT R100, RZ, 0x7610, R100 ;  /* 0x00007610ff647816 */ /* 0x000fe40000000064 */
[----:B------:R-:W-:-:S07]  /*190d0*/  PRMT R137, RZ, 0x7610, R137 ;  /* 0x00007610ff897816 */ /* 0x000fce0000000089 */
[----:B-1----:R-:W-:Y:S02]  /*190e0*/  @P4 IMAD.MOV.U32 R40, RZ, RZ, R66 ;  /* 0x000000ffff284224 */ /* 0x002fe400078e0042 */
[C---:B---3--:R-:W-:Y:S02]  /*190f0*/  IMAD.X R67, R37.reuse, 0x1, R67, P5 ;  /* 0x0000000125437824 */ /* 0x048fe400028e0643 */
[----:B--2---:R-:W-:-:S05]  /*19100*/  IMAD.X R41, R37, 0x1, R41, P6 ;  /* 0x0000000125297824 */ /* 0x004fca00030e0629 */
[----:B------:R1:W-:Y:S04]  /*19110*/  STL [R1+0x688], R41 ;  /* 0x0006882901007387 */ /* 0x0003e80000100800 */
[----:B------:R1:W2:Y:S04]  /*19120*/  @P4 LDG.E.U8 R100, desc[UR18][R40.64] ;  /* 0x0000001228644981 */ /* 0x0002a8000c1e1100 */
[----:B------:R3:W-:Y:S04]  /*19130*/  STL [R1+0x690], R67 ;  /* 0x0006904301007387 */ /* 0x0007e80000100800 */
[----:B0-----:R-:W2:Y:S01]  /*19140*/  LDL.LU R66, [R1+0x6a8] ;  /* 0x0006a80001427983 */ /* 0x001ea20000300800 */
[----:B-1----:R-:W-:-:S02]  /*19150*/  IMAD.MOV.U32 R41, RZ, RZ, R67 ;  /* 0x000000ffff297224 */ /* 0x002fc400078e0043 */
[----:B------:R-:W-:Y:S01]  /*19160*/  @P2 IMAD.MOV.U32 R40, RZ, RZ, R29 ;  /* 0x000000ffff282224 */ /* 0x000fe200078e001d */
[----:B---3--:R-:W3:Y:S04]  /*19170*/  LDL.LU R67, [R1+0xa3c] ;  /* 0x000a3c0001437983 */ /* 0x008ee80000300800 */
[----:B------:R-:W2:Y:S04]  /*19180*/  LDL.LU R29, [R1+0xf8] ;  /* 0x0000f800011d7983 */ /* 0x000ea80000300800 */
[----:B------:R0:W2:Y:S04]  /*19190*/  @P2 LDG.E.U8 R137, desc[UR18][R40.64] ;  /* 0x0000001228892981 */ /* 0x0000a8000c1e1100 */
[----:B------:R-:W2:Y:S01]  /*191a0*/  LDL.LU R41, [R1+0x698] ;  /* 0x0006980001297983 */ /* 0x000ea20000300800 */
[----:B------:R-:W-:-:S02]  /*191b0*/  ISETP.GT.AND P3, PT, R65, 0x54, PT ;  /* 0x000000544100780c */ /* 0x000fc40003f64270 */
[C---:B----4-:R-:W-:Y:S02]  /*191c0*/  IADD3 R28, P5, PT, R35.reuse, R28, RZ ;  /* 0x0000001c231c7210 */ /* 0x050fe40007fbe0ff */
[----:B------:R-:W-:Y:S02]  /*191d0*/  PRMT R143, RZ, 0x7610, R143 ;  /* 0x00007610ff8f7816 */ /* 0x000fe4000000008f */
[----:B------:R-:W-:Y:S01]  /*191e0*/  IADD3 R16, P6, PT, R35, R16, RZ ;  /* 0x0000001023107210 */ /* 0x000fe20007fde0ff */
[----:B------:R1:W-:Y:S06]  /*191f0*/  STL [R1+0x69c], R28 ;  /* 0x00069c1c01007387 */ /* 0x0003ec0000100800 */
[----:B0-----:R-:W-:-:S02]  /*19200*/  @P3 IMAD.MOV.U32 R40, RZ, RZ, R28 ;  /* 0x000000ffff283224 */ /* 0x001fc400078e001c */
[----:B--2---:R-:W-:-:S05]  /*19210*/  IMAD.X R41, R37, 0x1, R41, P5 ;  /* 0x0000000125297824 */ /* 0x004fca00028e0629 */
[----:B------:R0:W-:Y:S04]  /*19220*/  STL [R1+0x698], R41 ;  /* 0x0006982901007387 */ /* 0x0001e80000100800 */
[----:B-1----:R-:W2:Y:S04]  /*19230*/  LDL.LU R28, [R1+0x6b4] ;  /* 0x0006b400011c7983 */ /* 0x002ea80000300800 */
[----:B------:R-:W-:Y:S04]  /*19240*/  STL [R1+0x6a4], R16 ;  /* 0x0006a41001007387 */ /* 0x000fe80000100800 */
[----:B------:R1:W4:Y:S04]  /*19250*/  @P3 LDG.E.U8 R143, desc[UR18][R40.64] ;  /* 0x00000012288f3981 */ /* 0x000328000c1e1100 */
[----:B0-----:R-:W2:Y:S01]  /*19260*/  LDL.LU R41, [R1+0x6a0] ;  /* 0x0006a00001297983 */ /* 0x001ea20000300800 */
[----:B------:R-:W-:-:S02]  /*19270*/  ISETP.GT.AND P4, PT, R65, 0x55, PT ;  /* 0x000000554100780c */ /* 0x000fc40003f84270 */
[----:B------:R-:W-:Y:S02]  /*19280*/  IADD3 R30, P5, PT, R35, R30, RZ ;  /* 0x0000001e231e7210 */ /* 0x000fe40007fbe0ff */
[----:B------:R-:W-:Y:S02]  /*19290*/  ISETP.GT.AND P2, PT, R65, 0x56, PT ;  /* 0x000000564100780c */ /* 0x000fe40003f44270 */
[----:B------:R-:W-:Y:S01]  /*192a0*/  PRMT R141, RZ, 0x7610, R141 ;  /* 0x00007610ff8d7816 */ /* 0x000fe2000000008d */
[C---:B------:R-:W-:Y:S01]  /*192b0*/  IMAD.X R66, R37.reuse, 0x1, R66, P5 ;  /* 0x0000000125427824 */ /* 0x040fe200028e0642 */
[----:B------:R-:W-:Y:S05]  /*192c0*/  STL [R1+0x6ac], R30 ;  /* 0x0006ac1e01007387 */ /* 0x000fea0000100800 */
[----:B-1----:R-:W-:Y:S01]  /*192d0*/  @P4 IMAD.MOV.U32 R40, RZ, RZ, R16 ;  /* 0x000000ffff284224 */ /* 0x002fe200078e0010 */
[----:B------:R-:W-:Y:S01]  /*192e0*/  PRMT R140, RZ, 0x7610, R140 ;  /* 0x00007610ff8c7816 */ /* 0x000fe2000000008c */
[----:B--2---:R-:W-:-:S05]  /*192f0*/  IMAD.X R41, R37, 0x1, R41, P6 ;  /* 0x0000000125297824 */ /* 0x004fca00030e0629 */
[----:B------:R0:W-:Y:S04]  /*19300*/  STL [R1+0x6a0], R41 ;  /* 0x0006a02901007387 */ /* 0x0001e80000100800 */
[----:B------:R1:W2:Y:S02]  /*19310*/  @P4 LDG.E.U8 R141, desc[UR18][R40.64] ;  /* 0x00000012288d4981 */ /* 0x0002a4000c1e1100 */
[----:B-1----:R-:W-:Y:S02]  /*19320*/  IMAD.MOV.U32 R40, RZ, RZ, R66 ;  /* 0x000000ffff287224 */ /* 0x002fe400078e0042 */
[----:B0-----:R-:W-:-:S05]  /*19330*/  IMAD.MOV.U32 R41, RZ, RZ, R30 ;  /* 0x000000ffff297224 */ /* 0x001fca00078e001e */
[----:B------:R-:W-:-:S04]  /*19340*/  @P2 LOP3.LUT R41, R41, R40, RZ, 0x3c, !PT ;  /* 0x0000002829292212 */ /* 0x000fc800078e3cff */
[----:B------:R-:W-:Y:S02]  /*19350*/  @P2 LOP3.LUT R40, R41, R40, RZ, 0x3c, !PT ;  /* 0x0000002829282212 */ /* 0x000fe400078e3cff */
[----:B------:R-:W-:Y:S02]  /*19360*/  IADD3 R29, P4, PT, R35, R29, RZ ;  /* 0x0000001d231d7210 */ /* 0x000fe40007f9e0ff */
[----:B------:R-:W-:Y:S01]  /*19370*/  @P2 LOP3.LUT R41, R41, R40, RZ, 0x3c, !PT ;  /* 0x0000002829292212 */ /* 0x000fe200078e3cff */
[----:B------:R0:W-:Y:S04]  /*19380*/  STL [R1+0x6a8], R66 ;  /* 0x0006a84201007387 */ /* 0x0001e80000100800 */
[----:B------:R-:W2:Y:S04]  /*19390*/  LDL.LU R16, [R1+0x6bc] ;  /* 0x0006bc0001107983 */ /* 0x000ea80000300800 */
[----:B------:R1:W2:Y:S04]  /*193a0*/  @P2 LDG.E.U8 R140, desc[UR18][R40.64] ;  /* 0x00000012288c2981 */ /* 0x0002a8000c1e1100 */
[----:B0-----:R-:W2:Y:S04]  /*193b0*/  LDL.LU R66, [R1+0xa38] ;  /* 0x000a380001427983 */ /* 0x001ea80000300800 */
[----:B------:R-:W-:Y:S04]  /*193c0*/  STL [R1+0xf8], R29 ;  /* 0x0000f81d01007387 */ /* 0x000fe80000100800 */
[----:B------:R-:W2:Y:S01]  /*193d0*/  LDL.LU R40, [R1+0xf4] ;  /* 0x0000f40001287983 */ /* 0x000ea20000300800 */
[----:B------:R-:W-:Y:S01]  /*193e0*/  ISETP.GT.AND P3, PT, R65, 0x57, PT ;  /* 0x000000574100780c */ /* 0x000fe20003f64270 */
[----:B-1----:R-:W-:Y:S01]  /*193f0*/  IMAD.MOV.U32 R41, RZ, RZ, R29 ;  /* 0x000000ffff297224 */ /* 0x002fe200078e001d */
[----:B------:R-:W-:Y:S01]  /*19400*/  PRMT R136, RZ, 0x7610, R136 ;  /* 0x00007610ff887816 */ /* 0x000fe20000000088 */
[----:B--2---:R-:W-:-:S10]  /*19410*/  IMAD.X R40, R37, 0x1, R40, P4 ;  /* 0x0000000125287824 */ /* 0x004fd400020e0628 */
[-C--:B------:R-:W-:Y:S01]  /*19420*/  @P3 LOP3.LUT R41, R41, R40.reuse, RZ, 0x3c, !PT ;  /* 0x0000002829293212 */ /* 0x080fe200078e3cff */
[----:B------:R0:W-:Y:S03]  /*19430*/  STL [R1+0xf4], R40 ;  /* 0x0000f42801007387 */ /* 0x0001e60000100800 */
[----:B0-----:R-:W-:-:S04]  /*19440*/  @P3 LOP3.LUT R40, R41, R40, RZ, 0x3c, !PT ;  /* 0x0000002829283212 */ /* 0x001fc800078e3cff */
[----:B------:R-:W-:-:S05]  /*19450*/  @P3 LOP3.LUT R41, R41, R40, RZ, 0x3c, !PT ;  /* 0x0000002829293212 */ /* 0x000fca00078e3cff */
[----:B------:R0:W2:Y:S04]  /*19460*/  @P3 LDG.E.U8 R136, desc[UR18][R40.64] ;  /* 0x0000001228883981 */ /* 0x0000a8000c1e1100 */
[----:B------:R-:W2:Y:S01]  /*19470*/  LDL.LU R41, [R1+0x6b0] ;  /* 0x0006b00001297983 */ /* 0x000ea20000300800 */
[----:B------:R-:W-:Y:S02]  /*19480*/  ISETP.GT.AND P5, PT, R65, 0x58, PT ;  /* 0x000000584100780c */ /* 0x000fe40003fa4270 */
[----:B------:R-:W-:Y:S02]  /*19490*/  IADD3 R28, P2, PT, R35, R28, RZ ;  /* 0x0000001c231c7210 */ /* 0x000fe40007f5e0ff */
[----:B------:R-:W-:-:S03]  /*194a0*/  PRMT R54, RZ, 0x7610, R54 ;  /* 0x00007610ff367816 */ /* 0x000fc60000000036 */
[----:B------:R1:W-:Y:S06]  /*194b0*/  STL [R1+0x6b4], R28 ;  /* 0x0006b41c01007387 */ /* 0x0003ec0000100800 */
[----:B0-----:R-:W-:Y:S02]  /*194c0*/  @P5 IMAD.MOV.U32 R40, RZ, RZ, R28 ;  /* 0x000000ffff285224 */ /* 0x001fe400078e001c */
[----:B--2---:R-:W-:-:S05]  /*194d0*/  IMAD.X R41, R37, 0x1, R41, P2 ;  /* 0x0000000125297824 */ /* 0x004fca00010e0629 */
[----:B------:R0:W-:Y:S04]  /*194e0*/  STL [R1+0x6b0], R41 ;  /* 0x0006b02901007387 */ /* 0x0001e80000100800 */
[----:B-1----:R-:W2:Y:S04]  /*194f0*/  LDL.LU R28, [R1+0x6cc] ;  /* 0x0006cc00011c7983 */ /* 0x002ea80000300800 */
[----:B------:R1:W2:Y:S04]  /*19500*/  @P5 LDG.E.U8 R54, desc[UR18][R40.64] ;  /* 0x0000001228365981 */ /* 0x0002a8000c1e1100 */
[----:B0-----:R-:W2:Y:S01]  /*19510*/  LDL.LU R41, [R1+0x6b8] ;  /* 0x0006b80001297983 */ /* 0x001ea20000300800 */
[----:B------:R-:W-:-:S02]  /*19520*/  ISETP.GT.AND P3, PT, R65, 0x59, PT ;  /* 0x000000594100780c */ /* 0x000fc40003f64270 */
[----:B------:R-:W-:Y:S02]  /*19530*/  IADD3 R16, P2, PT, R35, R16, RZ ;  /* 0x0000001023107210 */ /* 0x000fe40007f5e0ff */
[----:B------:R-:W-:-:S03]  /*19540*/  PRMT R86, RZ, 0x7610, R86 ;  /* 0x00007610ff567816 */ /* 0x000fc60000000056 */
[----:B------:R0:W-:Y:S06]  /*19550*/  STL [R1+0x6bc], R16 ;  /* 0x0006bc1001007387 */ /* 0x0001ec0000100800 */
[----:B-1----:R-:W-:Y:S02]  /*19560*/  @P3 IMAD.MOV.U32 R40, RZ, RZ, R16 ;  /* 0x000000ffff283224 */ /* 0x002fe400078e0010 */
[----:B--2---:R-:W-:-:S05]  /*19570*/  IMAD.X R41, R37, 0x1, R41, P2 ;  /* 0x0000000125297824 */ /* 0x004fca00010e0629 */
[----:B------:R1:W-:Y:S04]  /*19580*/  STL [R1+0x6b8], R41 ;  /* 0x0006b82901007387 */ /* 0x0003e80000100800 */
[----:B0-----:R-:W2:Y:S04]  /*19590*/  LDL.LU R16, [R1+0x6d4] ;  /* 0x0006d40001107983 */ /* 0x001ea80000300800 */
[----:B------:R0:W2:Y:S04]  /*195a0*/  @P3 LDG.E.U8 R86, desc[UR18][R40.64] ;  /* 0x0000001228563981 */ /* 0x0000a8000c1e1100 */
[----:B------:R-:W2:Y:S04]  /*195b0*/  LDL.LU R40, [R1+0x6c0] ;  /* 0x0006c00001287983 */ /* 0x000ea80000300800 */
[----:B-1----:R-:W0:Y:S01]  /*195c0*/  LDL.LU R41, [R1+0x6c4] ;  /* 0x0006c40001297983 */ /* 0x002e220000300800 */
[----:B------:R-:W-:-:S02]  /*195d0*/  ISETP.GT.AND P3, PT, R65, 0x5a, PT ;  /* 0x0000005a4100780c */ /* 0x000fc40003f64270 */
[----:B------:R-:W-:Y:S02]  /*195e0*/  PRMT R99, RZ, 0x7610, R99 ;  /* 0x00007610ff637816 */ /* 0x000fe40000000063 */
[----:B0-----:R-:W-:-:S05]  /*195f0*/  IADD3 R41, P2, PT, R35, R41, RZ ;  /* 0x0000002923297210 */ /* 0x001fca0007f5e0ff */
[----:B--2---:R-:W-:Y:S01]  /*19600*/  IMAD.X R40, R37, 0x1, R40, P2 ;  /* 0x0000000125287824 */ /* 0x004fe200010e0628 */
[----:B------:R0:W-:Y:S04]  /*19610*/  STL [R1+0x6c4], R41 ;  /* 0x0006c42901007387 */ /* 0x0001e80000100800 */
[----:B------:R1:W-:Y:S01]  /*19620*/  STL [R1+0x6c0], R40 ;  /* 0x0006c02801007387 */ /* 0x0003e20000100800 */
[----:B0-----:R-:W-:-:S04]  /*19630*/  @P3 LOP3.LUT R41, R41, R40, RZ, 0x3c, !PT ;  /* 0x0000002829293212 */ /* 0x001fc800078e3cff */
[----:B-1----:R-:W-:-:S04]  /*19640*/  @P3 LOP3.LUT R40, R41, R40, RZ, 0x3c, !PT ;  /* 0x0000002829283212 */ /* 0x002fc800078e3cff */
        /* <DEDUP_REMOVED lines=246> */
[----:B-1----:R-:W2:Y:S01]  /*1a5b0*/  LDL.LU R41, [R1+0x768] ;  /* 0x0007680001297983 */ /* 0x002ea20000300800 */
[----:B------:R-:W-:-:S02]  /*1a5c0*/  ISETP.GT.AND P3, PT, R65, RZ, PT ;  /* 0x000000ff4100720c */ /* 0x000fc40003f64270 */
[----:B------:R-:W-:Y:S02]  /*1a5d0*/  IADD3 R2, P2, PT, R35, R2, RZ ;  /* 0x0000000223027210 */ /* 0x000fe40007f5e0ff */
[----:B------:R-:W-:-:S03]  /*1a5e0*/  PRMT R83, RZ, 0x7610, R83 ;  /* 0x00007610ff537816 */ /* 0x000fc60000000053 */
[----:B------:R-:W-:-:S06]  /*1a5f0*/  IMAD.X R3, R37, 0x1, R3, P2 ;  /* 0x0000000125037824 */ /* 0x000fcc00010e0603 */
[----:B------:R-:W3:Y:S01]  /*1a600*/  @P3 LDG.E.U8 R83, desc[UR18][R2.64] ;  /* 0x0000001202533981 */ /* 0x000ee2000c1e1100 */
        /* <DEDUP_REMOVED lines=131> */
[----:B------:R-:W-:Y:S06]  /*1ae40*/  STL [R1+0x7c4], R28 ;  /* 0x0007c41c01007387 */ /* 0x000fec0000100800 */
[----:B0-----:R-:W-:Y:S02]  /*1ae50*/  @P3 IMAD.MOV.U32 R40, RZ, RZ, R28 ;  /* 0x000000ffff283224 */ /* 0x001fe400078e001c */
[----:B--2---:R-:W-:-:S05]  /*1ae60*/  IMAD.X R41, R37, 0x1, R41, P2 ;  /* 0x0000000125297824 */ /* 0x004fca00010e0629 */
[----:B------:R0:W-:Y:S04]  /*1ae70*/  STL [R1+0x7c0], R41 ;  /* 0x0007c02901007387 */ /* 0x0001e80000100800 */
[----:B------:R1:W2:Y:S04]  /*1ae80*/  @P3 LDG.E.U8 R76, desc[UR18][R40.64] ;  /* 0x00000012284c3981 */ /* 0x0002a8000c1e1100 */
[----:B0-----:R-:W2:Y:S01]  /*1ae90*/  LDL.LU R41, [R1+0x11c] ;  /* 0x00011c0001297983 */ /* 0x001ea20000300800 */
[----:B------:R-:W-:Y:S02]  /*1aea0*/  ISETP.GT.AND P4, PT, R65, 0x7f, PT ;  /* 0x0000007f4100780c */ /* 0x000fe40003f84270 */
[----:B------:R-:W-:-:S02]  /*1aeb0*/  IADD3 R16, P3, PT, R35, R16, RZ ;  /* 0x0000001023107210 */ /* 0x000fc40007f7e0ff */
[----:B------:R-:W-:-:S03]  /*1aec0*/  PRMT R74, RZ, 0x7610, R74 ;  /* 0x00007610ff4a7816 */ /* 0x000fc6000000004a */
[----:B------:R0:W-:Y:S06]  /*1aed0*/  STL [R1+0x120], R16 ;  /* 0x0001201001007387 */ /* 0x0001ec0000100800 */
[----:B-1----:R-:W-:Y:S01]  /*1aee0*/  @P4 IMAD.MOV.U32 R40, RZ, RZ, R16 ;  /* 0x000000ffff284224 */ /* 0x002fe200078e0010 */
[----:B------:R-:W1:Y:S01]  /*1aef0*/  S2R R28, SR_TID.X ;  /* 0x00000000001c7919 */ /* 0x000e620000002100 */
[----:B--2---:R-:W-:-:S05]  /*1af00*/  IMAD.X R41, R37, 0x1, R41, P3 ;  /* 0x0000000125297824 */ /* 0x004fca00018e0629 */
[----:B------:R2:W-:Y:S04]  /*1af10*/  STL [R1+0x11c], R41 ;  /* 0x00011c2901007387 */ /* 0x0005e80000100800 */
[----:B0-----:R-:W3:Y:S04]  /*1af20*/  LDL.LU R16, [R1+0x1e8] ;  /* 0x0001e80001107983 */ /* 0x001ee80000300800 */
[----:B------:R0:W3:Y:S04]  /*1af30*/  @P4 LDG.E.U8 R74, desc[UR18][R40.64] ;  /* 0x00000012284a4981 */ /* 0x0000e8000c1e1100 */
[----:B------:R-:W3:Y:S04]  /*1af40*/  LDL.LU R40, [R1+0x124] ;  /* 0x0001240001287983 */ /* 0x000ee80000300800 */
[----:B--2---:R-:W0:Y:S01]  /*1af50*/  LDL.LU R41, [R1+0x128] ;  /* 0x0001280001297983 */ /* 0x004e220000300800 */
[----:B-1----:R-:W-:Y:S01]  /*1af60*/  LOP3.LUT R28, R28, 0x7f, RZ, 0xc0, !PT ;  /* 0x0000007f1c1c7812 */ /* 0x002fe200078ec0ff */
[----:B------:R-:W-:Y:S03]  /*1af70*/  BAR.SYNC.DEFER_BLOCKING 0x0 ;  /* 0x0000000000007b1d */ /* 0x000fe60000010000 */
[----:B------:R-:W-:-:S02]  /*1af80*/  ISETP.GE.AND P2, PT, R28, R65, PT ;  /* 0x000000411c00720c */ /* 0x000fc40003f46270 */
[----:B------:R-:W-:Y:S02]  /*1af90*/  PRMT R73, RZ, 0x7610, R73 ;  /* 0x00007610ff497816 */ /* 0x000fe40000000049 */
[----:B0-----:R-:W-:-:S05]  /*1afa0*/  IADD3 R41, P3, PT, R36, R41, RZ ;  /* 0x0000002924297210 */ /* 0x001fca0007f7e0ff */
[----:B---3--:R-:W-:Y:S01]  /*1afb0*/  IMAD.X R40, R38, 0x1, R40, P3 ;  /* 0x0000000126287824 */ /* 0x008fe200018e0628 */
[----:B------:R0:W-:Y:S04]  /*1afc0*/  STL [R1+0x128], R41 ;  /* 0x0001282901007387 */ /* 0x0001e80000100800 */
[----:B------:R1:W-:Y:S01]  /*1afd0*/  STL [R1+0x124], R40 ;  /* 0x0001242801007387 */ /* 0x0003e20000100800 */
[----:B0-----:R-:W-:-:S04]  /*1afe0*/  @!P2 LOP3.LUT R41, R41, R40, RZ, 0x3c, !PT ;  /* 0x000000282929a212 */ /* 0x001fc800078e3cff */
[----:B-1----:R-:W-:-:S04]  /*1aff0*/  @!P2 LOP3.LUT R40, R41, R40, RZ, 0x3c, !PT ;  /* 0x000000282928a212 */ /* 0x002fc800078e3cff */
[----:B------:R-:W-:-:S05]  /*1b000*/  @!P2 LOP3.LUT R41, R41, R40, RZ, 0x3c, !PT ;  /* 0x000000282929a212 */ /* 0x000fca00078e3cff */
[----:B------:R0:W2:Y:S04]  /*1b010*/  @!P2 LDG.E.U8 R73, desc[UR18][R40.64] ;  /* 0x000000122849a981 */ /* 0x0000a8000c1e1100 */
[----:B------:R-:W3:Y:S04]  /*1b020*/  LDL.LU R40, [R1+0x164] ;  /* 0x0001640001287983 */ /* 0x000ee80000300800 */
[----:B------:R-:W0:Y:S01]  /*1b030*/  LDL.LU R41, [R1+0x168] ;  /* 0x0001680001297983 */ /* 0x000e220000300800 */
        /* <DEDUP_REMOVED lines=8> */
[----:B------:R0:W3:Y:S04]  /*1b0c0*/  @!P2 LDG.E.U8 R72, desc[UR18][R40.64] ;  /* 0x000000122848a981 */ /* 0x0000e8000c1e1100 */
[----:B------:R-:W2:Y:S04]  /*1b0d0*/  LDL.LU R40, [R1+0x1a4] ;  /* 0x0001a40001287983 */ /* 0x000ea80000300800 */
[----:B------:R-:W0:Y:S01]  /*1b0e0*/  LDL.LU R41, [R1+0x1a8] ;  /* 0x0001a80001297983 */ /* 0x000e220000300800 */
[----:B------:R-:W-:Y:S02]  /*1b0f0*/  PRMT R71, RZ, 0x7610, R71 ;  /* 0x00007610ff477816 */ /* 0x000fe40000000047 */
[----:B0-----:R-:W-:-:S05]  /*1b100*/  IADD3 R41, P3, PT, R36, R41, RZ ;  /* 0x0000002924297210 */ /* 0x001fca0007f7e0ff */
[----:B--2---:R-:W-:Y:S01]  /*1b110*/  IMAD.X R40, R38, 0x1, R40, P3 ;  /* 0x0000000126287824 */ /* 0x004fe200018e0628 */
[----:B------:R0:W-:Y:S04]  /*1b120*/  STL [R1+0x1a8], R41 ;  /* 0x0001a82901007387 */ /* 0x0001e80000100800 */
[----:B------:R1:W-:Y:S01]  /*1b130*/  STL [R1+0x1a4], R40 ;  /* 0x0001a42801007387 */ /* 0x0003e20000100800 */
[----:B0-----:R-:W-:-:S04]  /*1b140*/  @!P2 LOP3.LUT R41, R41, R40, RZ, 0x3c, !PT ;  /* 0x000000282929a212 */ /* 0x001fc800078e3cff */
[----:B-1----:R-:W-:-:S04]  /*1b150*/  @!P2 LOP3.LUT R40, R41, R40, RZ, 0x3c, !PT ;  /* 0x000000282928a212 */ /* 0x002fc800078e3cff */
[----:B------:R-:W-:-:S05]  /*1b160*/  @!P2 LOP3.LUT R41, R41, R40, RZ, 0x3c, !PT ;  /* 0x000000282929a212 */ /* 0x000fca00078e3cff */
[----:B------:R0:W2:Y:S04]  /*1b170*/  @!P2 LDG.E.U8 R71, desc[UR18][R40.64] ;  /* 0x000000122847a981 */ /* 0x0000a8000c1e1100 */
[----:B------:R-:W2:Y:S01]  /*1b180*/  LDL.LU R41, [R1+0x1e4] ;  /* 0x0001e40001297983 */ /* 0x000ea20000300800 */
[----:B------:R-:W-:Y:S02]  /*1b190*/  IADD3 R16, P3, PT, R36, R16, RZ ;  /* 0x0000001024107210 */ /* 0x000fe40007f7e0ff */
[----:B------:R-:W-:-:S03]  /*1b1a0*/  PRMT R70, RZ, 0x7610, R70 ;  /* 0x00007610ff467816 */ /* 0x000fc60000000046 */
[----:B0-----:R-:W-:Y:S01]  /*1b1b0*/  @!P2 IMAD.MOV.U32 R40, RZ, RZ, R16 ;  /* 0x000000ffff28a224 */ /* 0x001fe200078e0010 */
[----:B------:R0:W-:Y:S01]  /*1b1c0*/  STL [R1+0x1e8], R16 ;  /* 0x0001e81001007387 */ /* 0x0001e20000100800 */
[----:B--2---:R-:W-:-:S05]  /*1b1d0*/  IMAD.X R41, R38, 0x1, R41, P3 ;  /* 0x0000000126297824 */ /* 0x004fca00018e0629 */
[----:B------:R1:W-:Y:S04]  /*1b1e0*/  STL [R1+0x1e4], R41 ;  /* 0x0001e42901007387 */ /* 0x0003e80000100800 */
[----:B0-----:R-:W2:Y:S04]  /*1b1f0*/  LDL.LU R16, [R1+0x308] ;  /* 0x0003080001107983 */ /* 0x001ea80000300800 */
[----:B------:R0:W2:Y:S04]  /*1b200*/  @!P2 LDG.E.U8 R70, desc[UR18][R40.64] ;  /* 0x000000122846a981 */ /* 0x0000a8000c1e1100 */
[----:B------:R-:W2:Y:S04]  /*1b210*/  LDL.LU R40, [R1+0x224] ;  /* 0x0002240001287983 */ /* 0x000ea80000300800 */
[----:B-1----:R-:W0:Y:S01]  /*1b220*/  LDL.LU R41, [R1+0x240] ;  /* 0x0002400001297983 */ /* 0x002e220000300800 */
[----:B------:R-:W-:-:S02]  /*1b230*/  PRMT R69, RZ, 0x7610, R69 ;  /* 0x00007610ff457816 */ /* 0x000fc40000000045 */
        /* <DEDUP_REMOVED lines=41> */
[----:B------:R-:W-:-:S03]  /*1b4d0*/  PRMT R65, RZ, 0x7610, R65 ;  /* 0x00007610ff417816 */ /* 0x000fc60000000041 */
[----:B------:R1:W-:Y:S01]  /*1b4e0*/  STS.U8 [R28+UR9+0x8000], R83 ;  /* 0x008000531c007988 */ /* 0x0003e20008000009 */
[----:B0-----:R-:W-:-:S05]  /*1b4f0*/  IADD3 R41, P3, PT, R36, R41, RZ ;  /* 0x0000002924297210 */ /* 0x001fca0007f7e0ff */
[----:B--2---:R-:W-:Y:S01]  /*1b500*/  IMAD.X R40, R38, 0x1, R40, P3 ;  /* 0x0000000126287824 */ /* 0x004fe200018e0628 */
[----:B------:R0:W-:Y:S04]  /*1b510*/  STL [R1+0x348], R41 ;  /* 0x0003482901007387 */ /* 0x0001e80000100800 */
[----:B------:R2:W-:Y:S04]  /*1b520*/  STL [R1+0x344], R40 ;  /* 0x0003442801007387 */ /* 0x0005e80000100800 */
[----:B-1----:R-:W3:Y:S01]  /*1b530*/  LDL.LU R83, [R1+0x448] ;  /* 0x0004480001537983 */ /* 0x002ee20000300800 */
[----:B0-----:R-:W-:-:S04]  /*1b540*/  @!P2 LOP3.LUT R41, R41, R40, RZ, 0x3c, !PT ;  /* 0x000000282929a212 */ /* 0x001fc800078e3cff */
[----:B--2---:R-:W-:-:S04]  /*1b550*/  @!P2 LOP3.LUT R40, R41, R40, RZ, 0x3c, !PT ;  /* 0x000000282928a212 */ /* 0x004fc800078e3cff */
[----:B------:R-:W-:-:S05]  /*1b560*/  @!P2 LOP3.LUT R41, R41, R40, RZ, 0x3c, !PT ;  /* 0x000000282929a212 */ /* 0x000fca00078e3cff */
[----:B------:R0:W2:Y:S04]  /*1b570*/  @!P2 LDG.E.U8 R65, desc[UR18][R40.64] ;  /* 0x000000122841a981 */ /* 0x0000a8000c1e1100 */
[----:B------:R-:W2:Y:S04]  /*1b580*/  LDL.LU R40, [R1+0x384] ;  /* 0x0003840001287983 */ /* 0x000ea80000300800 */
[----:B------:R-:W0:Y:S04]  /*1b590*/  LDL.LU R41, [R1+0x388] ;  /* 0x0003880001297983 */ /* 0x000e280000300800 */
[----:B------:R1:W-:Y:S02]  /*1b5a0*/  STS.U8 [R28+UR9+0x8400], R64 ;  /* 0x008400401c007988 */ /* 0x0003e40008000009 */
[----:B-1----:R-:W-:-:S02]  /*1b5b0*/  PRMT R64, RZ, 0x7610, R64 ;  /* 0x00007610ff407816 */ /* 0x002fc40000000040 */
        /* <DEDUP_REMOVED lines=21> */
[----:B------:R-:W-:-:S03]  /*1b710*/  IADD3 R16, P3, PT, R36, R16, RZ ;  /* 0x0000001024107210 */ /* 0x000fc60007f7e0ff */
[----:B------:R1:W-:Y:S02]  /*1b720*/  STS.U8 [R28+UR9+0x8c00], R62 ;  /* 0x008c003e1c007988 */ /* 0x0003e40008000009 */
[----:B0-----:R-:W-:Y:S02]  /*1b730*/  @!P2 IMAD.MOV.U32 R40, RZ, RZ, R16 ;  /* 0x000000ffff28a224 */ /* 0x001fe400078e0010 */
[----:B------:R0:W-:Y:S01]  /*1b740*/  STL [R1+0x408], R16 ;  /* 0x0004081001007387 */ /* 0x0001e20000100800 */
[----:B-1----:R-:W-:Y:S01]  /*1b750*/  PRMT R62, RZ, 0x7610, R62 ;  /* 0x00007610ff3e7816 */ /* 0x002fe2000000003e */
[----:B--2---:R-:W-:-:S05]  /*1b760*/  IMAD.X R41, R38, 0x1, R41, P3 ;  /* 0x0000000126297824 */ /* 0x004fca00018e0629 */
[----:B------:R1:W-:Y:S04]  /*1b770*/  STL [R1+0x404], R41 ;  /* 0x0004042901007387 */ /* 0x0003e80000100800 */
[----:B0-----:R-:W2:Y:S04]  /*1b780*/  LDL.LU R16, [R1+0x500] ;  /* 0x0005000001107983 */ /* 0x001ea80000300800 */
[----:B------:R0:W2:Y:S04]  /*1b790*/  @!P2 LDG.E.U8 R62, desc[UR18][R40.64] ;  /* 0x00000012283ea981 */ /* 0x0000a8000c1e1100 */
[----:B-1----:R-:W2:Y:S01]  /*1b7a0*/  LDL.LU R41, [R1+0x444] ;  /* 0x0004440001297983 */ /* 0x002ea20000300800 */
[----:B---3--:R-:W-:-:S03]  /*1b7b0*/  IADD3 R83, P3, PT, R36, R83, RZ ;  /* 0x0000005324537210 */ /* 0x008fc60007f7e0ff */
[----:B------:R1:W-:Y:S02]  /*1b7c0*/  STS.U8 [R28+UR9+0x9000], R61 ;  /* 0x0090003d1c007988 */ /* 0x0003e40008000009 */
[----:B0-----:R-:W-:Y:S02]  /*1b7d0*/  @!P2 IMAD.MOV.U32 R40, RZ, RZ, R83 ;  /* 0x000000ffff28a224 */ /* 0x001fe400078e0053 */
[----:B------:R0:W-:Y:S01]  /*1b7e0*/  STL [R1+0x448], R83 ;  /* 0x0004485301007387 */ /* 0x0001e20000100800 */
[----:B-1----:R-:W-:Y:S01]  /*1b7f0*/  PRMT R61, RZ, 0x7610, R61 ;  /* 0x00007610ff3d7816 */ /* 0x002fe2000000003d */
[----:B--2---:R-:W-:-:S05]  /*1b800*/  IMAD.X R41, R38, 0x1, R41, P3 ;  /* 0x0000000126297824 */ /* 0x004fca00018e0629 */
[----:B------:R1:W-:Y:S04]  /*1b810*/  STL [R1+0x444], R41 ;  /* 0x0004442901007387 */ /* 0x0003e80000100800 */
[----:B0-----:R-:W2:Y:S04]  /*1b820*/  LDL.LU R83, [R1+0x130] ;  /* 0x0001300001537983 */ /* 0x001ea80000300800 */
[----:B------:R0:W3:Y:S04]  /*1b830*/  @!P2 LDG.E.U8 R61, desc[UR18][R40.64] ;  /* 0x00000012283da981 */ /* 0x0000e8000c1e1100 */
[----:B------:R-:W2:Y:S04]  /*1b840*/  LDL.LU R40, [R1+0x484] ;  /* 0x0004840001287983 */ /* 0x000ea80000300800 */
[----:B-1----:R-:W0:Y:S04]  /*1b850*/  LDL.LU R41, [R1+0x488] ;  /* 0x0004880001297983 */ /* 0x002e280000300800 */
        /* <DEDUP_REMOVED lines=111> */
[----:B0-----:R-:W0:Y:S01]  /*1bf50*/  S2R R40, SR_TID.X ;  /* 0x0000000000287919 */ /* 0x001e220000002100 */
[----:B------:R-:W-:-:S05]  /*1bf60*/  IADD3 R16, P3, PT, R36, R16, RZ ;  /* 0x0000001024107210 */ /* 0x000fca0007f7e0ff */
[----:B------:R-:W-:Y:S01]  /*1bf70*/  STL [R1+0x310], R16 ;  /* 0x0003101001007387 */ /* 0x000fe20000100800 */
[----:B0-----:R-:W-:-:S05]  /*1bf80*/  LOP3.LUT R40, R40, 0x7f, RZ, 0xc0, !PT ;  /* 0x0000007f28287812 */ /* 0x001fca00078ec0ff */
[----:B------:R0:W-:Y:S02]  /*1bf90*/  STS.U8 [R40+UR9+0xbc00], R50 ;  /* 0x00bc003228007988 */ /* 0x0001e40008000009 */
[----:B0-----:R-:W-:Y:S01]  /*1bfa0*/  PRMT R50, RZ, 0x7610, R50 ;  /* 0x00007610ff327816 */ /* 0x001fe20000000032 */
[----:B------:R-:W-:Y:S02]  /*1bfb0*/  @!P2 IMAD.MOV.U32 R40, RZ, RZ, R16 ;  /* 0x000000ffff28a224 */ /* 0x000fe400078e0010 */
[----:B--2---:R-:W-:-:S05]  /*1bfc0*/  IMAD.X R41, R38, 0x1, R41, P3 ;  /* 0x0000000126297824 */ /* 0x004fca00018e0629 */
[----:B------:R0:W-:Y:S04]  /*1bfd0*/  STL [R1+0x30c], R41 ;  /* 0x00030c2901007387 */ /* 0x0001e80000100800 */
[----:B------:R-:W2:Y:S04]  /*1bfe0*/  LDL.LU R16, [R1+0x410] ;  /* 0x0004100001107983 */ /* 0x000ea80000300800 */
[----:B------:R1:W2:Y:S04]  /*1bff0*/  @!P2 LDG.E.U8 R50, desc[UR18][R40.64] ;  /* 0x000000122832a981 */ /* 0x0002a8000c1e1100 */
[----:B0-----:R-:W2:Y:S01]  /*1c000*/  LDL.LU R41, [R1+0x34c] ;  /* 0x00034c0001297983 */ /* 0x001ea20000300800 */
[----:B------:R-:W0:Y:S01]  /*1c010*/  S2R R28, SR_TID.X ;  /* 0x00000000001c7919 */ /* 0x000e220000002100 */
[----:B------:R-:W-:-:S05]  /*1c020*/  IADD3 R83, P3, PT, R36, R83, RZ ;  /* 0x0000005324537210 */ /* 0x000fca0007f7e0ff */
[----:B-1----:R-:W-:Y:S01]  /*1c030*/  @!P2 IMAD.MOV.U32 R40, RZ, RZ, R83 ;  /* 0x000000ffff28a224 */ /* 0x002fe200078e0053 */
[----:B------:R-:W-:Y:S01]  /*1c040*/  STL [R1+0x350], R83 ;  /* 0x0003505301007387 */ /* 0x000fe20000100800 */
[----:B0-----:R-:W-:-:S04]  /*1c050*/  LOP3.LUT R28, R28, 0x7f, RZ, 0xc0, !PT ;  /* 0x0000007f1c1c7812 */ /* 0x001fc800078ec0ff */
[----:B------:R-:W-:-:S05]  /*1c060*/  LOP3.LUT R28, R28, 0x10, RZ, 0x3c, !PT ;  /* 0x000000101c1c7812 */ /* 0x000fca00078e3cff */
[----:B------:R0:W-:Y:S02]  /*1c070*/  STS.U8 [R28+UR9+0x8080], R49 ;  /* 0x008080311c007988 */ /* 0x0001e40008000009 */
[----:B0-----:R-:W-:Y:S01]  /*1c080*/  PRMT R49, RZ, 0x7610, R49 ;  /* 0x00007610ff317816 */ /* 0x001fe20000000031 */
[----:B--2---:R-:W-:-:S05]  /*1c090*/  IMAD.X R41, R38, 0x1, R41, P3 ;  /* 0x0000000126297824 */ /* 0x004fca00018e0629 */
[----:B------:R0:W-:Y:S04]  /*1c0a0*/  STL [R1+0x34c], R41 ;  /* 0x00034c2901007387 */ /* 0x0001e80000100800 */
[----:B------:R-:W2:Y:S04]  /*1c0b0*/  LDL.LU R83, [R1+0x450] ;  /* 0x0004500001537983 */ /* 0x000ea80000300800 */
[----:B------:R1:W2:Y:S04]  /*1c0c0*/  @!P2 LDG.E.U8 R49, desc[UR18][R40.64] ;  /* 0x000000122831a981 */ /* 0x0002a8000c1e1100 */
[----:B------:R-:W2:Y:S04]  /*1c0d0*/  LDL.LU R40, [R1+0x38c] ;  /* 0x00038c0001287983 */ /* 0x000ea80000300800 */
[----:B0-----:R-:W1:Y:S04]  /*1c0e0*/  LDL.LU R41, [R1+0x390] ;  /* 0x0003900001297983 */ /* 0x001e680000300800 */
[----:B------:R0:W-:Y:S02]  /*1c0f0*/  STS.U8 [R28+UR9+0x8480], R48 ;  /* 0x008480301c007988 */ /* 0x0001e40008000009 */
[----:B0-----:R-:W-:-:S02]  /*1c100*/  PRMT R48, RZ, 0x7610, R48 ;  /* 0x00007610ff307816 */ /* 0x001fc40000000030 */
[----:B-1----:R-:W-:-:S05]  /*1c110*/  IADD3 R41, P3, PT, R36, R41, RZ ;  /* 0x0000002924297210 */ /* 0x002fca0007f7e0ff */
        /* <DEDUP_REMOVED lines=65> */
[----:B------:R-:W-:Y:S02]  /*1c530*/  STS.U8 [R28+UR9+0xa080], R82 ;  /* 0x00a080521c007988 */ /* 0x000fe40008000009 */
[----:B0-----:R-:W-:Y:S02]  /*1c540*/  @!P2 IMAD.MOV.U32 R40, RZ, RZ, R16 ;  /* 0x000000ffff28a224 */ /* 0x001fe400078e0010 */
[----:B------:R0:W-:Y:S01]  /*1c550*/  STL [R1+0x508], R16 ;  /* 0x0005081001007387 */ /* 0x0001e20000100800 */
[----:B--2---:R-:W-:-:S05]  /*1c560*/  IMAD.X R41, R38, 0x1, R41, P3 ;  /* 0x0000000126297824 */ /* 0x004fca00018e0629 */
[----:B------:R-:W-:Y:S04]  /*1c570*/  STL [R1+0x504], R41 ;  /* 0x0005042901007387 */ /* 0x000fe80000100800 */
[----:B0-----:R-:W2:Y:S04]  /*1c580*/  LDL.LU R16, [R1+0x1f8] ;  /* 0x0001f80001107983 */ /* 0x001ea80000300800 */
[----:B------:R-:W2:Y:S01]  /*1c590*/  LDL.LU R82, [R1+0x134] ;  /* 0x0001340001527983 */ /* 0x000ea20000300800 */
[----:B------:R-:W-:-:S03]  /*1c5a0*/  IADD3 R83, P3, PT, R36, R83, RZ ;  /* 0x0000005324537210 */ /* 0x000fc60007f7e0ff */
[----:B------:R0:W-:Y:S04]  /*1c5b0*/  STS.U8 [R28+UR9+0x9c80], R42 ;  /* 0x009c802a1c007988 */ /* 0x0001e80008000009 */
[----:B------:R1:W-:Y:S01]  /*1c5c0*/  STL [R1+0x138], R83 ;  /* 0x0001385301007387 */ /* 0x0003e20000100800 */
[----:B0-----:R-:W-:-:S06]  /*1c5d0*/  PRMT R42, RZ, 0x7610, R42 ;  /* 0x00007610ff2a7816 */ /* 0x001fcc000000002a */
[----:B------:R0:W3:Y:S02]  /*1c5e0*/  @!P2 LDG.E.U8 R42, desc[UR18][R40.64] ;  /* 0x00000012282aa981 */ /* 0x0000e4000c1e1100 */
[----:B0-----:R-:W-:Y:S01]  /*1c5f0*/  PRMT R41, RZ, 0x7610, R41 ;  /* 0x00007610ff297816 */ /* 0x001fe20000000029 */
[----:B--2---:R-:W-:-:S05]  /*1c600*/  IMAD.X R82, R38, 0x1, R82, P3 ;  /* 0x0000000126527824 */ /* 0x004fca00018e0652 */
[-C--:B-1----:R-:W-:Y:S01]  /*1c610*/  @!P2 LOP3.LUT R83, R83, R82.reuse, RZ, 0x3c, !PT ;  /* 0x000000525353a212 */ /* 0x082fe200078e3cff */
[----:B------:R0:W-:Y:S03]  /*1c620*/  STL [R1+0x134], R82 ;  /* 0x0001345201007387 */ /* 0x0001e60000100800 */
[----:B0-----:R-:W-:-:S04]  /*1c630*/  @!P2 LOP3.LUT R82, R83, R82, RZ, 0x3c, !PT ;  /* 0x000000525352a212 */ /* 0x001fc800078e3cff */
        /* <DEDUP_REMOVED lines=75> */
[----:B------:R0:W-:Y:S01]  /*1caf0*/  STS.U8 [R28+UR9+0xa480], R109 ;  /* 0x00a4806d1c007988 */ /* 0x0001e20008000009 */
[----:B-1----:R-:W-:-:S03]  /*1cb00*/  PRMT R90, RZ, 0x7610, R90 ;  /* 0x00007610ff5a7816 */ /* 0x002fc6000000005a */
[----:B0-----:R-:W3:Y:S04]  /*1cb10*/  LDL.LU R28, [R1+0x398] ;  /* 0x00039800011c7983 */ /* 0x001ee80000300800 */
[----:B------:R0:W-:Y:S01]  /*1cb20*/  STL [R1+0x318], R16 ;  /* 0x0003181001007387 */ /* 0x0001e20000100800 */
[----:B--2---:R-:W-:-:S05]  /*1cb30*/  IMAD.X R83, R38, 0x1, R83, P3 ;  /* 0x0000000126537824 */ /* 0x004fca00018e0653 */
[----:B------:R1:W-:Y:S04]  /*1cb40*/  STL [R1+0x314], R83 ;  /* 0x0003145301007387 */ /* 0x0003e80000100800 */
[----:B0-----:R-:W2:Y:S04]  /*1cb50*/  LDL.LU R16, [R1+0x418] ;  /* 0x0004180001107983 */ /* 0x001ea80000300800 */
[----:B------:R0:W2:Y:S04]  /*1cb60*/  @!P2 LDG.E.U8 R90, desc[UR18][R82.64] ;  /* 0x00000012525aa981 */ /* 0x0000a8000c1e1100 */
[----:B------:R-:W2:Y:S04]  /*1cb70*/  LDL.LU R82, [R1+0x354] ;  /* 0x0003540001527983 */ /* 0x000ea80000300800 */
[----:B-1----:R-:W0:Y:S01]  /*1cb80*/  LDL.LU R83, [R1+0x358] ;  /* 0x0003580001537983 */ /* 0x002e220000300800 */
[----:B------:R-:W1:Y:S02]  /*1cb90*/  S2R R29, SR_TID.X ;  /* 0x00000000001d7919 */ /* 0x000e640000002100 */
[----:B-1----:R-:W-:-:S04]  /*1cba0*/  LOP3.LUT R29, R29, 0x7f, RZ, 0xc0, !PT ;  /* 0x0000007f1d1d7812 */ /* 0x002fc800078ec0ff */
[----:B------:R-:W-:-:S05]  /*1cbb0*/  LOP3.LUT R29, R29, 0x20, RZ, 0x3c, !PT ;  /* 0x000000201d1d7812 */ /* 0x000fca00078e3cff */
[----:B------:R1:W-:Y:S02]  /*1cbc0*/  STS.U8 [R29+UR9+0x8100], R91 ;  /* 0x0081005b1d007988 */ /* 0x0003e40008000009 */
[----:B-1----:R-:W-:Y:S02]  /*1cbd0*/  PRMT R91, RZ, 0x7610, R91 ;  /* 0x00007610ff5b7816 */ /* 0x002fe4000000005b */
        /* <DEDUP_REMOVED lines=165> */
[----:B0-----:R-:W-:Y:S01]  /*1d630*/  @!P2 IMAD.MOV.U32 R82, RZ, RZ, R16 ;  /* 0x000000ffff52a224 */ /* 0x001fe200078e0010 */
[----:B-1----:R-:W-:Y:S01]  /*1d640*/  PRMT R95, RZ, 0x7610, R95 ;  /* 0x00007610ff5f7816 */ /* 0x002fe2000000005f */
[----:B------:R-:W3:Y:S04]  /*1d650*/  LDL.LU R29, [R1+0x3a0] ;  /* 0x0003a000011d7983 */ /* 0x000ee80000300800 */
[----:B------:R0:W-:Y:S01]  /*1d660*/  STL [R1+0x320], R16 ;  /* 0x0003201001007387 */ /* 0x0001e20000100800 */
[----:B------:R-:W1:Y:S01]  /*1d670*/  S2R R30, SR_TID.X ;  /* 0x00000000001e7919 */ /* 0x000e620000002100 */
[----:B--2---:R-:W-:-:S05]  /*1d680*/  IMAD.X R83, R38, 0x1, R83, P3 ;  /* 0x0000000126537824 */ /* 0x004fca00018e0653 */
[----:B------:R2:W-:Y:S04]  /*1d690*/  STL [R1+0x31c], R83 ;  /* 0x00031c5301007387 */ /* 0x0005e80000100800 */
[----:B0-----:R-:W3:Y:S04]  /*1d6a0*/  LDL.LU R16, [R1+0x3e0] ;  /* 0x0003e00001107983 */ /* 0x001ee80000300800 */
[----:B------:R0:W3:Y:S04]  /*1d6b0*/  @!P2 LDG.E.U8 R95, desc[UR18][R82.64] ;  /* 0x00000012525fa981 */ /* 0x0000e8000c1e1100 */
[----:B--2---:R-:W2:Y:S01]  /*1d6c0*/  LDL.LU R83, [R1+0x35c] ;  /* 0x00035c0001537983 */ /* 0x004ea20000300800 */
[----:B-1----:R-:W-:-:S02]  /*1d6d0*/  LOP3.LUT R30, R30, 0x7f, RZ, 0xc0, !PT ;  /* 0x0000007f1e1e7812 */ /* 0x002fc400078ec0ff */
[----:B------:R-:W-:Y:S02]  /*1d6e0*/  IADD3 R28, P3, PT, R36, R28, RZ ;  /* 0x0000001c241c7210 */ /* 0x000fe40007f7e0ff */
[----:B------:R-:W-:-:S03]  /*1d6f0*/  LOP3.LUT R30, R30, 0x30, RZ, 0x3c, !PT ;  /* 0x000000301e1e7812 */ /* 0x000fc600078e3cff */
[----:B0-----:R-:W-:Y:S02]  /*1d700*/  @!P2 IMAD.MOV.U32 R82, RZ, RZ, R28 ;  /* 0x000000ffff52a224 */ /* 0x001fe400078e001c */
[----:B------:R0:W-:Y:S04]  /*1d710*/  STS.U8 [R30+UR9+0x8180], R94 ;  /* 0x0081805e1e007988 */ /* 0x0001e80008000009 */
[----:B------:R1:W-:Y:S01]  /*1d720*/  STL [R1+0x360], R28 ;  /* 0x0003601c01007387 */ /* 0x0003e20000100800 */
[----:B0-----:R-:W-:Y:S01]  /*1d730*/  PRMT R94, RZ, 0x7610, R94 ;  /* 0x00007610ff5e7816 */ /* 0x001fe2000000005e */
[----:B--2---:R-:W-:-:S05]  /*1d740*/  IMAD.X R83, R38, 0x1, R83, P3 ;  /* 0x0000000126537824 */ /* 0x004fca00018e0653 */
[----:B------:R0:W-:Y:S04]  /*1d750*/  STL [R1+0x35c], R83 ;  /* 0x00035c5301007387 */ /* 0x0001e80000100800 */
[----:B-1----:R-:W2:Y:S04]  /*1d760*/  LDL.LU R28, [R1+0x420] ;  /* 0x00042000011c7983 */ /* 0x002ea80000300800 */
[----:B------:R1:W2:Y:S04]  /*1d770*/  @!P2 LDG.E.U8 R94, desc[UR18][R82.64] ;  /* 0x00000012525ea981 */ /* 0x0002a8000c1e1100 */
[----:B0-----:R-:W2:Y:S01]  /*1d780*/  LDL.LU R83, [R1+0x39c] ;  /* 0x00039c0001537983 */ /* 0x001ea20000300800 */
[----:B---3--:R-:W-:-:S03]  /*1d790*/  IADD3 R29, P3, PT, R36, R29, RZ ;  /* 0x0000001d241d7210 */ /* 0x008fc60007f7e0ff */
[----:B------:R0:W-:Y:S02]  /*1d7a0*/  STS.U8 [R30+UR9+0x8580], R93 ;  /* 0x0085805d1e007988 */ /* 0x0001e40008000009 */
[----:B-1----:R-:W-:Y:S02]  /*1d7b0*/  @!P2 IMAD.MOV.U32 R82, RZ, RZ, R29 ;  /* 0x000000ffff52a224 */ /* 0x002fe400078e001d */
[----:B------:R1:W-:Y:S01]  /*1d7c0*/  STL [R1+0x3a0], R29 ;  /* 0x0003a01d01007387 */ /* 0x0003e20000100800 */
[----:B0-----:R-:W-:Y:S01]  /*1d7d0*/  PRMT R93, RZ, 0x7610, R93 ;  /* 0x00007610ff5d7816 */ /* 0x001fe2000000005d */
[----:B--2---:R-:W-:-:S05]  /*1d7e0*/  IMAD.X R83, R38, 0x1, R83, P3 ;  /* 0x0000000126537824 */ /* 0x004fca00018e0653 */
[----:B------:R0:W-:Y:S04]  /*1d7f0*/  STL [R1+0x39c], R83 ;  /* 0x00039c5301007387 */ /* 0x0001e80000100800 */
[----:B-1----:R-:W2:Y:S04]  /*1d800*/  LDL.LU R29, [R1+0x460] ;  /* 0x00046000011d7983 */ /* 0x002ea80000300800 */
[----:B------:R1:W3:Y:S04]  /*1d810*/  @!P2 LDG.E.U8 R93, desc[UR18][R82.64] ;  /* 0x00000012525da981 */ /* 0x0002e8000c1e1100 */
[----:B0-----:R-:W2:Y:S01]  /*1d820*/  LDL.LU R83, [R1+0x3dc] ;  /* 0x0003dc0001537983 */ /* 0x001ea20000300800 */
[----:B------:R-:W-:-:S02]  /*1d830*/  IADD3 R16, P3, PT, R36, R16, RZ ;  /* 0x0000001024107210 */ /* 0x000fc40007f7e0ff */
[----:B------:R-:W-:-:S03]  /*1d840*/  PRMT R109, RZ, 0x7610, R109 ;  /* 0x00007610ff6d7816 */ /* 0x000fc6000000006d */
[----:B-1----:R-:W-:Y:S01]  /*1d850*/  @!P2 IMAD.MOV.U32 R82, RZ, RZ, R16 ;  /* 0x000000ffff52a224 */ /* 0x002fe200078e0010 */
[----:B------:R0:W-:Y:S01]  /*1d860*/  STL [R1+0x3e0], R16 ;  /* 0x0003e01001007387 */ /* 0x0001e20000100800 */
        /* <DEDUP_REMOVED lines=26> */
[----:B------:R1:W-:Y:S04]  /*1da10*/  STS.U8 [R30+UR9+0x9580], R147 ;  /* 0x009580931e007988 */ /* 0x0003e80008000009 */
[----:B------:R3:W-:Y:S01]  /*1da20*/  STS.U8 [R30+UR9+0x9980], R149 ;  /* 0x009980951e007988 */ /* 0x0007e20008000009 */
[----:B-1----:R-:W-:-:S02]  /*1da30*/  PRMT R147, RZ, 0x7610, R147 ;  /* 0x00007610ff937816 */ /* 0x002fc40000000093 */
[----:B---3--:R-:W-:Y:S02]  /*1da40*/  PRMT R149, RZ, 0x7610, R149 ;  /* 0x00007610ff957816 */ /* 0x008fe40000000095 */
[----:B0-----:R-:W-:-:S05]  /*1da50*/  IADD3 R83, P3, PT, R36, R83, RZ ;  /* 0x0000005324537210 */ /* 0x001fca0007f7e0ff */
[----:B--2---:R-:W-:Y:S01]  /*1da60*/  IMAD.X R82, R38, 0x1, R82, P3 ;  /* 0x0000000126527824 */ /* 0x004fe200018e0652 */
[----:B------:R0:W-:Y:S01]  /*1da70*/  STL [R1+0x4a0], R83 ;  /* 0x0004a05301007387 */ /* 0x0001e20000100800 */
[----:B------:R-:W-:-:S03]  /*1da80*/  IADD3 R16, P3, PT, R36, R16, RZ ;  /* 0x0000001024107210 */ /* 0x000fc60007f7e0ff */
[----:B------:R1:W-:Y:S01]  /*1da90*/  STL [R1+0x49c], R82 ;  /* 0x00049c5201007387 */ /* 0x0003e20000100800 */
[----:B0-----:R-:W-:-:S04]  /*1daa0*/  @!P2 LOP3.LUT R83, R83, R82, RZ, 0x3c, !PT ;  /* 0x000000525353a212 */ /* 0x001fc800078e3cff */
[----:B-1----:R-:W-:Y:S01]  /*1dab0*/  @!P2 LOP3.LUT R82, R83, R82, RZ, 0x3c, !PT ;  /* 0x000000525352a212 */ /* 0x002fe200078e3cff */
[----:B------:R-:W-:-:S03]  /*1dac0*/  IMAD.X R28, R38, 0x1, R28, P3 ;  /* 0x00000001261c7824 */ /* 0x000fc600018e061c */
[----:B------:R-:W-:Y:S01]  /*1dad0*/  @!P2 LOP3.LUT R83, R83, R82, RZ, 0x3c, !PT ;  /* 0x000000525353a212 */ /* 0x000fe200078e3cff */
[----:B------:R0:W-:Y:S04]  /*1dae0*/  STL [R1+0x4e0], R16 ;  /* 0x0004e01001007387 */ /* 0x0001e80000100800 */
[----:B------:R1:W2:Y:S04]  /*1daf0*/  @!P2 LDG.E.U8 R147, desc[UR18][R82.64] ;  /* 0x000000125293a981 */ /* 0x0002a8000c1e1100 */
[----:B------:R3:W-:Y:S01]  /*1db00*/  STL [R1+0x4dc], R28 ;  /* 0x0004dc1c01007387 */ /* 0x0007e20000100800 */
[----:B-1----:R-:W-:-:S02]  /*1db10*/  @!P2 IMAD.MOV.U32 R82, RZ, RZ, R16 ;  /* 0x000000ffff52a224 */ /* 0x002fc400078e0010 */
[----:B------:R-:W-:Y:S01]  /*1db20*/  @!P2 IMAD.MOV.U32 R83, RZ, RZ, R28 ;  /* 0x000000ffff53a224 */ /* 0x000fe200078e001c */
[----:B0-----:R-:W2:Y:S04]  /*1db30*/  LDL.LU R16, [R1+0x188] ;  /* 0x0001880001107983 */ /* 0x001ea80000300800 */
[----:B---3--:R-:W3:Y:S04]  /*1db40*/  LDL.LU R28, [R1+0x1c8] ;  /* 0x0001c800011c7983 */ /* 0x008ee80000300800 */
        /* <DEDUP_REMOVED lines=27> */
[----:B------:R-:W-:Y:S01]  /*1dd00*/  STL [R1+0x188], R16 ;  /* 0x0001881001007387 */ /* 0x000fe20000100800 */
[----:B-1----:R-:W-:-:S03]  /*1dd10*/  PRMT R144, RZ, 0x7610, R144 ;  /* 0x00007610ff907816 */ /* 0x002fc60000000090 */
[----:B------:R0:W-:Y:S02]  /*1dd20*/  STS.U8 [R30+UR9+0xa980], R137 ;  /* 0x00a980891e007988 */ /* 0x0001e40008000009 */
[----:B0-----:R-:W-:Y:S01]  /*1dd30*/  PRMT R137, RZ, 0x7610, R137 ;  /* 0x00007610ff897816 */ /* 0x001fe20000000089 */
[----:B--2---:R-:W-:Y:S01]  /*1dd40*/  IMAD.X R83, R38, 0x1, R83, P3 ;  /* 0x0000000126537824 */ /* 0x004fe200018e0653 */
[----:B---3--:R-:W-:-:S04]  /*1dd50*/  IADD3 R28, P3, PT, R36, R28, RZ ;  /* 0x0000001c241c7210 */ /* 0x008fc80007f7e0ff */
[----:B------:R0:W2:Y:S01]  /*1dd60*/  @!P2 LDG.E.U8 R144, desc[UR18][R82.64] ;  /* 0x000000125290a981 */ /* 0x0000a2000c1e1100 */
[----:B------:R-:W-:-:S03]  /*1dd70*/  IMAD.X R29, R38, 0x1, R29, P3 ;  /* 0x00000001261d7824 */ /* 0x000fc600018e061d */
[----:B------:R1:W-:Y:S04]  /*1dd80*/  STL [R1+0x184], R83 ;  /* 0x0001845301007387 */ /* 0x0003e80000100800 */
[----:B------:R-:W3:Y:S01]  /*1dd90*/  LDL.LU R16, [R1+0x90] ;  /* 0x0000900001107983 */ /* 0x000ee20000300800 */
[----:B0-----:R-:W-:-:S03]  /*1dda0*/  @!P2 IMAD.MOV.U32 R82, RZ, RZ, R28 ;  /* 0x000000ffff52a224 */ /* 0x001fc600078e001c */
[----:B------:R-:W-:Y:S01]  /*1ddb0*/  STL [R1+0x1c8], R28 ;  /* 0x0001c81c01007387 */ /* 0x000fe20000100800 */
[----:B-1----:R-:W-:-:S03]  /*1ddc0*/  @!P2 IMAD.MOV.U32 R83, RZ, RZ, R29 ;  /* 0x000000ffff53a224 */ /* 0x002fc600078e001d */
[----:B------:R0:W-:Y:S04]  /*1ddd0*/  STL [R1+0x1c4], R29 ;  /* 0x0001c41d01007387 */ /* 0x0001e80000100800 */
[----:B------:R1:W2:Y:S04]  /*1dde0*/  @!P2 LDG.E.U8 R137, desc[UR18][R82.64] ;  /* 0x000000125289a981 */ /* 0x0002a8000c1e1100 */
[----:B0-----:R-:W2:Y:S04]  /*1ddf0*/  LDL.LU R29, [R1+0x40] ;  /* 0x00004000011d7983 */ /* 0x001ea80000300800 */
[----:B------:R-:W2:Y:S04]  /*1de00*/  LDL.LU R28, [R1+0x28] ;  /* 0x00002800011c7983 */ /* 0x000ea80000300800 */
[----:B------:R-:W2:Y:S04]  /*1de10*/  LDL.LU R82, [R1+0x204] ;  /* 0x0002040001527983 */ /* 0x000ea80000300800 */
[----:B------:R-:W1:Y:S04]  /*1de20*/  LDL.LU R83, [R1+0x208] ;  /* 0x0002080001537983 */ /* 0x000e680000300800 */
        /* <DEDUP_REMOVED lines=36> */
[----:B------:R1:W-:Y:S04]  /*1e070*/  STS.U8 [R30+UR9+0x9180], R31 ;  /* 0x0091801f1e007988 */ /* 0x0003e80008000009 */
[----:B------:R-:W-:Y:S04]  /*1e080*/  STS.U8 [R30+UR9+0xb980], R84 ;  /* 0x00b980541e007988 */ /* 0x000fe80008000009 */
[----:B------:R0:W-:Y:S01]  /*1e090*/  STS.U8 [R30+UR9+0xbd80], R39 ;  /* 0x00bd80271e007988 */ /* 0x0001e20008000009 */
[----:B-1----:R-:W1:Y:S01]  /*1e0a0*/  S2R R31, SR_TID.X ;  /* 0x00000000001f7919 */ /* 0x002e620000002100 */
[----:B0-----:R-:W-:-:S05]  /*1e0b0*/  IADD3 R83, P3, PT, R36, R83, RZ ;  /* 0x0000005324537210 */ /* 0x001fca0007f7e0ff */
[----:B--2---:R-:W-:Y:S01]  /*1e0c0*/  IMAD.X R82, R38, 0x1, R82, P3 ;  /* 0x0000000126527824 */ /* 0x004fe200018e0652 */
[----:B------:R-:W-:Y:S04]  /*1e0d0*/  STL [R1+0x2e8], R83 ;  /* 0x0002e85301007387 */ /* 0x000fe80000100800 */
[----:B------:R-:W-:Y:S04]  /*1e0e0*/  STL [R1+0x2e4], R82 ;  /* 0x0002e45201007387 */ /* 0x000fe80000100800 */
[----:B------:R-:W2:Y:S01]  /*1e0f0*/  LDL.LU R30, [R1+0x50] ;  /* 0x00005000011e7983 */ /* 0x000ea20000300800 */
[----:B-1----:R-:W-:-:S04]  /*1e100*/  LOP3.LUT R31, R31, 0x7f, RZ, 0xc0, !PT ;  /* 0x0000007f1f1f7812 */ /* 0x002fc800078ec0ff */
[----:B------:R-:W-:-:S05]  /*1e110*/  LOP3.LUT R31, R31, 0x40, RZ, 0x3c, !PT ;  /* 0x000000401f1f7812 */ /* 0x000fca00078e3cff */
[----:B---3--:R0:W-:Y:S04]  /*1e120*/  STS.U8 [R31+UR9+0x8200], R16 ;  /* 0x008200101f007988 */ /* 0x0081e80008000009 */
[----:B------:R1:W-:Y:S04]  /*1e130*/  STS.U8 [R31+UR9+0x8600], R17 ;  /* 0x008600111f007988 */ /* 0x0003e80008000009 */
[----:B------:R3:W-:Y:S04]  /*1e140*/  STS.U8 [R31+UR9+0x8a00], R12 ;  /* 0x008a000c1f007988 */ /* 0x0007e80008000009 */
[----:B0-----:R-:W5:Y:S04]  /*1e150*/  LDL.LU R16, [R1+0xa34] ;  /* 0x000a340001107983 */ /* 0x001f680000300800 */
[----:B-1----:R-:W5:Y:S04]  /*1e160*/  LDL.LU R17, [R1+0xa30] ;  /* 0x000a300001117983 */ /* 0x002f680000300800 */
[----:B------:R0:W-:Y:S04]  /*1e170*/  STS.U8 [R31+UR9+0x9e00], R32 ;  /* 0x009e00201f007988 */ /* 0x0001e80008000009 */
[----:B---3--:R-:W5:Y:S04]  /*1e180*/  LDL.LU R12, [R1+0xa2c] ;  /* 0x000a2c00010c7983 */ /* 0x008f680000300800 */
[----:B------:R1:W-:Y:S01]  /*1e190*/  STS.U8 [R31+UR9+0x8e00], R13 ;  /* 0x008e000d1f007988 */ /* 0x0003e20008000009 */
[----:B0-----:R-:W0:Y:S03]  /*1e1a0*/  S2R R32, SR_TID.X ;  /* 0x0000000000207919 */ /* 0x001e260000002100 */
[----:B------:R3:W-:Y:S04]  /*1e1b0*/  STS.U8 [R31+UR9+0xa200], R162 ;  /* 0x00a200a21f007988 */ /* 0x0007e80008000009 */
[----:B-1----:R-:W5:Y:S04]  /*1e1c0*/  LDL.LU R13, [R1+0xa28] ;  /* 0x000a2800010d7983 */ /* 0x002f680000300800 */
[----:B------:R1:W-:Y:S04]  /*1e1d0*/  STS.U8 [R31+UR9+0xa600], R155 ;  /* 0x00a6009b1f007988 */ /* 0x0003e80008000009 */
[----:B---3--:R-:W3:Y:S04]  /*1e1e0*/  LDL.LU R162, [R1+0x88] ;  /* 0x0000880001a27983 */ /* 0x008ee80000300800 */
[----:B-1----:R-:W3:Y:S01]  /*1e1f0*/  LDL.LU R155, [R1+0x8c] ;  /* 0x00008c00019b7983 */ /* 0x002ee20000300800 */
[----:B0-----:R-:W-:-:S04]  /*1e200*/  LOP3.LUT R32, R32, 0x7f, RZ, 0xc0, !PT ;  /* 0x0000007f20207812 */ /* 0x001fc800078ec0ff */
[----:B------:R-:W-:Y:S01]  /*1e210*/  LOP3.LUT R32, R32, 0x50, RZ, 0x3c, !PT ;  /* 0x0000005020207812 */ /* 0x000fe200078e3cff */
[----:B------:R-:W-:Y:S04]  /*1e220*/  STS.U8 [R31+UR9+0x9600], R29 ;  /* 0x0096001d1f007988 */ /* 0x000fe80008000009 */
[----:B------:R-:W-:Y:S04]  /*1e230*/  STS.U8 [R31+UR9+0x9a00], R28 ;  /* 0x009a001c1f007988 */ /* 0x000fe80008000009 */
[----:B----4-:R-:W-:Y:S04]  /*1e240*/  STS.U8 [R31+UR9+0xaa00], R143 ;  /* 0x00aa008f1f007988 */ /* 0x010fe80008000009 */
[----:B------:R-:W-:Y:S04]  /*1e250*/  STS.U8 [R31+UR9+0xae00], R134 ;  /* 0x00ae00861f007988 */ /* 0x000fe80008000009 */
[----:B------:R-:W-:Y:S04]  /*1e260*/  STS.U8 [R31+UR9+0xb200], R127 ;  /* 0x00b2007f1f007988 */ /* 0x000fe80008000009 */
[----:B------:R-:W-:Y:S04]  /*1e270*/  STS.U8 [R31+UR9+0xb600], R117 ;  /* 0x00b600751f007988 */ /* 0x000fe80008000009 */
[----:B------:R-:W-:Y:S04]  /*1e280*/  STS.U8 [R31+UR9+0xba00], R81 ;  /* 0x00ba00511f007988 */ /* 0x000fe80008000009 */
[----:B------:R-:W-:Y:S04]  /*1e290*/  STS.U8 [R31+UR9+0xbe00], R80 ;  /* 0x00be00501f007988 */ /* 0x000fe80008000009 */
[----:B--2---:R-:W-:Y:S04]  /*1e2a0*/  STS.U8 [R31+UR9+0x9200], R30 ;  /* 0x0092001e1f007988 */ /* 0x004fe80008000009 */
[----:B------:R0:W-:Y:S04]  /*1e2b0*/  STS.U8 [R32+UR9+0x8680], R6 ;  /* 0x0086800620007988 */ /* 0x0001e80008000009 */
[----:B------:R1:W-:Y:S04]  /*1e2c0*/  STS.U8 [R32+UR9+0x8a80], R7 ;  /* 0x008a800720007988 */ /* 0x0003e80008000009 */
[----:B------:R2:W-:Y:S04]  /*1e2d0*/  STS.U8 [R32+UR9+0x8e80], R4 ;  /* 0x008e800420007988 */ /* 0x0005e80008000009 */
[----:B0-----:R-:W5:Y:S04]  /*1e2e0*/  LDL.LU R6, [R1+0xa24] ;  /* 0x000a240001067983 */ /* 0x001f680000300800 */
[----:B-1----:R-:W5:Y:S04]  /*1e2f0*/  LDL.LU R7, [R1+0xa20] ;  /* 0x000a200001077983 */ /* 0x002f680000300800 */
[----:B--2---:R-:W5:Y:S04]  /*1e300*/  LDL.LU R4, [R1+0xa1c] ;  /* 0x000a1c0001047983 */ /* 0x004f680000300800 */
[----:B------:R0:W-:Y:S04]  /*1e310*/  STS.U8 [R32+UR9+0x9280], R5 ;  /* 0x0092800520007988 */ /* 0x0001e80008000009 */
[----:B------:R1:W-:Y:S04]  /*1e320*/  STS.U8 [R32+UR9+0x9680], R19 ;  /* 0x0096801320007988 */ /* 0x0003e80008000009 */
[----:B0-----:R-:W5:Y:S04]  /*1e330*/  LDL.LU R5, [R1+0xa18] ;  /* 0x000a180001057983 */ /* 0x001f680000300800 */
[----:B-1----:R-:W2:Y:S04]  /*1e340*/  LDL.LU R19, [R1+0xa14] ;  /* 0x000a140001137983 */ /* 0x002ea80000300800 */
[----:B------:R0:W-:Y:S02]  /*1e350*/  STS.U8 [R32+UR9+0x9e80], R33 ;  /* 0x009e802120007988 */ /* 0x0001e40008000009 */
[----:B0-----:R-:W0:Y:S02]  /*1e360*/  S2R R33, SR_TID.X ;  /* 0x0000000000217919 */ /* 0x001e240000002100 */
[----:B------:R1:W-:Y:S04]  /*1e370*/  STS.U8 [R32+UR9+0x9a80], R26 ;  /* 0x009a801a20007988 */ /* 0x0003e80008000009 */
[----:B---3--:R-:W-:Y:S04]  /*1e380*/  STS.U8 [R32+UR9+0x8280], R155 ;  /* 0x0082809b20007988 */ /* 0x008fe80008000009 */
[----:B------:R-:W-:Y:S04]  /*1e390*/  STS.U8 [R32+UR9+0xa280], R161 ;  /* 0x00a280a120007988 */ /* 0x000fe80008000009 */
[----:B------:R-:W-:Y:S04]  /*1e3a0*/  STS.U8 [R32+UR9+0xa680], R154 ;  /* 0x00a6809a20007988 */ /* 0x000fe80008000009 */
[----:B------:R-:W-:Y:S04]  /*1e3b0*/  STS.U8 [R32+UR9+0xaa80], R141 ;  /* 0x00aa808d20007988 */ /* 0x000fe80008000009 */
[----:B------:R-:W-:Y:S04]  /*1e3c0*/  STS.U8 [R32+UR9+0xae80], R133 ;  /* 0x00ae808520007988 */ /* 0x000fe80008000009 */
[----:B------:R-:W-:Y:S01]  /*1e3d0*/  STS.U8 [R32+UR9+0xb280], R124 ;  /* 0x00b2807c20007988 */ /* 0x000fe20008000009 */
[----:B0-----:R-:W-:-:S03]  /*1e3e0*/  LOP3.LUT R33, R33, 0x7f, RZ, 0xc0, !PT ;  /* 0x0000007f21217812 */ /* 0x001fc600078ec0ff */
[----:B------:R-:W-:Y:S01]  /*1e3f0*/  STS.U8 [R32+UR9+0xb680], R115 ;  /* 0x00b6807320007988 */ /* 0x000fe20008000009 */
[----:B------:R-:W-:-:S03]  /*1e400*/  LOP3.LUT R33, R33, 0x60, RZ, 0x3c, !PT ;  /* 0x0000006021217812 */ /* 0x000fc600078e3cff */
[----:B------:R-:W-:Y:S04]  /*1e410*/  STS.U8 [R32+UR9+0xba80], R79 ;  /* 0x00ba804f20007988 */ /* 0x000fe80008000009 */
[----:B------:R-:W-:Y:S04]  /*1e420*/  STS.U8 [R32+UR9+0xbe80], R78 ;  /* 0x00be804e20007988 */ /* 0x000fe80008000009 */
[----:B------:R0:W-:Y:S04]  /*1e430*/  STS.U8 [R33+UR9+0x9f00], R34 ;  /* 0x009f002221007988 */ /* 0x0001e80008000009 */
[----:B------:R3:W-:Y:S04]  /*1e440*/  STS.U8 [R33+UR9+0x8300], R162 ;  /* 0x008300a221007988 */ /* 0x0007e80008000009 */
[----:B-1----:R-:W5:Y:S01]  /*1e450*/  LDL.LU R26, [R1+0xa10] ;  /* 0x000a1000011a7983 */ /* 0x002f620000300800 */
[----:B0-----:R-:W0:Y:S01]  /*1e460*/  S2R R34, SR_TID.X ;  /* 0x0000000000227919 */ /* 0x001e220000002100 */
[----:B---3--:R-:W1:Y:S02]  /*1e470*/  S2R R162, SR_TID.X ;  /* 0x0000000000a27919 */ /* 0x008e640000002100 */
[----:B------:R3:W-:Y:S04]  /*1e480*/  STS.U8 [R33+UR9+0x8700], R27 ;  /* 0x0087001b21007988 */ /* 0x0007e80008000009 */
[----:B------:R4:W-:Y:S04]  /*1e490*/  STS.U8 [R33+UR9+0x8b00], R24 ;  /* 0x008b001821007988 */ /* 0x0009e80008000009 */
[----:B------:R4:W-:Y:S04]  /*1e4a0*/  STS.U8 [R33+UR9+0x8f00], R25 ;  /* 0x008f001921007988 */ /* 0x0009e80008000009 */
[----:B---3--:R-:W5:Y:S04]  /*1e4b0*/  LDL.LU R27, [R1+0xa0c] ;  /* 0x000a0c00011b7983 */ /* 0x008f680000300800 */
[----:B----4-:R-:W5:Y:S04]  /*1e4c0*/  LDL.LU R24, [R1+0xa08] ;  /* 0x000a080001187983 */ /* 0x010f680000300800 */
[----:B------:R-:W5:Y:S01]  /*1e4d0*/  LDL.LU R25, [R1+0xa04] ;  /* 0x000a040001197983 */ /* 0x000f620000300800 */
[----:B0-----:R-:W-:-:S04]  /*1e4e0*/  LOP3.LUT R34, R34, 0x7f, RZ, 0xc0, !PT ;  /* 0x0000007f22227812 */ /* 0x001fc800078ec0ff */
[----:B------:R-:W-:Y:S02]  /*1e4f0*/  LOP3.LUT R34, R34, 0x70, RZ, 0x3c, !PT ;  /* 0x0000007022227812 */ /* 0x000fe400078e3cff */
[----:B-1----:R-:W-:Y:S01]  /*1e500*/  LOP3.LUT R162, R162, 0x7f, RZ, 0xc0, !PT ;  /* 0x0000007fa2a27812 */ /* 0x002fe200078ec0ff */
[----:B------:R0:W-:Y:S04]  /*1e510*/  STS.U8 [R33+UR9+0x9300], R22 ;  /* 0x0093001621007988 */ /* 0x0001e80008000009 */
[----:B------:R1:W-:Y:S04]  /*1e520*/  STS.U8 [R33+UR9+0x9700], R23 ;  /* 0x0097001721007988 */ /* 0x0003e80008000009 */
[----:B------:R3:W-:Y:S04]  /*1e530*/  STS.U8 [R33+UR9+0x9b00], R18 ;  /* 0x009b001221007988 */ /* 0x0007e80008000009 */
        /* <DEDUP_REMOVED lines=8> */
[----:B0-----:R-:W5:Y:S04]  /*1e5c0*/  LDL.LU R22, [R1+0xa00] ;  /* 0x000a000001167983 */ /* 0x001f680000300800 */
        /* <DEDUP_REMOVED lines=15> */
[----:B-1----:R-:W5:Y:S04]  /*1e6c0*/  LDL.LU R23, [R1+0x9fc] ;  /* 0x0009fc0001177983 */ /* 0x002f680000300800 */
[----:B---3--:R-:W5:Y:S04]  /*1e6d0*/  LDL.LU R18, [R1+0x9f8] ;  /* 0x0009f80001127983 */ /* 0x008f680000300800 */
[----:B--2---:R0:W-:Y:S04]  /*1e6e0*/  STS.U8 [R34+UR9+0x8380], R19 ;  /* 0x0083801322007988 */ /* 0x0041e80008000009 */
[----:B------:R-:W-:Y:S04]  /*1e6f0*/  STS.U8 [R162+UR9+0xc000], R73 ;  /* 0x00c00049a2007988 */ /* 0x000fe80008000009 */
[----:B------:R-:W-:Y:S04]  /*1e700*/  STS.U8 [R162+UR9+0xc400], R72 ;  /* 0x00c40048a2007988 */ /* 0x000fe80008000009 */
[----:B0-----:R-:W5:Y:S04]  /*1e710*/  LDL.LU R19, [R1+0x9f4] ;  /* 0x0009f40001137983 */ /* 0x001f680000300800 */
[----:B------:R-:W-:Y:S04]  /*1e720*/  STS.U8 [R162+UR9+0xc800], R71 ;  /* 0x00c80047a2007988 */ /* 0x000fe80008000009 */
[----:B------:R-:W5:Y:S04]  /*1e730*/  LDL.LU R14, [R1+0x9f0] ;  /* 0x0009f000010e7983 */ /* 0x000f680000300800 */
        /* <DEDUP_REMOVED lines=13> */
[----:B------:R-:W-:Y:S04]  /*1e810*/  STS.U8 [R162+UR9+0xe800], R63 ;  /* 0x00e8003fa2007988 */ /* 0x000fe80008000009 */
[----:B------:R-:W2:Y:S04]  /*1e820*/  LDL.LU R134, [R1+0x14c] ;  /* 0x00014c0001867983 */ /* 0x000ea80000300800 */
[----:B------:R-:W-:Y:S04]  /*1e830*/  STS.U8 [R162+UR9+0xec00], R62 ;  /* 0x00ec003ea2007988 */ /* 0x000fe80008000009 */
[----:B------:R-:W3:Y:S04]  /*1e840*/  LDL.LU R133, [R1+0x150] ;  /* 0x0001500001857983 */ /* 0x000ee80000300800 */
[----:B------:R-:W-:Y:S04]  /*1e850*/  STS.U8 [R162+UR9+0xf000], R61 ;  /* 0x00f0003da2007988 */ /* 0x000fe80008000009 */
[----:B------:R-:W4:Y:S04]  /*1e860*/  LDL.LU R131, [R1+0x154] ;  /* 0x0001540001837983 */ /* 0x000f280000300800 */
[----:B------:R-:W-:Y:S04]  /*1e870*/  STS.U8 [R162+UR9+0xf400], R60 ;  /* 0x00f4003ca2007988 */ /* 0x000fe80008000009 */
[----:B------:R-:W4:Y:S04]  /*1e880*/  LDL.LU R128, [R1+0x158] ;  /* 0x0001580001807983 */ /* 0x000f280000300800 */
[----:B------:R0:W-:Y:S04]  /*1e890*/  STS.U8 [R162+UR9+0xf800], R59 ;  /* 0x00f8003ba2007988 */ /* 0x0001e80008000009 */
[----:B------:R-:W4:Y:S04]  /*1e8a0*/  LDL.LU R127, [R1+0x15c] ;  /* 0x00015c00017f7983 */ /* 0x000f280000300800 */
[----:B0-----:R-:W4:Y:S01]  /*1e8b0*/  LDL.LU R59, [R1+0x160] ;  /* 0x00016000013b7983 */ /* 0x001f220000300800 */
[----:B------:R-:W0:Y:S01]  /*1e8c0*/  S2R R28, SR_TID.X ;  /* 0x00000000001c7919 */ /* 0x000e220000002100 */
[----:B------:R-:W1:Y:S01]  /*1e8d0*/  S2R R29, SR_TID.X ;  /* 0x00000000001d7919 */ /* 0x000e620000002100 */
[----:B------:R-:W1:Y:S01]  /*1e8e0*/  S2R R30, SR_TID.X ;  /* 0x00000000001e7919 */ /* 0x000e620000002100 */
        /* <DEDUP_REMOVED lines=8> */
[----:B------:R-:W-:Y:S02]  /*1e970*/  LOP3.LUT R28, R28, 0x10, RZ, 0x3c, !PT ;  /* 0x000000101c1c7812 */ /* 0x000fe400078e3cff */
[----:B-1----:R-:W-:Y:S01]  /*1e980*/  LOP3.LUT R29, R29, 0x7f, RZ, 0xc0, !PT ;  /* 0x0000007f1d1d7812 */ /* 0x002fe200078ec0ff */
[----:B------:R-:W-:Y:S01]  /*1e990*/  STS.U8 [R162+UR9+0xfc00], R58 ;  /* 0x00fc003aa2007988 */ /* 0x000fe20008000009 */
[----:B------:R-:W-:Y:S02]  /*1e9a0*/  LOP3.LUT R30, R30, 0x7f, RZ, 0xc0, !PT ;  /* 0x0000007f1e1e7812 */ /* 0x000fe400078ec0ff */
[----:B------:R-:W-:Y:S01]  /*1e9b0*/  LOP3.LUT R29, R29, 0x20, RZ, 0x3c, !PT ;  /* 0x000000201d1d7812 */ /* 0x000fe200078e3cff */
[----:B------:R0:W-:Y:S01]  /*1e9c0*/  STS.U8 [R28+UR9+0xe480], R48 ;  /* 0x00e480301c007988 */ /* 0x0001e20008000009 */
[----:B------:R-:W-:-:S03]  /*1e9d0*/  LOP3.LUT R30, R30, 0x30, RZ, 0x3c, !PT ;  /* 0x000000301e1e7812 */ /* 0x000fc600078e3cff */
        /* <DEDUP_REMOVED lines=31> */
[----:B------:R0:W-:Y:S01]  /*1ebd0*/  STS.U8 [R30+UR9+0xc980], R100 ;  /* 0x00c980641e007988 */ /* 0x0001e20008000009 */
[----:B---3--:R-:W-:-:S05]  /*1ebe0*/  IADD3 R133, P5, PT, R36, R133, RZ ;  /* 0x0000008524857210 */ /* 0x008fca0007fbe0ff */
[----:B--2---:R-:W-:Y:S01]  /*1ebf0*/  IMAD.X R134, R38, 0x1, R134, P5 ;  /* 0x0000000126867824 */ /* 0x004fe200028e0686 */
[----:B------:R-:W-:Y:S01]  /*1ec00*/  STL [R1+0x150], R133 ;  /* 0x0001508501007387 */ /* 0x000fe20000100800 */
[----:B----4-:R-:W-:-:S05]  /*1ec10*/  IADD3 R128, P4, PT, R36, R128, RZ ;  /* 0x0000008024807210 */ /* 0x010fca0007f9e0ff */
[----:B------:R-:W-:Y:S01]  /*1ec20*/  IMAD.X R131, R38, 0x1, R131, P4 ;  /* 0x0000000126837824 */ /* 0x000fe200020e0683 */
[----:B------:R-:W-:-:S05]  /*1ec30*/  IADD3 R59, P3, PT, R36, R59, RZ ;  /* 0x0000003b243b7210 */ /* 0x000fca0007f7e0ff */
[----:B------:R2:W-:Y:S01]  /*1ec40*/  STL [R1+0x160], R59 ;  /* 0x0001603b01007387 */ /* 0x0005e20000100800 */
[----:B------:R-:W-:-:S03]  /*1ec50*/  IMAD.X R127, R38, 0x1, R127, P3 ;  /* 0x00000001267f7824 */ /* 0x000fc600018e067f */
[----:B------:R-:W-:Y:S04]  /*1ec60*/  STL [R1+0x158], R128 ;  /* 0x0001588001007387 */ /* 0x000fe80000100800 */
[----:B------:R-:W-:Y:S04]  /*1ec70*/  STL [R1+0x14c], R134 ;  /* 0x00014c8601007387 */ /* 0x000fe80000100800 */
[----:B------:R-:W-:Y:S04]  /*1ec80*/  STL [R1+0x154], R131 ;  /* 0x0001548301007387 */ /* 0x000fe80000100800 */
[----:B0-----:R-:W3:Y:S04]  /*1ec90*/  LDL.LU R48, [R1+0x1d0] ;  /* 0x0001d00001307983 */ /* 0x001ee80000300800 */
[----:B------:R-:W4:Y:S04]  /*1eca0*/  LDL.LU R58, [R1+0x1d8] ;  /* 0x0001d800013a7983 */ /* 0x000f280000300800 */
[----:B------:R-:W-:Y:S04]  /*1ecb0*/  STL [R1+0x15c], R127 ;  /* 0x00015c7f01007387 */ /* 0x000fe80000100800 */
[----:B-1----:R-:W4:Y:S04]  /*1ecc0*/  LDL.LU R49, [R1+0x1cc] ;  /* 0x0001cc0001317983 */ /* 0x002f280000300800 */
[----:B------:R-:W4:Y:S04]  /*1ecd0*/  LDL.LU R100, [R1+0x1d4] ;  /* 0x0001d40001647983 */ /* 0x000f280000300800 */
[----:B------:R-:W4:Y:S01]  /*1ece0*/  LDL.LU R55, [R1+0x1dc] ;  /* 0x0001dc0001377983 */ /* 0x000f220000300800 */
[----:B------:R-:W-:Y:S01]  /*1ecf0*/  PRMT R39, RZ, 0x7610, R39 ;  /* 0x00007610ff277816 */ /* 0x000fe20000000027 */
[----:B------:R-:W-:-:S02]  /*1ed00*/  @!P2 IMAD.MOV.U32 R42, RZ, RZ, R133 ;  /* 0x000000ffff2aa224 */ /* 0x000fc400078e0085 */
[----:B------:R-:W-:Y:S01]  /*1ed10*/  @!P2 IMAD.MOV.U32 R43, RZ, RZ, R134 ;  /* 0x000000ffff2ba224 */ /* 0x000fe200078e0086 */
[----:B------:R-:W-:Y:S02]  /*1ed20*/  PRMT R40, RZ, 0x7610, R40 ;  /* 0x00007610ff287816 */ /* 0x000fe40000000028 */
[C---:B------:R-:W-:Y:S02]  /*1ed30*/  IADD3 R121, P5, PT, R36.reuse, R121, RZ ;  /* 0x0000007924797210 */ /* 0x040fe40007fbe0ff */
[----:B------:R0:W4:Y:S01]  /*1ed40*/  @!P2 LDG.E.U8 R39, desc[UR18][R42.64] ;  /* 0x000000122a27a981 */ /* 0x000122000c1e1100 */
[C---:B------:R-:W-:Y:S02]  /*1ed50*/  IADD3 R117, P4, PT, R36.reuse, R117, RZ ;  /* 0x0000007524757210 */ /* 0x040fe40007f9e0ff */
[----:B------:R-:W-:Y:S01]  /*1ed60*/  IADD3 R114, P3, PT, R36, R114, RZ ;  /* 0x0000007224727210 */ /* 0x000fe20007f7e0ff */
[----:B------:R-:W-:Y:S02]  /*1ed70*/  IMAD.X R124, R38, 0x1, R124, P5 ;  /* 0x00000001267c7824 */ /* 0x000fe400028e067c */
[----:B0-----:R-:W-:-:S02]  /*1ed80*/  @!P2 IMAD.MOV.U32 R42, RZ, RZ, R128 ;  /* 0x000000ffff2aa224 */ /* 0x001fc400078e0080 */
[----:B------:R-:W-:Y:S02]  /*1ed90*/  @!P2 IMAD.MOV.U32 R43, RZ, RZ, R131 ;  /* 0x000000ffff2ba224 */ /* 0x000fe400078e0083 */
[----:B------:R-:W-:-:S03]  /*1eda0*/  IMAD.X R120, R38, 0x1, R120, P4 ;  /* 0x0000000126787824 */ /* 0x000fc600020e0678 */
[----:B------:R0:W4:Y:S01]  /*1edb0*/  @!P2 LDG.E.U8 R40, desc[UR18][R42.64] ;  /* 0x000000122a28a981 */ /* 0x000122000c1e1100 */
[----:B------:R-:W-:Y:S01]  /*1edc0*/  IMAD.X R115, R38, 0x1, R115, P3 ;  /* 0x0000000126737824 */ /* 0x000fe200018e0673 */
[----:B------:R-:W-:Y:S01]  /*1edd0*/  PRMT R41, RZ, 0x7610, R41 ;  /* 0x00007610ff297816 */ /* 0x000fe20000000029 */
[----:B0-----:R-:W-:Y:S02]  /*1ede0*/  @!P2 IMAD.MOV.U32 R42, RZ, RZ, R59 ;  /* 0x000000ffff2aa224 */ /* 0x001fe400078e003b */
[----:B--2---:R-:W2:Y:S04]  /*1edf0*/  LDL.LU R59, [R1+0x220] ;  /* 0x00022000013b7983 */ /* 0x004ea80000300800 */
[----:B------:R-:W-:Y:S04]  /*1ee00*/  STL [R1+0x190], R121 ;  /* 0x0001907901007387 */ /* 0x000fe80000100800 */
[----:B------:R-:W-:Y:S04]  /*1ee10*/  STL [R1+0x1a0], R114 ;  /* 0x0001a07201007387 */ /* 0x000fe80000100800 */
[----:B------:R-:W-:Y:S04]  /*1ee20*/  STL [R1+0x198], R117 ;  /* 0x0001987501007387 */ /* 0x000fe80000100800 */
[----:B------:R-:W-:Y:S01]  /*1ee30*/  STL [R1+0x18c], R124 ;  /* 0x00018c7c01007387 */ /* 0x000fe20000100800 */
[----:B------:R-:W-:-:S03]  /*1ee40*/  @!P2 IMAD.MOV.U32 R43, RZ, RZ, R127 ;  /* 0x000000ffff2ba224 */ /* 0x000fc600078e007f */
[----:B------:R-:W-:Y:S04]  /*1ee50*/  STL [R1+0x194], R120 ;  /* 0x0001947801007387 */ /* 0x000fe80000100800 */
[----:B------:R-:W2:Y:S04]  /*1ee60*/  LDL.LU R52, [R1+0x210] ;  /* 0x0002100001347983 */ /* 0x000ea80000300800 */
[----:B------:R0:W-:Y:S01]  /*1ee70*/  STS.U8 [R30+UR9+0xc180], R102 ;  /* 0x00c180661e007988 */ /* 0x0001e20008000009 */
[----:B------:R-:W-:-:S03]  /*1ee80*/  @!P2 IMAD.MOV.U32 R46, RZ, RZ, R121 ;  /* 0x000000ffff2ea224 */ /* 0x000fc600078e0079 */
[----:B------:R1:W2:Y:S04]  /*1ee90*/  @!P2 LDG.E.U8 R41, desc[UR18][R42.64] ;  /* 0x000000122a29a981 */ /* 0x0002a8000c1e1100 */
[----:B0-----:R-:W2:Y:S04]  /*1eea0*/  LDL.LU R102, [R1+0x218] ;  /* 0x0002180001667983 */ /* 0x001ea80000300800 */
[----:B------:R-:W-:Y:S01]  /*1eeb0*/  STL [R1+0x19c], R115 ;  /* 0x00019c7301007387 */ /* 0x000fe20000100800 */
[----:B-1----:R-:W-:-:S03]  /*1eec0*/  PRMT R42, RZ, 0x7610, R42 ;  /* 0x00007610ff2a7816 */ /* 0x002fc6000000002a */
[----:B------:R-:W2:Y:S01]  /*1eed0*/  LDL.LU R53, [R1+0x20c] ;  /* 0x00020c0001357983 */ /* 0x000ea20000300800 */
[----:B------:R-:W-:-:S03]  /*1eee0*/  @!P2 IMAD.MOV.U32 R47, RZ, RZ, R124 ;  /* 0x000000ffff2fa224 */ /* 0x000fc600078e007c */
[----:B------:R-:W2:Y:S01]  /*1eef0*/  LDL.LU R103, [R1+0x214] ;  /* 0x0002140001677983 */ /* 0x000ea20000300800 */
[----:B------:R-:W-:-:S03]  /*1ef00*/  PRMT R43, RZ, 0x7610, R43 ;  /* 0x00007610ff2b7816 */ /* 0x000fc6000000002b */
[----:B------:R0:W-:Y:S04]  /*1ef10*/  STS.U8 [R30+UR9+0xcd80], R99 ;  /* 0x00cd80631e007988 */ /* 0x0001e80008000009 */
[----:B------:R1:W2:Y:S04]  /*1ef20*/  @!P2 LDG.E.U8 R42, desc[UR18][R46.64] ;  /* 0x000000122e2aa981 */ /* 0x0002a8000c1e1100 */
[----:B0-----:R-:W2:Y:S01]  /*1ef30*/  LDL.LU R99, [R1+0x21c] ;  /* 0x00021c0001637983 */ /* 0x001ea20000300800 */
[----:B-1----:R-:W-:Y:S02]  /*1ef40*/  @!P2 IMAD.MOV.U32 R46, RZ, RZ, R117 ;  /* 0x000000ffff2ea224 */ /* 0x002fe400078e0075 */
[----:B------:R-:W-:Y:S01]  /*1ef50*/  @!P2 IMAD.MOV.U32 R47, RZ, RZ, R120 ;  /* 0x000000ffff2fa224 */ /* 0x000fe200078e0078 */
[----:B------:R-:W-:-:S02]  /*1ef60*/  PRMT R44, RZ, 0x7610, R44 ;  /* 0x00007610ff2c7816 */ /* 0x000fc4000000002c */
[----:B------:R-:W-:Y:S02]  /*1ef70*/  IADD3 R113, P3, PT, R36, R113, RZ ;  /* 0x0000007124717210 */ /* 0x000fe40007f7e0ff */
[----:B------:R0:W2:Y:S01]  /*1ef80*/  @!P2 LDG.E.U8 R43, desc[UR18][R46.64] ;  /* 0x000000122e2ba981 */ /* 0x0000a2000c1e1100 */
[----:B------:R-:W-:-:S03]  /*1ef90*/  PRMT R45, RZ, 0x7610, R45 ;  /* 0x00007610ff2d7816 */ /* 0x000fc6000000002d */
[----:B------:R1:W-:Y:S01]  /*1efa0*/  STS.U8 [R30+UR9+0xd180], R98 ;  /* 0x00d180621e007988 */ /* 0x0003e20008000009 */
[----:B0-----:R-:W-:Y:S02]  /*1efb0*/  @!P2 IMAD.MOV.U32 R46, RZ, RZ, R114 ;  /* 0x000000ffff2ea224 */ /* 0x001fe400078e0072 */
[----:B------:R-:W-:Y:S01]  /*1efc0*/  @!P2 IMAD.MOV.U32 R47, RZ, RZ, R115 ;  /* 0x000000ffff2fa224 */ /* 0x000fe200078e0073 */
[----:B-1----:R-:W2:Y:S04]  /*1efd0*/  LDL.LU R98, [R1+0x280] ;  /* 0x0002800001627983 */ /* 0x002ea80000300800 */
[----:B------:R0:W2:Y:S02]  /*1efe0*/  @!P2 LDG.E.U8 R44, desc[UR18][R46.64] ;  /* 0x000000122e2ca981 */ /* 0x0000a4000c1e1100 */
[----:B0-----:R-:W-:-:S02]  /*1eff0*/  PRMT R46, RZ, 0x7610, R46 ;  /* 0x00007610ff2e7816 */ /* 0x001fc4000000002e */
[C---:B---3--:R-:W-:Y:S02]  /*1f000*/  IADD3 R48, P5, PT, R36.reuse, R48, RZ ;  /* 0x0000003024307210 */ /* 0x048fe40007fbe0ff */
[----:B----4-:R-:W-:-:S03]  /*1f010*/  IADD3 R58, P4, PT, R36, R58, RZ ;  /* 0x0000003a243a7210 */ /* 0x010fc60007f9e0ff */
[----:B------:R0:W-:Y:S04]  /*1f020*/  STL [R1+0x1d0], R48 ;  /* 0x0001d03001007387 */ /* 0x0001e80000100800 */
[----:B------:R-:W-:Y:S01]  /*1f030*/  STL [R1+0x1e0], R113 ;  /* 0x0001e07101007387 */ /* 0x000fe20000100800 */
[----:B------:R-:W-:-:S03]  /*1f040*/  IMAD.X R49, R38, 0x1, R49, P5 ;  /* 0x0000000126317824 */ /* 0x000fc600028e0631 */
[----:B------:R-:W-:Y:S01]  /*1f050*/  STL [R1+0x1d8], R58 ;  /* 0x0001d83a01007387 */ /* 0x000fe20000100800 */
[----:B------:R-:W-:-:S03]  /*1f060*/  IMAD.X R100, R38, 0x1, R100, P4 ;  /* 0x0000000126647824 */ /* 0x000fc600020e0664 */
[----:B------:R1:W-:Y:S04]  /*1f070*/  STL [R1+0x1cc], R49 ;  /* 0x0001cc3101007387 */ /* 0x0003e80000100800 */
[----:B------:R0:W3:Y:S01]  /*1f080*/  @!P2 LDG.E.U8 R45, desc[UR18][R48.64] ;  /* 0x00000012302da981 */ /* 0x0000e2000c1e1100 */
[----:B------:R-:W-:-:S03]  /*1f090*/  IMAD.X R55, R38, 0x1, R55, P3 ;  /* 0x0000000126377824 */ /* 0x000fc600018e0637 */
[----:B------:R-:W-:Y:S04]  /*1f0a0*/  STL [R1+0x1d4], R100 ;  /* 0x0001d46401007387 */ /* 0x000fe80000100800 */
[----:B------:R-:W4:Y:S01]  /*1f0b0*/  LDL.LU R54, [R1+0x270] ;  /* 0x0002700001367983 */ /* 0x000f220000300800 */
[----:B0-----:R-:W-:Y:S02]  /*1f0c0*/  @!P2 IMAD.MOV.U32 R48, RZ, RZ, R58 ;  /* 0x000000ffff30a224 */ /* 0x001fe400078e003a */
[----:B-1----:R-:W-:Y:S01]  /*1f0d0*/  @!P2 IMAD.MOV.U32 R49, RZ, RZ, R100 ;  /* 0x000000ffff31a224 */ /* 0x002fe200078e0064 */
[----:B------:R-:W3:Y:S04]  /*1f0e0*/  LDL.LU R105, [R1+0x278] ;  /* 0x0002780001697983 */ /* 0x000ee80000300800 */
[----:B------:R0:W3:Y:S04]  /*1f0f0*/  @!P2 LDG.E.U8 R46, desc[UR18][R48.64] ;  /* 0x00000012302ea981 */ /* 0x0000e8000c1e1100 */
[----:B------:R1:W-:Y:S01]  /*1f100*/  STL [R1+0x1dc], R55 ;  /* 0x0001dc3701007387 */ /* 0x0003e20000100800 */
[----:B0-----:R-:W-:-:S03]  /*1f110*/  @!P2 IMAD.MOV.U32 R49, RZ, RZ, R55 ;  /* 0x000000ffff31a224 */ /* 0x001fc600078e0037 */
[----:B-1----:R-:W3:Y:S04]  /*1f120*/  LDL.LU R55, [R1+0x26c] ;  /* 0x00026c0001377983 */ /* 0x002ee80000300800 */
[----:B------:R-:W3:Y:S04]  /*1f130*/  LDL.LU R106, [R1+0x274] ;  /* 0x00027400016a7983 */ /* 0x000ee80000300800 */
[----:B------:R-:W3:Y:S01]  /*1f140*/  LDL.LU R100, [R1+0x27c] ;  /* 0x00027c0001647983 */ /* 0x000ee20000300800 */
[----:B------:R-:W-:Y:S01]  /*1f150*/  PRMT R47, RZ, 0x7610, R47 ;  /* 0x00007610ff2f7816 */ /* 0x000fe2000000002f */
[----:B------:R-:W-:Y:S01]  /*1f160*/  @!P2 IMAD.MOV.U32 R48, RZ, RZ, R113 ;  /* 0x000000ffff30a224 */ /* 0x000fe200078e0071 */
[----:B--2---:R-:W-:Y:S01]  /*1f170*/  IADD3 R59, P3, PT, R36, R59, RZ ;  /* 0x0000003b243b7210 */ /* 0x004fe20007f7e0ff */
[----:B------:R0:W-:Y:S04]  /*1f180*/  STS.U8 [R30+UR9+0xc580], R101 ;  /* 0x00c580651e007988 */ /* 0x0001e80008000009 */
[----:B------:R1:W2:Y:S04]  /*1f190*/  @!P2 LDG.E.U8 R47, desc[UR18][R48.64] ;  /* 0x00000012302fa981 */ /* 0x0002a8000c1e1100 */
[----:B0-----:R-:W2:Y:S01]  /*1f1a0*/  LDL.LU R101, [R1+0x2c0] ;  /* 0x0002c00001657983 */ /* 0x001ea20000300800 */
[----:B-1----:R-:W-:-:S02]  /*1f1b0*/  PRMT R48, RZ, 0x7610, R48 ;  /* 0x00007610ff307816 */ /* 0x002fc40000000030 */
[----:B------:R-:W-:Y:S02]  /*1f1c0*/  IADD3 R52, P5, PT, R36, R52, RZ ;  /* 0x0000003424347210 */ /* 0x000fe40007fbe0ff */
[----:B------:R-:W-:-:S03]  /*1f1d0*/  PRMT R49, RZ, 0x7610, R49 ;  /* 0x00007610ff317816 */ /* 0x000fc60000000031 */
[----:B------:R0:W-:Y:S01]  /*1f1e0*/  STL [R1+0x210], R52 ;  /* 0x0002103401007387 */ /* 0x0001e20000100800 */
[----:B------:R-:W-:-:S03]  /*1f1f0*/  IADD3 R102, P4, PT, R36, R102, RZ ;  /* 0x0000006624667210 */ /* 0x000fc60007f9e0ff */
[----:B------:R-:W-:Y:S01]  /*1f200*/  STL [R1+0x220], R59 ;  /* 0x0002203b01007387 */ /* 0x000fe20000100800 */
[----:B------:R-:W-:-:S03]  /*1f210*/  IMAD.X R53, R38, 0x1, R53, P5 ;  /* 0x0000000126357824 */ /* 0x000fc600028e0635 */
[----:B------:R-:W-:Y:S01]  /*1f220*/  STL [R1+0x218], R102 ;  /* 0x0002186601007387 */ /* 0x000fe20000100800 */
[----:B------:R-:W-:-:S03]  /*1f230*/  IMAD.X R103, R38, 0x1, R103, P4 ;  /* 0x0000000126677824 */ /* 0x000fc600020e0667 */
[----:B------:R1:W-:Y:S04]  /*1f240*/  STL [R1+0x20c], R53 ;  /* 0x00020c3501007387 */ /* 0x0003e80000100800 */
[----:B------:R0:W2:Y:S04]  /*1f250*/  @!P2 LDG.E.U8 R48, desc[UR18][R52.64] ;  /* 0x000000123430a981 */ /* 0x0000a8000c1e1100 */
[----:B------:R1:W-:Y:S04]  /*1f260*/  STL [R1+0x214], R103 ;  /* 0x0002146701007387 */ /* 0x0003e80000100800 */
[----:B------:R-:W2:Y:S01]  /*1f270*/  LDL.LU R58, [R1+0x2b0] ;  /* 0x0002b000013a7983 */ /* 0x000ea20000300800 */
[----:B------:R-:W-:-:S02]  /*1f280*/  IMAD.X R99, R38, 0x1, R99, P3 ;  /* 0x0000000126637824 */ /* 0x000fc400018e0663 */
[----:B0-----:R-:W-:Y:S01]  /*1f290*/  @!P2 IMAD.MOV.U32 R52, RZ, RZ, R102 ;  /* 0x000000ffff34a224 */ /* 0x001fe200078e0066 */
[----:B------:R-:W2:Y:S01]  /*1f2a0*/  LDL.LU R104, [R1+0x2b8] ;  /* 0x0002b80001687983 */ /* 0x000ea20000300800 */
[----:B-1----:R-:W-:-:S03]  /*1f2b0*/  @!P2 IMAD.MOV.U32 R53, RZ, RZ, R103 ;  /* 0x000000ffff35a224 */ /* 0x002fc600078e0067 */
[----:B------:R0:W-:Y:S04]  /*1f2c0*/  STL [R1+0x21c], R99 ;  /* 0x00021c6301007387 */ /* 0x0001e80000100800 */
[----:B------:R1:W2:Y:S02]  /*1f2d0*/  @!P2 LDG.E.U8 R49, desc[UR18][R52.64] ;  /* 0x000000123431a981 */ /* 0x0002a4000c1e1100 */
[----:B-1----:R-:W-:Y:S02]  /*1f2e0*/  @!P2 IMAD.MOV.U32 R52, RZ, RZ, R59 ;  /* 0x000000ffff34a224 */ /* 0x002fe400078e003b */
[----:B------:R-:W2:Y:S04]  /*1f2f0*/  LDL.LU R59, [R1+0x2ac] ;  /* 0x0002ac00013b7983 */ /* 0x000ea80000300800 */
[----:B------:R-:W2:Y:S04]  /*1f300*/  LDL.LU R107, [R1+0x2b4] ;  /* 0x0002b400016b7983 */ /* 0x000ea80000300800 */
[----:B------:R-:W2:Y:S01]  /*1f310*/  LDL.LU R103, [R1+0x2bc] ;  /* 0x0002bc0001677983 */ /* 0x000ea20000300800 */
[----:B------:R-:W-:-:S03]  /*1f320*/  IADD3 R98, P3, PT, R36, R98, RZ ;  /* 0x0000006224627210 */ /* 0x000fc60007f7e0ff */
[----:B------:R-:W2:Y:S01]  /*1f330*/  LDL.LU R102, [R1+0x300] ;  /* 0x0003000001667983 */ /* 0x000ea20000300800 */
[----:B------:R-:W-:Y:S01]  /*1f340*/  @!P2 IMAD.MOV.U32 R53, RZ, RZ, R99 ;  /* 0x000000ffff35a224 */ /* 0x000fe200078e0063 */
[----:B------:R-:W-:Y:S02]  /*1f350*/  PRMT R51, RZ, 0x7610, R51 ;  /* 0x00007610ff337816 */ /* 0x000fe40000000033 */
[----:B------:R1:W-:Y:S01]  /*1f360*/  STS.U8 [R30+UR9+0xe980], R109 ;  /* 0x00e9806d1e007988 */ /* 0x0003e20008000009 */
[C---:B----4-:R-:W-:Y:S02]  /*1f370*/  IADD3 R54, P5, PT, R36.reuse, R54, RZ ;  /* 0x0000003624367210 */ /* 0x050fe40007fbe0ff */
[----:B---3--:R-:W-:-:S03]  /*1f380*/  IADD3 R105, P4, PT, R36, R105, RZ ;  /* 0x0000006924697210 */ /* 0x008fc60007f9e0ff */
[----:B------:R-:W-:Y:S04]  /*1f390*/  STL [R1+0x270], R54 ;  /* 0x0002703601007387 */ /* 0x000fe80000100800 */
[----:B------:R-:W-:Y:S04]  /*1f3a0*/  STL [R1+0x280], R98 ;  /* 0x0002806201007387 */ /* 0x000fe80000100800 */
[----:B------:R-:W-:Y:S01]  /*1f3b0*/  STL [R1+0x278], R105 ;  /* 0x0002786901007387 */ /* 0x000fe20000100800 */
[C---:B------:R-:W-:Y:S02]  /*1f3c0*/  IMAD.X R55, R38.reuse, 0x1, R55, P5 ;  /* 0x0000000126377824 */ /* 0x040fe400028e0637 */
[----:B------:R-:W-:-:S03]  /*1f3d0*/  IMAD.X R106, R38, 0x1, R106, P4 ;  /* 0x00000001266a7824 */ /* 0x000fc600020e066a */
[----:B------:R3:W-:Y:S01]  /*1f3e0*/  STL [R1+0x26c], R55 ;  /* 0x00026c3701007387 */ /* 0x0007e20000100800 */
[----:B------:R-:W-:-:S03]  /*1f3f0*/  IMAD.X R100, R38, 0x1, R100, P3 ;  /* 0x0000000126647824 */ /* 0x000fc600018e0664 */
[----:B------:R4:W-:Y:S04]  /*1f400*/  STL [R1+0x274], R106 ;  /* 0x0002746a01007387 */ /* 0x0009e80000100800 */
[----:B0-----:R-:W2:Y:S04]  /*1f410*/  LDL.LU R99, [R1+0x2f0] ;  /* 0x0002f00001637983 */ /* 0x001ea80000300800 */
[----:B------:R-:W2:Y:S04]  /*1f420*/  LDL.LU R108, [R1+0x2f8] ;  /* 0x0002f800016c7983 */ /* 0x000ea80000300800 */
[----:B------:R0:W-:Y:S04]  /*1f430*/  STL [R1+0x27c], R100 ;  /* 0x00027c6401007387 */ /* 0x0001e80000100800 */
[----:B-1----:R-:W2:Y:S04]  /*1f440*/  LDL.LU R109, [R1+0x2ec] ;  /* 0x0002ec00016d7983 */ /* 0x002ea80000300800 */
[----:B------:R-:W2:Y:S04]  /*1f450*/  LDL.LU R113, [R1+0x2f4] ;  /* 0x0002f40001717983 */ /* 0x000ea80000300800 */
[----:B------:R3:W2:Y:S02]  /*1f460*/  @!P2 LDG.E.U8 R51, desc[UR18][R54.64] ;  /* 0x000000123633a981 */ /* 0x0006a4000c1e1100 */
[----:B---3--:R-:W-:-:S02]  /*1f470*/  @!P2 IMAD.MOV.U32 R55, RZ, RZ, R106 ;  /* 0x000000ffff37a224 */ /* 0x008fc400078e006a */
[----:B----4-:R-:W3:Y:S01]  /*1f480*/  LDL.LU R106, [R1+0x2fc] ;  /* 0x0002fc00016a7983 */ /* 0x010ee20000300800 */
[----:B------:R-:W-:Y:S01]  /*1f490*/  PRMT R50, RZ, 0x7610, R50 ;  /* 0x00007610ff327816 */ /* 0x000fe20000000032 */
[----:B------:R-:W-:-:S05]  /*1f4a0*/  @!P2 IMAD.MOV.U32 R54, RZ, RZ, R105 ;  /* 0x000000ffff36a224 */ /* 0x000fca00078e0069 */
[----:B------:R1:W4:Y:S01]  /*1f4b0*/  @!P2 LDG.E.U8 R50, desc[UR18][R52.64] ;  /* 0x000000123432a981 */ /* 0x000322000c1e1100 */
[----:B--2---:R-:W-:Y:S02]  /*1f4c0*/  IADD3 R101, P3, PT, R36, R101, RZ ;  /* 0x0000006524657210 */ /* 0x004fe40007f7e0ff */
[----:B-1----:R-:W-:Y:S02]  /*1f4d0*/  PRMT R52, RZ, 0x7610, R52 ;  /* 0x00007610ff347816 */ /* 0x002fe40000000034 */
[----:B------:R-:W-:-:S04]  /*1f4e0*/  PRMT R53, RZ, 0x7610, R53 ;  /* 0x00007610ff357816 */ /* 0x000fc80000000035 */
[----:B------:R1:W2:Y:S01]  /*1f4f0*/  @!P2 LDG.E.U8 R52, desc[UR18][R54.64] ;  /* 0x000000123634a981 */ /* 0x0002a2000c1e1100 */
[C---:B------:R-:W-:Y:S02]  /*1f500*/  IADD3 R58, P5, PT, R36.reuse, R58, RZ ;  /* 0x0000003a243a7210 */ /* 0x040fe40007fbe0ff */
[----:B------:R-:W-:Y:S01]  /*1f510*/  IADD3 R104, P4, PT, R36, R104, RZ ;  /* 0x0000006824687210 */ /* 0x000fe20007f9e0ff */
[----:B-1----:R-:W-:Y:S02]  /*1f520*/  @!P2 IMAD.MOV.U32 R54, RZ, RZ, R98 ;  /* 0x000000ffff36a224 */ /* 0x002fe400078e0062 */
[----:B------:R-:W-:Y:S02]  /*1f530*/  @!P2 IMAD.MOV.U32 R55, RZ, RZ, R100 ;  /* 0x000000ffff37a224 */ /* 0x000fe400078e0064 */
[----:B0-----:R-:W2:Y:S04]  /*1f540*/  LDL.LU R100, [R1+0x338] ;  /* 0x0003380001647983 */ /* 0x001ea80000300800 */
[----:B------:R0:W-:Y:S04]  /*1f550*/  STL [R1+0x2b0], R58 ;  /* 0x0002b03a01007387 */ /* 0x0001e80000100800 */
[----:B------:R1:W4:Y:S01]  /*1f560*/  @!P2 LDG.E.U8 R53, desc[UR18][R54.64] ;  /* 0x000000123635a981 */ /* 0x000322000c1e1100 */
[----:B------:R-:W-:-:S03]  /*1f570*/  IMAD.X R59, R38, 0x1, R59, P5 ;  /* 0x00000001263b7824 */ /* 0x000fc600028e063b */
[----:B------:R-:W-:Y:S01]  /*1f580*/  STL [R1+0x2c0], R101 ;  /* 0x0002c06501007387 */ /* 0x000fe20000100800 */
[----:B------:R-:W-:-:S03]  /*1f590*/  IMAD.X R107, R38, 0x1, R107, P4 ;  /* 0x00000001266b7824 */ /* 0x000fc600020e066b */
[----:B------:R-:W-:Y:S01]  /*1f5a0*/  STL [R1+0x2b8], R104 ;  /* 0x0002b86801007387 */ /* 0x000fe20000100800 */
[----:B-1----:R-:W-:Y:S01]  /*1f5b0*/  PRMT R54, RZ, 0x7610, R54 ;  /* 0x00007610ff367816 */ /* 0x002fe20000000036 */
[----:B------:R-:W-:Y:S02]  /*1f5c0*/  IMAD.X R103, R38, 0x1, R103, P3 ;  /* 0x0000000126677824 */ /* 0x000fe400018e0667 */
[----:B------:R1:W-:Y:S04]  /*1f5d0*/  STL [R1+0x2ac], R59 ;  /* 0x0002ac3b01007387 */ /* 0x0003e80000100800 */
[----:B------:R0:W-:Y:S01]  /*1f5e0*/  STL [R1+0x2b4], R107 ;  /* 0x0002b46b01007387 */ /* 0x0001e20000100800 */
[----:B------:R-:W-:-:S03]  /*1f5f0*/  PRMT R55, RZ, 0x7610, R55 ;  /* 0x00007610ff377816 */ /* 0x000fc60000000037 */
[----:B------:R-:W4:Y:S04]  /*1f600*/  LDL.LU R98, [R1+0x328] ;  /* 0x0003280001627983 */ /* 0x000f280000300800 */
[----:B------:R-:W4:Y:S04]  /*1f610*/  LDL.LU R105, [R1+0x330] ;  /* 0x0003300001697983 */ /* 0x000f280000300800 */
[----:B------:R0:W4:Y:S04]  /*1f620*/  @!P2 LDG.E.U8 R54, desc[UR18][R58.64] ;  /* 0x000000123a36a981 */ /* 0x000128000c1e1100 */
[----:B------:R1:W-:Y:S01]  /*1f630*/  STL [R1+0x2bc], R103 ;  /* 0x0002bc6701007387 */ /* 0x0003e20000100800 */
[----:B0-----:R-:W-:-:S02]  /*1f640*/  @!P2 IMAD.MOV.U32 R58, RZ, RZ, R104 ;  /* 0x000000ffff3aa224 */ /* 0x001fc400078e0068 */
[----:B-1----:R-:W-:Y:S01]  /*1f650*/  @!P2 IMAD.MOV.U32 R59, RZ, RZ, R107 ;  /* 0x000000ffff3ba224 */ /* 0x002fe200078e006b */
[----:B------:R-:W4:Y:S04]  /*1f660*/  LDL.LU R104, [R1+0x324] ;  /* 0x0003240001687983 */ /* 0x000f280000300800 */
[----:B------:R-:W4:Y:S04]  /*1f670*/  LDL.LU R107, [R1+0x32c] ;  /* 0x00032c00016b7983 */ /* 0x000f280000300800 */
[----:B------:R0:W4:Y:S02]  /*1f680*/  @!P2 LDG.E.U8 R55, desc[UR18][R58.64] ;  /* 0x000000123a37a981 */ /* 0x000124000c1e1100 */
[----:B0-----:R-:W-:-:S02]  /*1f690*/  @!P2 IMAD.MOV.U32 R59, RZ, RZ, R103 ;  /* 0x000000ffff3ba224 */ /* 0x001fc400078e0067 */
[----:B------:R-:W4:Y:S01]  /*1f6a0*/  LDL.LU R103, [R1+0x334] ;  /* 0x0003340001677983 */ /* 0x000f220000300800 */
[----:B------:R-:W-:Y:S01]  /*1f6b0*/  PRMT R56, RZ, 0x7610, R56 ;  /* 0x00007610ff387816 */ /* 0x000fe20000000038 */
[----:B------:R-:W-:Y:S01]  /*1f6c0*/  @!P2 IMAD.MOV.U32 R58, RZ, RZ, R101 ;  /* 0x000000ffff3aa224 */ /* 0x000fe200078e0065 */
[----:B------:R-:W-:Y:S01]  /*1f6d0*/  IADD3 R102, P3, PT, R36, R102, RZ ;  /* 0x0000006624667210 */ /* 0x000fe20007f7e0ff */
[----:B------:R-:W4:Y:S01]  /*1f6e0*/  LDL.LU R101, [R1+0x370] ;  /* 0x0003700001657983 */ /* 0x000f220000300800 */
[----:B------:R-:W-:-:S03]  /*1f6f0*/  PRMT R57, RZ, 0x7610, R57 ;  /* 0x00007610ff397816 */ /* 0x000fc60000000039 */
[----:B------:R0:W4:Y:S01]  /*1f700*/  @!P2 LDG.E.U8 R56, desc[UR18][R58.64] ;  /* 0x000000123a38a981 */ /* 0x000122000c1e1100 */
[----:B------:R-:W-:Y:S02]  /*1f710*/  PRMT R60, RZ, 0x7610, R60 ;  /* 0x00007610ff3c7816 */ /* 0x000fe4000000003c */
[C---:B------:R-:W-:Y:S02]  /*1f720*/  IADD3 R99, P5, PT, R36.reuse, R99, RZ ;  /* 0x0000006324637210 */ /* 0x040fe40007fbe0ff */
[----:B------:R-:W-:-:S03]  /*1f730*/  IADD3 R108, P4, PT, R36, R108, RZ ;  /* 0x0000006c246c7210 */ /* 0x000fc60007f9e0ff */
[----:B------:R1:W-:Y:S01]  /*1f740*/  STL [R1+0x2f0], R99 ;  /* 0x0002f06301007387 */ /* 0x0003e20000100800 */
[----:B0-----:R-:W-:-:S03]  /*1f750*/  @!P2 IMAD.MOV.U32 R58, RZ, RZ, R99 ;  /* 0x000000ffff3aa224 */ /* 0x001fc600078e0063 */
[----:B------:R-:W-:Y:S01]  /*1f760*/  STL [R1+0x300], R102 ;  /* 0x0003006601007387 */ /* 0x000fe20000100800 */
[----:B------:R-:W-:-:S03]  /*1f770*/  IMAD.X R109, R38, 0x1, R109, P5 ;  /* 0x00000001266d7824 */ /* 0x000fc600028e066d */
[----:B------:R-:W-:Y:S01]  /*1f780*/  STL [R1+0x2f8], R108 ;  /* 0x0002f86c01007387 */ /* 0x000fe20000100800 */
[----:B------:R-:W-:-:S03]  /*1f790*/  IMAD.X R113, R38, 0x1, R113, P4 ;  /* 0x0000000126717824 */ /* 0x000fc600020e0671 */
[----:B------:R0:W-:Y:S01]  /*1f7a0*/  STL [R1+0x2ec], R109 ;  /* 0x0002ec6d01007387 */ /* 0x0001e20000100800 */
[----:B------:R-:W-:-:S03]  /*1f7b0*/  @!P2 IMAD.MOV.U32 R59, RZ, RZ, R109 ;  /* 0x000000ffff3ba224 */ /* 0x000fc600078e006d */
[----:B------:R3:W-:Y:S04]  /*1f7c0*/  STL [R1+0x2f4], R113 ;  /* 0x0002f47101007387 */ /* 0x0007e80000100800 */
[----:B-1----:R-:W4:Y:S04]  /*1f7d0*/  LDL.LU R99, [R1+0x340] ;  /* 0x0003400001637983 */ /* 0x002f280000300800 */
[----:B0-----:R-:W4:Y:S01]  /*1f7e0*/  LDL.LU R109, [R1+0x368] ;  /* 0x00036800016d7983 */ /* 0x001f220000300800 */
[----:B---3--:R-:W-:-:S03]  /*1f7f0*/  IMAD.X R106, R38, 0x1, R106, P3 ;  /* 0x00000001266a7824 */ /* 0x008fc600018e066a */
[----:B------:R0:W3:Y:S04]  /*1f800*/  @!P2 LDG.E.U8 R57, desc[UR18][R58.64] ;  /* 0x000000123a39a981 */ /* 0x0000e8000c1e1100 */
[----:B------:R1:W-:Y:S01]  /*1f810*/  STL [R1+0x2fc], R106 ;  /* 0x0002fc6a01007387 */ /* 0x0003e20000100800 */
[----:B0-----:R-:W-:Y:S02]  /*1f820*/  @!P2 IMAD.MOV.U32 R58, RZ, RZ, R108 ;  /* 0x000000ffff3aa224 */ /* 0x001fe400078e006c */
[----:B------:R-:W-:Y:S01]  /*1f830*/  @!P2 IMAD.MOV.U32 R59, RZ, RZ, R113 ;  /* 0x000000ffff3ba224 */ /* 0x000fe200078e0071 */
[----:B------:R-:W3:Y:S04]  /*1f840*/  LDL.LU R108, [R1+0x33c] ;  /* 0x00033c00016c7983 */ /* 0x000ee80000300800 */
[----:B------:R-:W3:Y:S04]  /*1f850*/  LDL.LU R113, [R1+0x364] ;  /* 0x0003640001717983 */ /* 0x000ee80000300800 */
[----:B------:R0:W3:Y:S02]  /*1f860*/  @!P2 LDG.E.U8 R60, desc[UR18][R58.64] ;  /* 0x000000123a3ca981 */ /* 0x0000e4000c1e1100 */
[----:B0-----:R-:W-:-:S02]  /*1f870*/  @!P2 IMAD.MOV.U32 R59, RZ, RZ, R106 ;  /* 0x000000ffff3ba224 */ /* 0x001fc400078e006a */
[----:B-1----:R-:W3:Y:S01]  /*1f880*/  LDL.LU R106, [R1+0x36c] ;  /* 0x00036c00016a7983 */ /* 0x002ee20000300800 */
[----:B------:R-:W-:Y:S01]  /*1f890*/  PRMT R61, RZ, 0x7610, R61 ;  /* 0x00007610ff3d7816 */ /* 0x000fe2000000003d */
[----:B------:R-:W-:Y:S01]  /*1f8a0*/  @!P2 IMAD.MOV.U32 R58, RZ, RZ, R102 ;  /* 0x000000ffff3aa224 */ /* 0x000fe200078e0066 */
[----:B--2---:R-:W-:Y:S01]  /*1f8b0*/  IADD3 R100, P3, PT, R36, R100, RZ ;  /* 0x0000006424647210 */ /* 0x004fe20007f7e0ff */
[----:B------:R-:W2:Y:S01]  /*1f8c0*/  LDL.LU R102, [R1+0x3a8] ;  /* 0x0003a80001667983 */ /* 0x000ea20000300800 */
[----:B------:R-:W-:-:S03]  /*1f8d0*/  PRMT R62, RZ, 0x7610, R62 ;  /* 0x00007610ff3e7816 */ /* 0x000fc6000000003e */
[----:B------:R0:W2:Y:S01]  /*1f8e0*/  @!P2 LDG.E.U8 R61, desc[UR18][R58.64] ;  /* 0x000000123a3da981 */ /* 0x0000a2000c1e1100 */
[----:B------:R-:W-:Y:S02]  /*1f8f0*/  PRMT R63, RZ, 0x7610, R63 ;  /* 0x00007610ff3f7816 */ /* 0x000fe4000000003f */
[C---:B----4-:R-:W-:Y:S02]  /*1f900*/  IADD3 R98, P5, PT, R36.reuse, R98, RZ ;  /* 0x0000006224627210 */ /* 0x050fe40007fbe0ff */
[----:B------:R-:W-:-:S03]  /*1f910*/  IADD3 R105, P4, PT, R36, R105, RZ ;  /* 0x0000006924697210 */ /* 0x000fc60007f9e0ff */
[----:B------:R1:W-:Y:S01]  /*1f920*/  STL [R1+0x328], R98 ;  /* 0x0003286201007387 */ /* 0x0003e20000100800 */
[----:B0-----:R-:W-:-:S03]  /*1f930*/  @!P2 IMAD.MOV.U32 R58, RZ, RZ, R98 ;  /* 0x000000ffff3aa224 */ /* 0x001fc600078e0062 */
[----:B------:R-:W-:Y:S04]  /*1f940*/  STL [R1+0x338], R100 ;  /* 0x0003386401007387 */ /* 0x000fe80000100800 */
[----:B------:R-:W-:Y:S01]  /*1f950*/  STL [R1+0x330], R105 ;  /* 0x0003306901007387 */ /* 0x000fe20000100800 */
[C---:B------:R-:W-:Y:S02]  /*1f960*/  IMAD.X R104, R38.reuse, 0x1, R104, P5 ;  /* 0x0000000126687824 */ /* 0x040fe400028e0668 */
[----:B------:R-:W-:-:S03]  /*1f970*/  IMAD.X R107, R38, 0x1, R107, P4 ;  /* 0x00000001266b7824 */ /* 0x000fc600020e066b */
[----:B------:R0:W-:Y:S01]  /*1f980*/  STL [R1+0x324], R104 ;  /* 0x0003246801007387 */ /* 0x0001e20000100800 */
[----:B------:R-:W-:-:S03]  /*1f990*/  @!P2 IMAD.MOV.U32 R59, RZ, RZ, R104 ;  /* 0x000000ffff3ba224 */ /* 0x000fc600078e0068 */
[----:B------:R4:W-:Y:S04]  /*1f9a0*/  STL [R1+0x32c], R107 ;  /* 0x00032c6b01007387 */ /* 0x0009e80000100800 */
[----:B-1----:R-:W2:Y:S04]  /*1f9b0*/  LDL.LU R98, [R1+0x378] ;  /* 0x0003780001627983 */ /* 0x002ea80000300800 */
[----:B0-----:R-:W2:Y:S01]  /*1f9c0*/  LDL.LU R104, [R1+0x380] ;  /* 0x0003800001687983 */ /* 0x001ea20000300800 */
[----:B------:R-:W-:-:S03]  /*1f9d0*/  IMAD.X R103, R38, 0x1, R103, P3 ;  /* 0x0000000126677824 */ /* 0x000fc600018e0667 */
[----:B------:R0:W2:Y:S04]  /*1f9e0*/  @!P2 LDG.E.U8 R62, desc[UR18][R58.64] ;  /* 0x000000123a3ea981 */ /* 0x0000a8000c1e1100 */
[----:B------:R1:W-:Y:S01]  /*1f9f0*/  STL [R1+0x334], R103 ;  /* 0x0003346701007387 */ /* 0x0003e20000100800 */
[----:B0-----:R-:W-:-:S03]  /*1fa00*/  @!P2 IMAD.MOV.U32 R58, RZ, RZ, R105 ;  /* 0x000000ffff3aa224 */ /* 0x001fc600078e0069 */
[----:B------:R-:W2:Y:S01]  /*1fa10*/  LDL.LU R105, [R1+0x374] ;  /* 0x0003740001697983 */ /* 0x000ea20000300800 */
[----:B------:R-:W-:-:S03]  /*1fa20*/  @!P2 IMAD.MOV.U32 R59, RZ, RZ, R107 ;  /* 0x000000ffff3ba224 */ /* 0x000fc600078e006b */
[----:B----4-:R-:W4:Y:S04]  /*1fa30*/  LDL.LU R107, [R1+0x37c] ;  /* 0x00037c00016b7983 */ /* 0x010f280000300800 */
[----:B------:R0:W4:Y:S01]  /*1fa40*/  @!P2 LDG.E.U8 R63, desc[UR18][R58.64] ;  /* 0x000000123a3fa981 */ /* 0x000122000c1e1100 */
[----:B------:R-:W-:Y:S02]  /*1fa50*/  PRMT R64, RZ, 0x7610, R64 ;  /* 0x00007610ff407816 */ /* 0x000fe40000000040 */
[----:B------:R-:W-:Y:S01]  /*1fa60*/  IADD3 R101, P3, PT, R36, R101, RZ ;  /* 0x0000006524657210 */ /* 0x000fe20007f7e0ff */
[----:B0-----:R-:W-:Y:S02]  /*1fa70*/  @!P2 IMAD.MOV.U32 R59, RZ, RZ, R103 ;  /* 0x000000ffff3ba224 */ /* 0x001fe400078e0067 */
[----:B-1----:R-:W4:Y:S01]  /*1fa80*/  LDL.LU R103, [R1+0x3a4] ;  /* 0x0003a40001677983 */ /* 0x002f220000300800 */
[----:B------:R-:W-:-:S03]  /*1fa90*/  @!P2 IMAD.MOV.U32 R58, RZ, RZ, R100 ;  /* 0x000000ffff3aa224 */ /* 0x000fc600078e0064 */
        /* <DEDUP_REMOVED lines=8> */
[----:B------:R-:W-:Y:S04]  /*1fb20*/  STL [R1+0x370], R101 ;  /* 0x0003706501007387 */ /* 0x000fe80000100800 */
[----:B------:R-:W-:Y:S01]  /*1fb30*/  STL [R1+0x368], R109 ;  /* 0x0003686d01007387 */ /* 0x000fe20000100800 */
[C---:B---3--:R-:W-:Y:S02]  /*1fb40*/  IMAD.X R108, R38.reuse, 0x1, R108, P5 ;  /* 0x00000001266c7824 */ /* 0x048fe400028e066c */
[----:B------:R-:W-:-:S03]  /*1fb50*/  IMAD.X R113, R38, 0x1, R113, P4 ;  /* 0x0000000126717824 */ /* 0x000fc600020e0671 */
[----:B------:R0:W-:Y:S01]  /*1fb60*/  STL [R1+0x33c], R108 ;  /* 0x00033c6c01007387 */ /* 0x0001e20000100800 */
[----:B------:R-:W-:-:S03]  /*1fb70*/  @!P2 IMAD.MOV.U32 R59, RZ, RZ, R108 ;  /* 0x000000ffff3ba224 */ /* 0x000fc600078e006c */
[----:B------:R3:W-:Y:S04]  /*1fb80*/  STL [R1+0x364], R113 ;  /* 0x0003647101007387 */ /* 0x0007e80000100800 */
[----:B-1----:R-:W4:Y:S04]  /*1fb90*/  LDL.LU R99, [R1+0x3b0] ;  /* 0x0003b00001637983 */ /* 0x002f280000300800 */
[----:B0-----:R-:W4:Y:S01]  /*1fba0*/  LDL.LU R108, [R1+0x3b8] ;  /* 0x0003b800016c7983 */ /* 0x001f220000300800 */
[----:B------:R-:W-:-:S03]  /*1fbb0*/  IMAD.X R106, R38, 0x1, R106, P3 ;  /* 0x00000001266a7824 */ /* 0x000fc600018e066a */
[----:B------:R0:W4:Y:S04]  /*1fbc0*/  @!P2 LDG.E.U8 R65, desc[UR18][R58.64] ;  /* 0x000000123a41a981 */ /* 0x000128000c1e1100 */
[----:B------:R1:W-:Y:S01]  /*1fbd0*/  STL [R1+0x36c], R106 ;  /* 0x00036c6a01007387 */ /* 0x0003e20000100800 */
[----:B0-----:R-:W-:Y:S02]  /*1fbe0*/  @!P2 IMAD.MOV.U32 R58, RZ, RZ, R109 ;  /* 0x000000ffff3aa224 */ /* 0x001fe400078e006d */
[----:B------:R-:W-:Y:S01]  /*1fbf0*/  @!P2 IMAD.MOV.U32 R59, RZ, RZ, R113 ;  /* 0x000000ffff3ba224 */ /* 0x000fe200078e0071 */
[----:B------:R-:W4:Y:S04]  /*1fc00*/  LDL.LU R109, [R1+0x3ac] ;  /* 0x0003ac00016d7983 */ /* 0x000f280000300800 */
[----:B---3--:R-:W3:Y:S04]  /*1fc10*/  LDL.LU R113, [R1+0x3b4] ;  /* 0x0003b40001717983 */ /* 0x008ee80000300800 */
        /* <DEDUP_REMOVED lines=10> */
[C---:B------:R-:W-:Y:S02]  /*1fcc0*/  IADD3 R98, P5, PT, R36.reuse, R98, RZ ;  /* 0x0000006224627210 */ /* 0x040fe40007fbe0ff */
[----:B------:R-:W-:-:S03]  /*1fcd0*/  IADD3 R104, P4, PT, R36, R104, RZ ;  /* 0x0000006824687210 */ /* 0x000fc60007f9e0ff */
[----:B0-----:R-:W-:Y:S01]  /*1fce0*/  @!P2 IMAD.MOV.U32 R58, RZ, RZ, R98 ;  /* 0x000000ffff3aa224 */ /* 0x001fe200078e0062 */
[----:B------:R0:W-:Y:S04]  /*1fcf0*/  STL [R1+0x378], R98 ;  /* 0x0003786201007387 */ /* 0x0001e80000100800 */
[----:B------:R-:W-:Y:S01]  /*1fd00*/  STL [R1+0x3a8], R102 ;  /* 0x0003a86601007387 */ /* 0x000fe20000100800 */
[----:B------:R-:W-:-:S04]  /*1fd10*/  IMAD.X R105, R38, 0x1, R105, P5 ;  /* 0x0000000126697824 */ /* 0x000fc800028e0669 */
[----:B------:R-:W-:Y:S02]  /*1fd20*/  @!P2 IMAD.MOV.U32 R59, RZ, RZ, R105 ;  /* 0x000000ffff3ba224 */ /* 0x000fe400078e0069 */
[C---:B----4-:R-:W-:Y:S01]  /*1fd30*/  IMAD.X R107, R38.reuse, 0x1, R107, P4 ;  /* 0x00000001266b7824 */ /* 0x050fe200020e066b */
[----:B------:R-:W-:Y:S04]  /*1fd40*/  STL [R1+0x380], R104 ;  /* 0x0003806801007387 */ /* 0x000fe80000100800 */
[----:B------:R1:W4:Y:S04]  /*1fd50*/  @!P2 LDG.E.U8 R68, desc[UR18][R58.64] ;  /* 0x000000123a44a981 */ /* 0x000328000c1e1100 */
[----:B------:R0:W-:Y:S04]  /*1fd60*/  STL [R1+0x374], R105 ;  /* 0x0003746901007387 */ /* 0x0001e80000100800 */
[----:B------:R0:W-:Y:S01]  /*1fd70*/  STL [R1+0x37c], R107 ;  /* 0x00037c6b01007387 */ /* 0x0001e20000100800 */
[----:B------:R-:W-:-:S02]  /*1fd80*/  IMAD.X R103, R38, 0x1, R103, P3 ;  /* 0x0000000126677824 */ /* 0x000fc400018e0667 */
[----:B-1----:R-:W-:Y:S01]  /*1fd90*/  @!P2 IMAD.MOV.U32 R58, RZ, RZ, R104 ;  /* 0x000000ffff3aa224 */ /* 0x002fe200078e0068 */
[----:B0-----:R-:W4:Y:S01]  /*1fda0*/  LDL.LU R98, [R1+0x3e8] ;  /* 0x0003e80001627983 */ /* 0x001f220000300800 */
[----:B------:R-:W-:-:S03]  /*1fdb0*/  @!P2 IMAD.MOV.U32 R59, RZ, RZ, R107 ;  /* 0x000000ffff3ba224 */ /* 0x000fc600078e006b */
[----:B------:R-:W4:Y:S04]  /*1fdc0*/  LDL.LU R105, [R1+0x3f0] ;  /* 0x0003f00001697983 */ /* 0x000f280000300800 */
[----:B------:R0:W4:Y:S04]  /*1fdd0*/  @!P2 LDG.E.U8 R69, desc[UR18][R58.64] ;  /* 0x000000123a45a981 */ /* 0x000128000c1e1100 */
[----:B------:R1:W-:Y:S01]  /*1fde0*/  STL [R1+0x3a4], R103 ;  /* 0x0003a46701007387 */ /* 0x0003e20000100800 */
[----:B0-----:R-:W-:-:S03]  /*1fdf0*/  @!P2 IMAD.MOV.U32 R58, RZ, RZ, R102 ;  /* 0x000000ffff3aa224 */ /* 0x001fc600078e0066 */
[----:B------:R-:W4:Y:S04]  /*1fe00*/  LDL.LU R102, [R1+0x3e4] ;  /* 0x0003e40001667983 */ /* 0x000f280000300800 */
[----:B------:R-:W4:Y:S01]  /*1fe10*/  LDL.LU R107, [R1+0x3ec] ;  /* 0x0003ec00016b7983 */ /* 0x000f220000300800 */
[----:B------:R-:W-:-:S03]  /*1fe20*/  @!P2 IMAD.MOV.U32 R59, RZ, RZ, R103 ;  /* 0x000000ffff3ba224 */ /* 0x000fc600078e0067 */
[----:B-1----:R-:W4:Y:S01]  /*1fe30*/  LDL.LU R103, [R1+0x3f4] ;  /* 0x0003f40001677983 */ /* 0x002f220000300800 */
[----:B------:R-:W-:Y:S02]  /*1fe40*/  PRMT R70, RZ, 0x7610, R70 ;  /* 0x00007610ff467816 */ /* 0x000fe40000000046 */
        /* <DEDUP_REMOVED lines=11> */
[C---:B------:R-:W-:Y:S02]  /*1ff00*/  IMAD.X R109, R38.reuse, 0x1, R109, P5 ;  /* 0x00000001266d7824 */ /* 0x040fe400028e066d */
[----:B---3--:R-:W-:-:S03]  /*1ff10*/  IMAD.X R113, R38, 0x1, R113, P4 ;  /* 0x0000000126717824 */ /* 0x008fc600020e0671 */
        /* <DEDUP_REMOVED lines=32> */
[----:B------:R-:W-:Y:S02]  /*20120*/  @!P2 IMAD.MOV.U32 R59, RZ, RZ, R102 ;  /* 0x000000ffff3ba224 */ /* 0x000fe400078e0066 */
[----:B------:R-:W-:Y:S01]  /*20130*/  IMAD.X R103, R38, 0x1, R103, P3 ;  /* 0x0000000126677824 */ /* 0x000fe200018e0667 */
[----:B------:R4:W-:Y:S04]  /*20140*/  STL [R1+0x3ec], R107 ;  /* 0x0003ec6b01007387 */ /* 0x0009e80000100800 */
[----:B-1----:R-:W2:Y:S04]  /*20150*/  LDL.LU R98, [R1+0x438] ;  /* 0x0004380001627983 */ /* 0x002ea80000300800 */
[----:B------:R1:W2:Y:S04]  /*20160*/  @!P2 LDG.E.U8 R74, desc[UR18][R58.64] ;  /* 0x000000123a4aa981 */ /* 0x0002a8000c1e1100 */
[----:B0-----:R-:W2:Y:S04]  /*20170*/  LDL.LU R102, [R1+0x440] ;  /* 0x0004400001667983 */ /* 0x001ea80000300800 */
[----:B------:R0:W-:Y:S01]  /*20180*/  STL [R1+0x3f4], R103 ;  /* 0x0003f46701007387 */ /* 0x0001e20000100800 */
[----:B-1----:R-:W-:-:S02]  /*20190*/  @!P2 IMAD.MOV.U32 R58, RZ, RZ, R105 ;  /* 0x000000ffff3aa224 */ /* 0x002fc400078e0069 */
[----:B------:R-:W-:Y:S02]  /*201a0*/  @!P2 IMAD.MOV.U32 R59, RZ, RZ, R107 ;  /* 0x000000ffff3ba224 */ /* 0x000fe400078e006b */
[----:B----4-:R-:W4:Y:S04]  /*201b0*/  LDL.LU R107, [R1+0x434] ;  /* 0x00043400016b7983 */ /* 0x010f280000300800 */
[----:B------:R1:W4:Y:S04]  /*201c0*/  @!P2 LDG.E.U8 R75, desc[UR18][R58.64] ;  /* 0x000000123a4ba981 */ /* 0x000328000c1e1100 */
[----:B------:R-:W4:Y:S01]  /*201d0*/  LDL.LU R105, [R1+0x43c] ;  /* 0x00043c0001697983 */ /* 0x000f220000300800 */
[----:B-1----:R-:W-:-:S03]  /*201e0*/  @!P2 IMAD.MOV.U32 R59, RZ, RZ, R103 ;  /* 0x000000ffff3ba224 */ /* 0x002fc600078e0067 */
[----:B0-----:R-:W4:Y:S01]  /*201f0*/  LDL.LU R103, [R1+0x464] ;  /* 0x0004640001677983 */ /* 0x001f220000300800 */
[----:B------:R-:W-:Y:S01]  /*20200*/  @!P2 IMAD.MOV.U32 R58, RZ, RZ, R101 ;  /* 0x000000ffff3aa224 */ /* 0x000fe200078e0065 */
[----:B------:R-:W-:Y:S02]  /*20210*/  IADD3 R104, P3, PT, R36, R104, RZ ;  /* 0x0000006824687210 */ /* 0x000fe40007f7e0ff */
[----:B------:R-:W4:Y:S01]  /*20220*/  LDL.LU R101, [R1+0x4e8] ;  /* 0x0004e80001657983 */ /* 0x000f220000300800 */
[----:B------:R-:W-:-:S03]  /*20230*/  PRMT R77, RZ, 0x7610, R77 ;  /* 0x00007610ff4d7816 */ /* 0x000fc6000000004d */
[----:B------:R0:W4:Y:S01]  /*20240*/  @!P2 LDG.E.U8 R76, desc[UR18][R58.64] ;  /* 0x000000123a4ca981 */ /* 0x000122000c1e1100 */
[-C--:B------:R-:W-:Y:S02]  /*20250*/  @!P2 LOP3.LUT R83, R83, R82.reuse, RZ, 0x3c, !PT ;  /* 0x000000525353a212 */ /* 0x080fe400078e3cff */
[----:B------:R-:W-:Y:S02]  /*20260*/  PRMT R78, RZ, 0x7610, R78 ;  /* 0x00007610ff4e7816 */ /* 0x000fe4000000004e */
[C---:B------:R-:W-:Y:S02]  /*20270*/  @!P2 LOP3.LUT R82, R83.reuse, R82, RZ, 0x3c, !PT ;  /* 0x000000525352a212 */ /* 0x040fe400078e3cff */
[----:B------:R-:W-:Y:S02]  /*20280*/  PRMT R84, RZ, 0x7610, R84 ;  /* 0x00007610ff547816 */ /* 0x000fe40000000054 */
[----:B------:R-:W-:-:S05]  /*20290*/  @!P2 LOP3.LUT R83, R83, R82, RZ, 0x3c, !PT ;  /* 0x000000525353a212 */ /* 0x000fca00078e3cff */
[----:B------:R-:W4:Y:S01]  /*202a0*/  @!P2 LDG.E.U8 R84, desc[UR18][R82.64] ;  /* 0x000000125254a981 */ /* 0x000f22000c1e1100 */
[C---:B------:R-:W-:Y:S02]  /*202b0*/  IADD3 R99, P5, PT, R36.reuse, R99, RZ ;  /* 0x0000006324637210 */ /* 0x040fe40007fbe0ff */
[----:B------:R-:W-:-:S03]  /*202c0*/  IADD3 R109, P4, PT, R36, R109, RZ ;  /* 0x0000006d246d7210 */ /* 0x000fc60007f9e0ff */
[----:B------:R-:W-:Y:S01]  /*202d0*/  STL [R1+0x400], R99 ;  /* 0x0004006301007387 */ /* 0x000fe20000100800 */
[----:B0-----:R-:W-:-:S03]  /*202e0*/  @!P2 IMAD.MOV.U32 R58, RZ, RZ, R99 ;  /* 0x000000ffff3aa224 */ /* 0x001fc600078e0063 */
[----:B------:R-:W-:Y:S04]  /*202f0*/  STL [R1+0x430], R104 ;  /* 0x0004306801007387 */ /* 0x000fe80000100800 */
[----:B------:R-:W-:Y:S01]  /*20300*/  STL [R1+0x428], R109 ;  /* 0x0004286d01007387 */ /* 0x000fe20000100800 */
[C---:B------:R-:W-:Y:S02]  /*20310*/  IMAD.X R108, R38.reuse, 0x1, R108, P5 ;  /* 0x00000001266c7824 */ /* 0x040fe400028e066c */
[----:B---3--:R-:W-:-:S03]  /*20320*/  IMAD.X R113, R38, 0x1, R113, P4 ;  /* 0x0000000126717824 */ /* 0x008fc600020e0671 */
[----:B------:R0:W-:Y:S01]  /*20330*/  STL [R1+0x3fc], R108 ;  /* 0x0003fc6c01007387 */ /* 0x0001e20000100800 */
[----:B------:R-:W-:-:S03]  /*20340*/  @!P2 IMAD.MOV.U32 R59, RZ, RZ, R108 ;  /* 0x000000ffff3ba224 */ /* 0x000fc600078e006c */
[----:B------:R-:W-:Y:S04]  /*20350*/  STL [R1+0x424], R113 ;  /* 0x0004247101007387 */ /* 0x000fe80000100800 */
[----:B------:R1:W3:Y:S04]  /*20360*/  @!P2 LDG.E.U8 R77, desc[UR18][R58.64] ;  /* 0x000000123a4da981 */ /* 0x0002e8000c1e1100 */
[----:B0-----:R-:W3:Y:S01]  /*20370*/  LDL.LU R108, [R1+0x470] ;  /* 0x00047000016c7983 */ /* 0x001ee20000300800 */
[----:B------:R-:W-:-:S03]  /*20380*/  IMAD.X R106, R38, 0x1, R106, P3 ;  /* 0x00000001266a7824 */ /* 0x000fc600018e066a */
[----:B------:R-:W3:Y:S01]  /*20390*/  LDL.LU R99, [R1+0x4a8] ;  /* 0x0004a80001637983 */ /* 0x000ee20000300800 */
[----:B-1----:R-:W-:Y:S02]  /*203a0*/  @!P2 IMAD.MOV.U32 R58, RZ, RZ, R109 ;  /* 0x000000ffff3aa224 */ /* 0x002fe400078e006d */
[----:B------:R-:W-:Y:S01]  /*203b0*/  @!P2 IMAD.MOV.U32 R59, RZ, RZ, R113 ;  /* 0x000000ffff3ba224 */ /* 0x000fe200078e0071 */
[----:B------:R0:W-:Y:S04]  /*203c0*/  STL [R1+0x42c], R106 ;  /* 0x00042c6a01007387 */ /* 0x0001e80000100800 */
[----:B------:R-:W3:Y:S04]  /*203d0*/  LDL.LU R109, [R1+0x46c] ;  /* 0x00046c00016d7983 */ /* 0x000ee80000300800 */
[----:B------:R1:W3:Y:S02]  /*203e0*/  @!P2 LDG.E.U8 R78, desc[UR18][R58.64] ;  /* 0x000000123a4ea981 */ /* 0x0002e4000c1e1100 */
[----:B-1----:R-:W-:-:S02]  /*203f0*/  @!P2 IMAD.MOV.U32 R59, RZ, RZ, R106 ;  /* 0x000000ffff3ba224 */ /* 0x002fc400078e006a */
[----:B------:R-:W-:Y:S01]  /*20400*/  @!P2 IMAD.MOV.U32 R58, RZ, RZ, R104 ;  /* 0x000000ffff3aa224 */ /* 0x000fe200078e0068 */
[----:B0-----:R-:W3:Y:S04]  /*20410*/  LDL.LU R106, [R1+0x4a4] ;  /* 0x0004a400016a7983 */ /* 0x001ee80000300800 */
[----:B------:R-:W3:Y:S01]  /*20420*/  LDL.LU R104, [R1+0x4e4] ;  /* 0x0004e40001687983 */ /* 0x000ee20000300800 */
[----:B------:R-:W-:Y:S02]  /*20430*/  PRMT R79, RZ, 0x7610, R79 ;  /* 0x00007610ff4f7816 */ /* 0x000fe4000000004f */
[----:B--2---:R-:W-:Y:S02]  /*20440*/  IADD3 R100, P3, PT, R36, R100, RZ ;  /* 0x0000006424647210 */ /* 0x004fe40007f7e0ff */
[----:B------:R-:W-:-:S02]  /*20450*/  PRMT R80, RZ, 0x7610, R80 ;  /* 0x00007610ff507816 */ /* 0x000fc40000000050 */
[----:B------:R0:W2:Y:S01]  /*20460*/  @!P2 LDG.E.U8 R79, desc[UR18][R58.64] ;  /* 0x000000123a4fa981 */ /* 0x0000a2000c1e1100 */
[----:B------:R-:W-:Y:S02]  /*20470*/  PRMT R81, RZ, 0x7610, R81 ;  /* 0x00007610ff517816 */ /* 0x000fe40000000051 */
[----:B------:R-:W-:Y:S02]  /*20480*/  PRMT R82, RZ, 0x7610, R82 ;  /* 0x00007610ff527816 */ /* 0x000fe40000000052 */
[C---:B------:R-:W-:Y:S02]  /*20490*/  IADD3 R98, P5, PT, R36.reuse, R98, RZ ;  /* 0x0000006224627210 */ /* 0x040fe40007fbe0ff */
[----:B------:R-:W-:-:S03]  /*204a0*/  IADD3 R102, P4, PT, R36, R102, RZ ;  /* 0x0000006624667210 */ /* 0x000fc60007f9e0ff */
[----:B------:R1:W-:Y:S01]  /*204b0*/  STL [R1+0x438], R98 ;  /* 0x0004386201007387 */ /* 0x0003e20000100800 */
[----:B0-----:R-:W-:-:S03]  /*204c0*/  @!P2 IMAD.MOV.U32 R58, RZ, RZ, R98 ;  /* 0x000000ffff3aa224 */ /* 0x001fc600078e0062 */
[----:B------:R-:W-:Y:S01]  /*204d0*/  STL [R1+0x468], R100 ;  /* 0x0004686401007387 */ /* 0x000fe20000100800 */
[----:B----4-:R-:W-:-:S03]  /*204e0*/  IMAD.X R107, R38, 0x1, R107, P5 ;  /* 0x00000001266b7824 */ /* 0x010fc600028e066b */
[----:B------:R-:W-:Y:S01]  /*204f0*/  STL [R1+0x440], R102 ;  /* 0x0004406601007387 */ /* 0x000fe20000100800 */
[----:B------:R-:W-:Y:S02]  /*20500*/  @!P2 IMAD.MOV.U32 R59, RZ, RZ, R107 ;  /* 0x000000ffff3ba224 */ /* 0x000fe400078e006b */
[C---:B------:R-:W-:Y:S01]  /*20510*/  IMAD.X R105, R38.reuse, 0x1, R105, P4 ;  /* 0x0000000126697824 */ /* 0x040fe200020e0669 */
[----:B------:R-:W-:Y:S04]  /*20520*/  STL [R1+0x434], R107 ;  /* 0x0004346b01007387 */ /* 0x000fe80000100800 */
[----:B------:R0:W-:Y:S01]  /*20530*/  STL [R1+0x43c], R105 ;  /* 0x00043c6901007387 */ /* 0x0001e20000100800 */
[----:B------:R-:W-:-:S03]  /*20540*/  IMAD.X R103, R38, 0x1, R103, P3 ;  /* 0x0000000126677824 */ /* 0x000fc600018e0667 */
[----:B-1----:R-:W4:Y:S04]  /*20550*/  LDL.LU R98, [R1+0x4b0] ;  /* 0x0004b00001627983 */ /* 0x002f280000300800 */
[----:B------:R1:W2:Y:S04]  /*20560*/  @!P2 LDG.E.U8 R80, desc[UR18][R58.64] ;  /* 0x000000123a50a981 */ /* 0x0002a8000c1e1100 */
[----:B------:R0:W-:Y:S01]  /*20570*/  STL [R1+0x464], R103 ;  /* 0x0004646701007387 */ /* 0x0001e20000100800 */
[----:B-1----:R-:W-:Y:S02]  /*20580*/  @!P2 IMAD.MOV.U32 R58, RZ, RZ, R102 ;  /* 0x000000ffff3aa224 */ /* 0x002fe400078e0066 */
[----:B------:R-:W-:-:S02]  /*20590*/  @!P2 IMAD.MOV.U32 R59, RZ, RZ, R105 ;  /* 0x000000ffff3ba224 */ /* 0x000fc400078e0069 */
[----:B0-----:R-:W2:Y:S04]  /*205a0*/  LDL.LU R105, [R1+0x520] ;  /* 0x0005200001697983 */ /* 0x001ea80000300800 */
[----:B------:R-:W2:Y:S04]  /*205b0*/  LDL.LU R102, [R1+0x478] ;  /* 0x0004780001667983 */ /* 0x000ea80000300800 */
[----:B------:R0:W2:Y:S04]  /*205c0*/  @!P2 LDG.E.U8 R81, desc[UR18][R58.64] ;  /* 0x000000123a51a981 */ /* 0x0000a8000c1e1100 */
[----:B------:R-:W2:Y:S01]  /*205d0*/  LDL.LU R107, [R1+0x51c] ;  /* 0x00051c00016b7983 */ /* 0x000ea20000300800 */
[----:B0-----:R-:W-:-:S02]  /*205e0*/  @!P2 IMAD.MOV.U32 R59, RZ, RZ, R103 ;  /* 0x000000ffff3ba224 */ /* 0x001fc400078e0067 */
[----:B------:R-:W-:Y:S01]  /*205f0*/  @!P2 IMAD.MOV.U32 R58, RZ, RZ, R100 ;  /* 0x000000ffff3aa224 */ /* 0x000fe200078e0064 */
[----:B------:R-:W2:Y:S04]  /*20600*/  LDL.LU R103, [R1+0x474] ;  /* 0x0004740001677983 */ /* 0x000ea80000300800 */
[----:B------:R-:W2:Y:S01]  /*20610*/  LDL.LU R100, [R1+0x4ac] ;  /* 0x0004ac0001647983 */ /* 0x000ea20000300800 */
[----:B------:R-:W-:Y:S02]  /*20620*/  IADD3 R101, P3, PT, R36, R101, RZ ;  /* 0x0000006524657210 */ /* 0x000fe40007f7e0ff */
[----:B------:R-:W-:Y:S01]  /*20630*/  PRMT R83, RZ, 0x7610, R83 ;  /* 0x00007610ff537816 */ /* 0x000fe20000000053 */
[----:B------:R0:W2:Y:S04]  /*20640*/  @!P2 LDG.E.U8 R82, desc[UR18][R58.64] ;  /* 0x000000123a52a981 */ /* 0x0000a8000c1e1100 */
        /* <DEDUP_REMOVED lines=10> */
[----:B------:R1:W-:Y:S02]  /*206f0*/  STS.U8 [R31+UR9+0xda00], R84 ;  /* 0x00da00541f007988 */ /* 0x0003e40008000009 */
[----:B-1----:R-:W-:-:S02]  /*20700*/  PRMT R84, RZ, 0x7610, R84 ;  /* 0x00007610ff547816 */ /* 0x002fc40000000054 */
[----:B------:R-:W-:Y:S01]  /*20710*/  STS.U8 [R31+UR9+0xd600], R116 ;  /* 0x00d600741f007988 */ /* 0x000fe20008000009 */
[C---:B---3--:R-:W-:Y:S02]  /*20720*/  IADD3 R108, P5, PT, R36.reuse, R108, RZ ;  /* 0x0000006c246c7210 */ /* 0x048fe40007fbe0ff */
[----:B------:R-:W-:-:S03]  /*20730*/  IADD3 R99, P4, PT, R36, R99, RZ ;  /* 0x0000006324637210 */ /* 0x000fc60007f9e0ff */
[----:B0-----:R-:W-:Y:S01]  /*20740*/  @!P2 IMAD.MOV.U32 R58, RZ, RZ, R108 ;  /* 0x000000ffff3aa224 */ /* 0x001fe200078e006c */
[----:B------:R-:W-:Y:S01]  /*20750*/  STL [R1+0x470], R108 ;  /* 0x0004706c01007387 */ /* 0x000fe20000100800 */
[----:B------:R-:W-:-:S03]  /*20760*/  IMAD.X R109, R38, 0x1, R109, P5 ;  /* 0x00000001266d7824 */ /* 0x000fc600028e066d */
[----:B------:R-:W-:Y:S01]  /*20770*/  STL [R1+0x4e8], R101 ;  /* 0x0004e86501007387 */ /* 0x000fe20000100800 */
[----:B------:R-:W-:-:S03]  /*20780*/  @!P2 IMAD.MOV.U32 R59, RZ, RZ, R109 ;  /* 0x000000ffff3ba224 */ /* 0x000fc600078e006d */
[----:B------:R0:W-:Y:S04]  /*20790*/  STL [R1+0x4a8], R99 ;  /* 0x0004a86301007387 */ /* 0x0001e80000100800 */
[----:B------:R-:W-:Y:S04]  /*207a0*/  STL [R1+0x46c], R109 ;  /* 0x00046c6d01007387 */ /* 0x000fe80000100800 */
[----:B------:R1:W3:Y:S01]  /*207b0*/  @!P2 LDG.E.U8 R83, desc[UR18][R58.64] ;  /* 0x000000123a53a981 */ /* 0x0002e2000c1e1100 */
[C---:B------:R-:W-:Y:S02]  /*207c0*/  IMAD.X R106, R38.reuse, 0x1, R106, P4 ;  /* 0x00000001266a7824 */ /* 0x040fe400020e066a */
[----:B------:R-:W-:-:S03]  /*207d0*/  IMAD.X R104, R38, 0x1, R104, P3 ;  /* 0x0000000126687824 */ /* 0x000fc600018e0668 */
[----:B------:R0:W-:Y:S01]  /*207e0*/  STL [R1+0x4a4], R106 ;  /* 0x0004a46a01007387 */ /* 0x0001e20000100800 */
[----:B-1----:R-:W-:Y:S02]  /*207f0*/  @!P2 IMAD.MOV.U32 R58, RZ, RZ, R99 ;  /* 0x000000ffff3aa224 */ /* 0x002fe400078e0063 */
[----:B------:R-:W-:Y:S01]  /*20800*/  @!P2 IMAD.MOV.U32 R59, RZ, RZ, R106 ;  /* 0x000000ffff3ba224 */ /* 0x000fe200078e006a */
[----:B------:R1:W-:Y:S04]  /*20810*/  STL [R1+0x4e4], R104 ;  /* 0x0004e46801007387 */ /* 0x0003e80000100800 */
[----:B0-----:R-:W3:Y:S04]  /*20820*/  LDL.LU R99, [R1+0x4f0] ;  /* 0x0004f00001637983 */ /* 0x001ee80000300800 */
[----:B------:R-:W3:Y:S04]  /*20830*/  LDL.LU R115, [R1+0x248] ;  /* 0x0002480001737983 */ /* 0x000ee80000300800 */
[----:B------:R0:W3:Y:S04]  /*20840*/  @!P2 LDG.E.U8 R84, desc[UR18][R58.64] ;  /* 0x000000123a54a981 */ /* 0x0000e8000c1e1100 */
[----:B------:R-:W3:Y:S01]  /*20850*/  LDL.LU R113, [R1+0x4b8] ;  /* 0x0004b80001717983 */ /* 0x000ee20000300800 */
[----:B0-----:R-:W-:-:S03]  /*20860*/  @!P2 IMAD.MOV.U32 R58, RZ, RZ, R101 ;  /* 0x000000ffff3aa224 */ /* 0x001fc600078e0065 */
[----:B------:R-:W3:Y:S04]  /*20870*/  LDL.LU R101, [R1+0x4ec] ;  /* 0x0004ec0001657983 */ /* 0x000ee80000300800 */
[----:B------:R-:W3:Y:S01]  /*20880*/  LDL.LU R116, [R1+0x244] ;  /* 0x0002440001747983 */ /* 0x000ee20000300800 */
[----:B------:R-:W-:-:S03]  /*20890*/  @!P2 IMAD.MOV.U32 R59, RZ, RZ, R104 ;  /* 0x000000ffff3ba224 */ /* 0x000fc600078e0068 */
[----:B------:R-:W3:Y:S04]  /*208a0*/  LDL.LU R114, [R1+0x4b4] ;  /* 0x0004b40001727983 */ /* 0x000ee80000300800 */
[----:B------:R-:W3:Y:S04]  /*208b0*/  LDL.LU R108, [R1+0x4f8] ;  /* 0x0004f800016c7983 */ /* 0x000ee80000300800 */
[----:B------:R-:W3:Y:S04]  /*208c0*/  LDL.LU R106, [R1+0x23c] ;  /* 0x00023c00016a7983 */ /* 0x000ee80000300800 */
[----:B-1----:R-:W3:Y:S01]  /*208d0*/  LDL.LU R104, [R1+0x480] ;  /* 0x0004800001687983 */ /* 0x002ee20000300800 */
[----:B------:R-:W-:-:S02]  /*208e0*/  PRMT R85, RZ, 0x7610, R85 ;  /* 0x00007610ff557816 */ /* 0x000fc40000000055 */
[----:B------:R-:W-:-:S04]  /*208f0*/  PRMT R87, RZ, 0x7610, R87 ;  /* 0x00007610ff577816 */ /* 0x000fc80000000057 */
[----:B------:R0:W3:Y:S01]  /*20900*/  @!P2 LDG.E.U8 R85, desc[UR18][R58.64] ;  /* 0x000000123a55a981 */ /* 0x0000e2000c1e1100 */
[----:B------:R-:W-:Y:S02]  /*20910*/  PRMT R86, RZ, 0x7610, R86 ;  /* 0x00007610ff567816 */ /* 0x000fe40000000056 */
[C---:B----4-:R-:W-:Y:S02]  /*20920*/  IADD3 R98, P4, PT, R36.reuse, R98, RZ ;  /* 0x0000006224627210 */ /* 0x050fe40007f9e0ff */
[C---:B--2---:R-:W-:Y:S02]  /*20930*/  IADD3 R105, P3, PT, R36.reuse, R105, RZ ;  /* 0x0000006924697210 */ /* 0x044fe40007f7e0ff */
[----:B------:R-:W-:-:S03]  /*20940*/  IADD3 R102, P5, PT, R36, R102, RZ ;  /* 0x0000006624667210 */ /* 0x000fc60007fbe0ff */
[----:B------:R-:W-:Y:S04]  /*20950*/  STL [R1+0x520], R105 ;  /* 0x0005206901007387 */ /* 0x000fe80000100800 */
[----:B------:R-:W-:Y:S01]  /*20960*/  STL [R1+0x4b0], R98 ;  /* 0x0004b06201007387 */ /* 0x000fe20000100800 */
[----:B------:R-:W-:-:S03]  /*20970*/  IMAD.X R107, R38, 0x1, R107, P3 ;  /* 0x00000001266b7824 */ /* 0x000fc600018e066b */
[----:B------:R-:W-:Y:S04]  /*20980*/  STL [R1+0x478], R102 ;  /* 0x0004786601007387 */ /* 0x000fe80000100800 */
[----:B------:R1:W-:Y:S01]  /*20990*/  STL [R1+0x51c], R107 ;  /* 0x00051c6b01007387 */ /* 0x0003e20000100800 */
[C---:B------:R-:W-:Y:S02]  /*209a0*/  IMAD.X R103, R38.reuse, 0x1, R103, P5 ;  /* 0x0000000126677824 */ /* 0x040fe400028e0667 */
[----:B------:R-:W-:-:S03]  /*209b0*/  IMAD.X R100, R38, 0x1, R100, P4 ;  /* 0x0000000126647824 */ /* 0x000fc600020e0664 */
[----:B------:R2:W-:Y:S04]  /*209c0*/  STL [R1+0x474], R103 ;  /* 0x0004746701007387 */ /* 0x0005e80000100800 */
[----:B------:R4:W-:Y:S04]  /*209d0*/  STL [R1+0x4ac], R100 ;  /* 0x0004ac6401007387 */ /* 0x0009e80000100800 */
[----:B------:R-:W3:Y:S01]  /*209e0*/  LDL.LU R109, [R1+0x4f4] ;  /* 0x0004f400016d7983 */ /* 0x000ee20000300800 */
[----:B0-----:R-:W-:Y:S02]  /*209f0*/  @!P2 IMAD.MOV.U32 R58, RZ, RZ, R105 ;  /* 0x000000ffff3aa224 */ /* 0x001fe400078e0069 */
[----:B------:R-:W-:-:S02]  /*20a00*/  @!P2 IMAD.MOV.U32 R59, RZ, RZ, R107 ;  /* 0x000000ffff3ba224 */ /* 0x000fc400078e006b */
[----:B-1----:R-:W3:Y:S04]  /*20a10*/  LDL.LU R107, [R1+0x238] ;  /* 0x00023800016b7983 */ /* 0x002ee80000300800 */
[----:B------:R0:W3:Y:S04]  /*20a20*/  @!P2 LDG.E.U8 R87, desc[UR18][R58.64] ;  /* 0x000000123a57a981 */ /* 0x0000e8000c1e1100 */
[----:B------:R-:W3:Y:S01]  /*20a30*/  LDL.LU R105, [R1+0x47c] ;  /* 0x00047c0001697983 */ /* 0x000ee20000300800 */
[----:B0-----:R-:W-:Y:S02]  /*20a40*/  @!P2 IMAD.MOV.U32 R58, RZ, RZ, R102 ;  /* 0x000000ffff3aa224 */ /* 0x001fe400078e0066 */
[----:B------:R-:W-:-:S02]  /*20a50*/  @!P2 IMAD.MOV.U32 R59, RZ, RZ, R103 ;  /* 0x000000ffff3ba224 */ /* 0x000fc400078e0067 */
[----:B--2---:R-:W2:Y:S01]  /*20a60*/  LDL.LU R103, [R1+0x4bc] ;  /* 0x0004bc0001677983 */ /* 0x004ea20000300800 */
[----:B------:R-:W-:-:S03]  /*20a70*/  PRMT R88, RZ, 0x7610, R88 ;  /* 0x00007610ff587816 */ /* 0x000fc60000000058 */
[----:B------:R-:W2:Y:S04]  /*20a80*/  LDL.LU R102, [R1+0x4c0] ;  /* 0x0004c00001667983 */ /* 0x000ea80000300800 */
[----:B------:R0:W2:Y:S02]  /*20a90*/  @!P2 LDG.E.U8 R86, desc[UR18][R58.64] ;  /* 0x000000123a56a981 */ /* 0x0000a4000c1e1100 */
[----:B0-----:R-:W-:Y:S02]  /*20aa0*/  @!P2 IMAD.MOV.U32 R59, RZ, RZ, R100 ;  /* 0x000000ffff3ba224 */ /* 0x001fe400078e0064 */
[----:B------:R-:W-:Y:S01]  /*20ab0*/  @!P2 IMAD.MOV.U32 R58, RZ, RZ, R98 ;  /* 0x000000ffff3aa224 */ /* 0x000fe200078e0062 */
[----:B----4-:R-:W4:Y:S04]  /*20ac0*/  LDL.LU R100, [R1+0x234] ;  /* 0x0002340001647983 */ /* 0x010f280000300800 */
[----:B------:R-:W4:Y:S04]  /*20ad0*/  LDL.LU R98, [R1+0x230] ;  /* 0x0002300001627983 */ /* 0x000f280000300800 */
[----:B------:R0:W4:Y:S01]  /*20ae0*/  @!P2 LDG.E.U8 R88, desc[UR18][R58.64] ;  /* 0x000000123a58a981 */ /* 0x000122000c1e1100 */
[----:B---3--:R-:W-:-:S02]  /*20af0*/  IADD3 R99, P4, PT, R36, R99, RZ ;  /* 0x0000006324637210 */ /* 0x008fc40007f9e0ff */
[----:B------:R-:W-:-:S03]  /*20b00*/  IADD3 R115, P3, PT, R36, R115, RZ ;  /* 0x0000007324737210 */ /* 0x000fc60007f7e0ff */
[----:B------:R-:W-:Y:S01]  /*20b10*/  STL [R1+0x4f0], R99 ;  /* 0x0004f06301007387 */ /* 0x000fe20000100800 */
[----:B------:R-:W-:-:S03]  /*20b20*/  IADD3 R113, P5, PT, R36, R113, RZ ;  /* 0x0000007124717210 */ /* 0x000fc60007fbe0ff */
[----:B------:R-:W-:Y:S01]  /*20b30*/  STL [R1+0x248], R115 ;  /* 0x0002487301007387 */ /* 0x000fe20000100800 */
[----:B------:R-:W-:-:S03]  /*20b40*/  IMAD.X R101, R38, 0x1, R101, P4 ;  /* 0x0000000126657824 */ /* 0x000fc600020e0665 */
[----:B------:R-:W-:Y:S01]  /*20b50*/  STL [R1+0x4b8], R113 ;  /* 0x0004b87101007387 */ /* 0x000fe20000100800 */
[----:B------:R-:W-:-:S03]  /*20b60*/  IMAD.X R116, R38, 0x1, R116, P3 ;  /* 0x0000000126747824 */ /* 0x000fc600018e0674 */
[----:B------:R1:W-:Y:S01]  /*20b70*/  STL [R1+0x4ec], R101 ;  /* 0x0004ec6501007387 */ /* 0x0003e20000100800 */
[----:B0-----:R-:W-:-:S03]  /*20b80*/  @!P2 IMAD.MOV.U32 R59, RZ, RZ, R101 ;  /* 0x000000ffff3ba224 */ /* 0x001fc600078e0065 */
[----:B------:R0:W-:Y:S01]  /*20b90*/  STL [R1+0x244], R116 ;  /* 0x0002447401007387 */ /* 0x0001e20000100800 */
[----:B------:R-:W-:-:S03]  /*20ba0*/  @!P2 IMAD.MOV.U32 R58, RZ, RZ, R99 ;  /* 0x000000ffff3aa224 */ /* 0x000fc600078e0063 */
[----:B-1----:R-:W3:Y:S04]  /*20bb0*/  LDL.LU R101, [R1+0x228] ;  /* 0x0002280001657983 */ /* 0x002ee80000300800 */
[----:B------:R-:W3:Y:S01]  /*20bc0*/  LDL.LU R99, [R1+0x22c] ;  /* 0x00022c0001637983 */ /* 0x000ee20000300800 */
[----:B------:R-:W-:Y:S02]  /*20bd0*/  PRMT R90, RZ, 0x7610, R90 ;  /* 0x00007610ff5a7816 */ /* 0x000fe4000000005a */
[----:B------:R-:W-:Y:S01]  /*20be0*/  PRMT R91, RZ, 0x7610, R91 ;  /* 0x00007610ff5b7816 */ /* 0x000fe2000000005b */
[----:B------:R-:W-:-:S03]  /*20bf0*/  IMAD.X R114, R38, 0x1, R114, P5 ;  /* 0x0000000126727824 */ /* 0x000fc600028e0672 */
[----:B------:R1:W3:Y:S01]  /*20c00*/  @!P2 LDG.E.U8 R90, desc[UR18][R58.64] ;  /* 0x000000123a5aa981 */ /* 0x0002e2000c1e1100 */
[C---:B------:R-:W-:Y:S02]  /*20c10*/  IADD3 R108, P4, PT, R36.reuse, R108, RZ ;  /* 0x0000006c246c7210 */ /* 0x040fe40007f9e0ff */
[----:B------:R-:W-:Y:S01]  /*20c20*/  PRMT R89, RZ, 0x7610, R89 ;  /* 0x00007610ff597816 */ /* 0x000fe20000000059 */
[----:B-1----:R-:W-:Y:S02]  /*20c30*/  @!P2 IMAD.MOV.U32 R58, RZ, RZ, R115 ;  /* 0x000000ffff3aa224 */ /* 0x002fe400078e0073 */
[----:B------:R-:W-:Y:S01]  /*20c40*/  @!P2 IMAD.MOV.U32 R59, RZ, RZ, R116 ;  /* 0x000000ffff3ba224 */ /* 0x000fe200078e0074 */
[----:B------:R-:W-:-:S04]  /*20c50*/  IADD3 R106, P3, PT, R36, R106, RZ ;  /* 0x0000006a246a7210 */ /* 0x000fc80007f7e0ff */
[----:B------:R1:W3:Y:S01]  /*20c60*/  @!P2 LDG.E.U8 R91, desc[UR18][R58.64] ;  /* 0x000000123a5ba981 */ /* 0x0002e2000c1e1100 */
[----:B------:R-:W-:Y:S01]  /*20c70*/  PRMT R93, RZ, 0x7610, R93 ;  /* 0x00007610ff5d7816 */ /* 0x000fe2000000005d */
[----:B-1----:R-:W-:Y:S02]  /*20c80*/  @!P2 IMAD.MOV.U32 R58, RZ, RZ, R113 ;  /* 0x000000ffff3aa224 */ /* 0x002fe400078e0071 */
[----:B------:R-:W-:Y:S01]  /*20c90*/  @!P2 IMAD.MOV.U32 R59, RZ, RZ, R114 ;  /* 0x000000ffff3ba224 */ /* 0x000fe200078e0072 */
[----:B------:R-:W-:-:S04]  /*20ca0*/  IADD3 R104, P5, PT, R36, R104, RZ ;  /* 0x0000006824687210 */ /* 0x000fc80007fbe0ff */
[----:B------:R1:W3:Y:S01]  /*20cb0*/  @!P2 LDG.E.U8 R89, desc[UR18][R58.64] ;  /* 0x000000123a59a981 */ /* 0x0002e2000c1e1100 */
[----:B------:R-:W-:Y:S01]  /*20cc0*/  PRMT R94, RZ, 0x7610, R94 ;  /* 0x00007610ff5e7816 */ /* 0x000fe2000000005e */
[----:B-1----:R-:W-:Y:S01]  /*20cd0*/  @!P2 IMAD.MOV.U32 R58, RZ, RZ, R108 ;  /* 0x000000ffff3aa224 */ /* 0x002fe200078e006c */
[----:B------:R-:W-:Y:S02]  /*20ce0*/  PRMT R92, RZ, 0x7610, R92 ;  /* 0x00007610ff5c7816 */ /* 0x000fe4000000005c */
[----:B------:R-:W-:Y:S01]  /*20cf0*/  PRMT R96, RZ, 0x7610, R96 ;  /* 0x00007610ff607816 */ /* 0x000fe20000000060 */
[----:B------:R-:W-:-:S04]  /*20d00*/  IMAD.X R109, R38, 0x1, R109, P4 ;  /* 0x00000001266d7824 */ /* 0x000fc800020e066d */
[----:B------:R-:W-:Y:S02]  /*20d10*/  @!P2 IMAD.MOV.U32 R59, RZ, RZ, R109 ;  /* 0x000000ffff3ba224 */ /* 0x000fe400078e006d */
[----:B------:R-:W-:-:S03]  /*20d20*/  IMAD.X R107, R38, 0x1, R107, P3 ;  /* 0x00000001266b7824 */ /* 0x000fc600018e066b */
[----:B------:R1:W3:Y:S01]  /*20d30*/  @!P2 LDG.E.U8 R93, desc[UR18][R58.64] ;  /* 0x000000123a5da981 */ /* 0x0002e2000c1e1100 */
[----:B------:R-:W-:Y:S02]  /*20d40*/  IMAD.X R105, R38, 0x1, R105, P5 ;  /* 0x0000000126697824 */ /* 0x000fe400028e0669 */
[----:B-1----:R-:W-:Y:S02]  /*20d50*/  @!P2 IMAD.MOV.U32 R58, RZ, RZ, R106 ;  /* 0x000000ffff3aa224 */ /* 0x002fe400078e006a */
[----:B------:R-:W-:-:S05]  /*20d60*/  @!P2 IMAD.MOV.U32 R59, RZ, RZ, R107 ;  /* 0x000000ffff3ba224 */ /* 0x000fca00078e006b */
[----:B------:R1:W3:Y:S01]  /*20d70*/  @!P2 LDG.E.U8 R94, desc[UR18][R58.64] ;  /* 0x000000123a5ea981 */ /* 0x0002e2000c1e1100 */
[----:B--2---:R-:W-:-:S05]  /*20d80*/  IADD3 R102, P5, PT, R36, R102, RZ ;  /* 0x0000006624667210 */ /* 0x004fca0007fbe0ff */
[----:B------:R-:W-:Y:S02]  /*20d90*/  IMAD.X R103, R38, 0x1, R103, P5 ;  /* 0x0000000126677824 */ /* 0x000fe400028e0667 */
[----:B-1----:R-:W-:Y:S02]  /*20da0*/  @!P2 IMAD.MOV.U32 R58, RZ, RZ, R104 ;  /* 0x000000ffff3aa224 */ /* 0x002fe400078e0068 */
[----:B------:R-:W-:-:S05]  /*20db0*/  @!P2 IMAD.MOV.U32 R59, RZ, RZ, R105 ;  /* 0x000000ffff3ba224 */ /* 0x000fca00078e0069 */
[----:B------:R1:W2:Y:S01]  /*20dc0*/  @!P2 LDG.E.U8 R92, desc[UR18][R58.64] ;  /* 0x000000123a5ca981 */ /* 0x0002a2000c1e1100 */
[C---:B----4-:R-:W-:Y:S02]  /*20dd0*/  IADD3 R100, P4, PT, R36.reuse, R100, RZ ;  /* 0x0000006424647210 */ /* 0x050fe40007f9e0ff */
[----:B------:R-:W-:Y:S02]  /*20de0*/  PRMT R97, RZ, 0x7610, R97 ;  /* 0x00007610ff617816 */ /* 0x000fe40000000061 */
[----:B------:R-:W-:Y:S01]  /*20df0*/  IADD3 R98, P3, PT, R36, R98, RZ ;  /* 0x0000006224627210 */ /* 0x000fe20007f7e0ff */
[----:B-1----:R-:W-:Y:S02]  /*20e00*/  @!P2 IMAD.MOV.U32 R58, RZ, RZ, R102 ;  /* 0x000000ffff3aa224 */ /* 0x002fe400078e0066 */
[----:B------:R-:W-:-:S05]  /*20e10*/  @!P2 IMAD.MOV.U32 R59, RZ, RZ, R103 ;  /* 0x000000ffff3ba224 */ /* 0x000fca00078e0067 */
[----:B------:R1:W4:Y:S01]  /*20e20*/  @!P2 LDG.E.U8 R96, desc[UR18][R58.64] ;  /* 0x000000123a60a981 */ /* 0x000322000c1e1100 */
[----:B------:R-:W-:Y:S01]  /*20e30*/  PRMT R95, RZ, 0x7610, R95 ;  /* 0x00007610ff5f7816 */ /* 0x000fe2000000005f */
[----:B-1----:R-:W-:Y:S02]  /*20e40*/  @!P2 IMAD.MOV.U32 R58, RZ, RZ, R100 ;  /* 0x000000ffff3aa224 */ /* 0x002fe400078e0064 */
[----:B---3--:R-:W-:-:S04]  /*20e50*/  IMAD.X R101, R38, 0x1, R101, P4 ;  /* 0x0000000126657824 */ /* 0x008fc800020e0665 */
[----:B------:R-:W-:Y:S02]  /*20e60*/  @!P2 IMAD.MOV.U32 R59, RZ, RZ, R101 ;  /* 0x000000ffff3ba224 */ /* 0x000fe400078e0065 */
[----:B------:R-:W-:-:S03]  /*20e70*/  IMAD.X R99, R38, 0x1, R99, P3 ;  /* 0x0000000126637824 */ /* 0x000fc600018e0663 */
[----:B------:R1:W3:Y:S02]  /*20e80*/  @!P2 LDG.E.U8 R97, desc[UR18][R58.64] ;  /* 0x000000123a61a981 */ /* 0x0002e4000c1e1100 */
[----:B-1----:R-:W-:Y:S02]  /*20e90*/  @!P2 IMAD.MOV.U32 R58, RZ, RZ, R98 ;  /* 0x000000ffff3aa224 */ /* 0x002fe400078e0062 */
[----:B------:R-:W-:-:S05]  /*20ea0*/  @!P2 IMAD.MOV.U32 R59, RZ, RZ, R99 ;  /* 0x000000ffff3ba224 */ /* 0x000fca00078e0063 */
[----:B------:R-:W3:Y:S04]  /*20eb0*/  @!P2 LDG.E.U8 R95, desc[UR18][R58.64] ;  /* 0x000000123a5fa981 */ /* 0x000ee8000c1e1100 */
[----:B------:R0:W-:Y:S04]  /*20ec0*/  STL [R1+0x4b4], R114 ;  /* 0x0004b47201007387 */ /* 0x0001e80000100800 */
[----:B------:R0:W-:Y:S04]  /*20ed0*/  STS.U8 [R31+UR9+0xc200], R153 ;  /* 0x00c200991f007988 */ /* 0x0001e80008000009 */
[----:B------:R0:W-:Y:S04]  /*20ee0*/  STS.U8 [R31+UR9+0xc600], R144 ;  /* 0x00c600901f007988 */ /* 0x0001e80008000009 */
[----:B------:R0:W-:Y:S04]  /*20ef0*/  STS.U8 [R31+UR9+0xca00], R137 ;  /* 0x00ca00891f007988 */ /* 0x0001e80008000009 */
[----:B------:R0:W-:Y:S04]  /*20f00*/  STS.U8 [R31+UR9+0xce00], R129 ;  /* 0x00ce00811f007988 */ /* 0x0001e80008000009 */
[----:B------:R0:W-:Y:S04]  /*20f10*/  STS.U8 [R31+UR9+0xd200], R122 ;  /* 0x00d2007a1f007988 */ /* 0x0001e80008000009 */
[----:B------:R0:W-:Y:S04]  /*20f20*/  STL [R1+0x4f8], R108 ;  /* 0x0004f86c01007387 */ /* 0x0001e80000100800 */
        /* <DEDUP_REMOVED lines=56> */
[----:B--2---:R0:W-:Y:S04]  /*212b0*/  STS.U8 [R34+UR9+0xf380], R92 ;  /* 0x00f3805c22007988 */ /* 0x0041e80008000009 */
[----:B----4-:R0:W-:Y:S04]  /*212c0*/  STS.U8 [R34+UR9+0xf780], R96 ;  /* 0x00f7806022007988 */ /* 0x0101e80008000009 */
[----:B------:R0:W-:Y:S04]  /*212d0*/  STL [R1+0x238], R107 ;  /* 0x0002386b01007387 */ /* 0x0001e80000100800 */
[----:B------:R0:W-:Y:S04]  /*212e0*/  STL [R1+0x47c], R105 ;  /* 0x00047c6901007387 */ /* 0x0001e80000100800 */
[----:B------:R0:W-:Y:S04]  /*212f0*/  STL [R1+0x4c0], R102 ;  /* 0x0004c06601007387 */ /* 0x0001e80000100800 */
[----:B------:R0:W-:Y:S04]  /*21300*/  STL [R1+0x230], R98 ;  /* 0x0002306201007387 */ /* 0x0001e80000100800 */
[----:B---3--:R0:W-:Y:S04]  /*21310*/  STS.U8 [R34+UR9+0xfb80], R97 ;  /* 0x00fb806122007988 */ /* 0x0081e80008000009 */
[----:B------:R0:W-:Y:S04]  /*21320*/  STL [R1+0x234], R100 ;  /* 0x0002346401007387 */ /* 0x0001e80000100800 */
[----:B------:R0:W-:Y:S04]  /*21330*/  STL [R1+0x4bc], R103 ;  /* 0x0004bc6701007387 */ /* 0x0001e80000100800 */
[----:B------:R0:W-:Y:S01]  /*21340*/  STS.U8 [R34+UR9+0xff80], R95 ;  /* 0x00ff805f22007988 */ /* 0x0001e20008000009 */
[----:B------:R1:W-:Y:S06]  /*21350*/  MEMBAR.ALL.CTA ;  /* 0x0000000000007992 */ /* 0x0003ec0000008000 */
[----:B-1----:R-:W1:Y:S04]  /*21360*/  FENCE.VIEW.ASYNC.S ;  /* 0x00000000000073c6 */ /* 0x002e680000000000 */
[----:B------:R0:W-:Y:S04]  /*21370*/  STL [R1+0x228], R101 ;  /* 0x0002286501007387 */ /* 0x0001e80000100800 */
[----:B------:R0:W-:Y:S01]  /*21380*/  STL [R1+0x22c], R99 ;  /* 0x00022c6301007387 */ /* 0x0001e20000100800 */
[----:B------:R-:W-:Y:S01]  /*21390*/  ULEA UR6, UR11, UR9, 0x3 ;  /* 0x000000090b067291 */ /* 0x000fe2000f8e18ff */
[----:B------:R-:W-:-:S03]  /*213a0*/  UMOV UR4, UR5 ;  /* 0x0000000500047c82 */ /* 0x000fc60008000000 */
[----:B------:R-:W-:Y:S01]  /*213b0*/  UIADD3 UR6, UPT, UPT, UR6, 0x10000, URZ ;  /* 0x0001000006067890 */ /* 0x000fe2000fffe0ff */
[----:B-1----:R-:W-:Y:S06]  /*213c0*/  BAR.SYNC.DEFER_BLOCKING 0x0 ;  /* 0x0000000000007b1d */ /* 0x002fec0000010000 */
[----:B------:R-:W-:Y:S05]  /*213d0*/  @P0 BRA `(.L_x_9) ;  /* 0x0000000000480947 */ /* 0x000fea0003800000 */
[----:B------:R-:W-:Y:S01]  /*213e0*/  UMOV UR13, 0x40004040 ;  /* 0x40004040000d7882 */ /* 0x000fe20000000000 */
[----:B------:R-:W-:Y:S01]  /*213f0*/  UMOV UR15, 0x40004040 ;  /* 0x40004040000f7882 */ /* 0x000fe20000000000 */
[----:B------:R-:W-:Y:S01]  /*21400*/  UMOV UR16, 0x0 ;  /* 0x0000000000107882 */ /* 0x000fe20000000000 */
[----:B------:R-:W-:Y:S01]  /*21410*/  UMOV UR17, 0x8208010 ;  /* 0x0820801000117882 */ /* 0x000fe20000000000 */
[----:B------:R-:W-:Y:S01]  /*21420*/  UMOV UR32, 0x0 ;  /* 0x0000000000207882 */ /* 0x000fe20000000000 */
[----:B------:R-:W-:Y:S01]  /*21430*/  UMOV UR33, 0x8208010 ;  /* 0x0820801000217882 */ /* 0x000fe20000000000 */
[----:B------:R-:W-:Y:S01]  /*21440*/  UMOV UR34, 0x0 ;  /* 0x0000000000227882 */ /* 0x000fe20000000000 */
[----:B------:R-:W-:Y:S01]  /*21450*/  UMOV UR35, 0x8208010 ;  /* 0x0820801000237882 */ /* 0x000fe20000000000 */
[----:B------:R-:W-:Y:S01]  /*21460*/  UMOV UR7, URZ ;  /* 0x000000ff00077c82 */ /* 0x000fe20008000000 */
[----:B------:R1:W-:Y:S01]  /*21470*/  UTCQMMA gdesc[UR12], gdesc[UR14], tmem[UR8], tmem[UR16], idesc[UR17], UPT ;  /* 0x00ff100e0c0075ea */ /* 0x0003e2000b800308 */
        /* <DEDUP_REMOVED lines=8> */
.L_x_9:
[----:B0-----:R-:W2:Y:S04]  /*21500*/  LDL R40, [R1+0x7d4] ;  /* 0x0007d40001287983 */ /* 0x001ea80000100800 */
[----:B------:R-:W2:Y:S01]  /*21510*/  LDL.LU R39, [R1+0x7c8] ;  /* 0x0007c80001277983 */ /* 0x000ea20000300800 */
[----:B------:R-:W-:-:S04]  /*21520*/  UIADD3 UR11, UPT, UPT, UR11, 0x1, URZ ;  /* 0x000000010b0b7890 */ /* 0x000fc8000fffe0ff */
[----:B------:R-:W-:-:S04]  /*21530*/  UISETP.GT.AND UP1, UPT, UR11, 0x1, UPT ;  /* 0x000000010b00788c */ /* 0x000fc8000bf24270 */
[----:B-1----:R-:W-:Y:S02]  /*21540*/  USEL UR5, URZ, 0x1, !UP1 ;  /* 0x00000001ff057887 */ /* 0x002fe4000c800000 */
[----:B------:R-:W-:Y:S02]  /*21550*/  USEL UR11, UR11, URZ, !UP1 ;  /* 0x000000ff0b0b7287 */ /* 0x000fe4000c800000 */
[----:B------:R-:W-:Y:S01]  /*21560*/  ULOP3.LUT UR5, UR4, UR5, URZ, 0x3c, !UPT ;  /* 0x0000000504057292 */ /* 0x000fe2000f8e3cff */
[----:B--2---:R-:W-:Y:S02]  /*21570*/  ISETP.NE.U32.AND P2, PT, R39, R40, PT ;  /* 0x000000282700720c */ /* 0x004fe40003f45070 */
[----:B------:R-:W2:Y:S01]  /*21580*/  LDL.LU R40, [R1+0x7cc] ;  /* 0x0007cc0001287983 */ /* 0x000ea20000300800 */
[----:B------:R-:W-:-:S03]  /*21590*/  IMAD.U32 R39, RZ, RZ, UR4 ;  /* 0x00000004ff277e24 */ /* 0x000fc6000f8e00ff */
[----:B--2---:R1:W-:Y:S07]  /*215a0*/  STL [R1+0x7c8], R40 ;  /* 0x0007c82801007387 */ /* 0x0043ee0000100800 */
[----:B------:R-:W-:Y:S05]  /*215b0*/  @P2 BRA `(.L_x_10) ;  /* 0xffffff4400c42947 */ /* 0x000fea000383ffff */
.L_x_7:
[----:B------:R-:W2:Y:S01]  /*215c0*/  LDL.LU R43, [R1+0x8a4] ;  /* 0x0008a400012b7983 */ /* 0x000ea20000300800 */
[----:B0-----:R-:W0:Y:S01]  /*215d0*/  LDC R44, c[0x0][0x3a0] ;  /* 0x0000e800ff2c7b82 */ /* 0x001e220000000800 */
[----:B------:R-:W3:Y:S02]  /*215e0*/  LDCU UR5, c[0x0][0x3b8] ;  /* 0x00007700ff0577ac */ /* 0x000ee40008000800 */
[----:B------:R-:W4:Y:S01]  /*215f0*/  LDL.LU R42, [R1+0x8e8] ;  /* 0x0008e800012a7983 */ /* 0x000f220000300800 */
[----:B------:R-:W2:Y:S03]  /*21600*/  LDCU UR7, c[0x0][0x3b4] ;  /* 0x00007680ff0777ac */ /* 0x000ea60008000800 */
[----:B------:R-:W4:Y:S01]  /*21610*/  LDL.LU R41, [R1+0x8e4] ;  /* 0x0008e40001297983 */ /* 0x000f220000300800 */
[----:B------:R-:W1:Y:S03]  /*21620*/  LDCU.128 UR12, c[0x0][0x390] ;  /* 0x00007200ff0c77ac */ /* 0x000e660008000c00 */
[----:B-1----:R-:W4:Y:S01]  /*21630*/  LDL.LU R40, [R1+0x8e0] ;  /* 0x0008e00001287983 */ /* 0x002f220000300800 */
[----:B---3-5:R-:W-:-:S04]  /*21640*/  IMAD R4, R0, UR5, RZ ;  /* 0x0000000500047c24 */ /* 0x028fc8000f8e02ff */
[----:B------:R-:W-:Y:S02]  /*21650*/  VIADD R5, R4, UR5 ;  /* 0x0000000504057c36 */ /* 0x000fe40008000000 */
[----:B0-----:R-:W-:Y:S02]  /*21660*/  VIADD R44, R44, 0x7f ;  /* 0x0000007f2c2c7836 */ /* 0x001fe40000000000 */
[----:B------:R-:W-:-:S03]  /*21670*/  VIADD R6, R5, UR5 ;  /* 0x0000000505067c36 */ /* 0x000fc60008000000 */
[----:B------:R-:W-:Y:S01]  /*21680*/  ISETP.GE.AND P6, PT, R44, 0x80, PT ;  /* 0x000000802c00780c */ /* 0x000fe20003fc6270 */
[----:B------:R-:W-:-:S04]  /*21690*/  VIADD R7, R6, UR5 ;  /* 0x0000000506077c36 */ /* 0x000fc80008000000 */
[----:B------:R-:W-:-:S04]  /*216a0*/  VIADD R8, R7, UR5 ;  /* 0x0000000507087c36 */ /* 0x000fc80008000000 */
[----:B------:R-:W-:Y:S02]  /*216b0*/  VIADD R9, R8, UR5 ;  /* 0x0000000508097c36 */ /* 0x000fe40008000000 */
[C---:B--2---:R-:W-:Y:S01]  /*216c0*/  IMAD R2, R43.reuse, UR7, RZ ;  /* 0x000000072b027c24 */ /* 0x044fe2000f8e02ff */
[----:B------:R-:W-:-:S04]  /*216d0*/  ISETP.GE.AND P2, PT, R43, UR14, PT ;  /* 0x0000000e2b007c0c */ /* 0x000fc8000bf46270 */
[----:B------:R-:W-:Y:S02]  /*216e0*/  IADD3 R3, P4, PT, R2, UR12, RZ ;  /* 0x0000000c02037c10 */ /* 0x000fe4000ff9e0ff */
[----:B----4-:R-:W-:Y:S02]  /*216f0*/  ISETP.LT.AND P5, PT, R42, UR15, !P2 ;  /* 0x0000000f2a007c0c */ /* 0x010fe4000d7a1270 */
[----:B------:R-:W-:Y:S02]  /*21700*/  ISETP.LT.AND P0, PT, R41, UR15, !P2 ;  /* 0x0000000f29007c0c */ /* 0x000fe4000d701270 */
[----:B------:R-:W-:Y:S02]  /*21710*/  LEA.HI.X.SX32 R2, R2, UR13, 0x1, P4 ;  /* 0x0000000d02027c11 */ /* 0x000fe4000a0f0eff */
[----:B------:R-:W-:Y:S01]  /*21720*/  ISETP.LT.AND P3, PT, R40, UR15, !P2 ;  /* 0x0000000f28007c0c */ /* 0x000fe2000d761270 */
[----:B------:R-:W-:-:S12]  /*21730*/  @!P6 BRA `(.L_x_11) ;  /* 0x000000000010e947 */ /* 0x000fd80003800000 */
[----:B------:R-:W-:-:S06]  /*21740*/  USHF.L.U32 UR4, UR4, 0x1f, URZ ;  /* 0x0000001f04047899 */ /* 0x000fcc00080006ff */
[----:B------:R-:W-:-:S04]  /*21750*/  IMAD.U32 R10, RZ, RZ, UR4 ;  /* 0x00000004ff0a7e24 */ /* 0x000fc8000f8e00ff */
[----:B------:R-:W0:Y:S02]  /*21760*/  SYNCS.PHASECHK.TRANS64.TRYWAIT P4, [UR6], R10 ;  /* 0x0000000aff0075a7 */ /* 0x000e240008081106 */
[----:B0-----:R-:W-:Y:S05]  /*21770*/  @!P4 BRA `(.L_x_12) ;  /* 0x000000480000c947 */ /* 0x001fea0003800000 */
.L_x_11:
[----:B------:R-:W-:Y:S01]  /*21780*/  BAR.SYNC.DEFER_BLOCKING 0x0 ;  /* 0x0000000000007b1d */ /* 0x000fe20000010000 */
[CC--:B------:R-:W-:Y:S01]  /*21790*/  IADD3 R154, P4, PT, R4.reuse, R3.reuse, RZ ;  /* 0x00000003049a7210 */ /* 0x0c0fe20007f9e0ff */
[----:B------:R-:W-:Y:S01]  /*217a0*/  VIADD R10, R9, UR5 ;  /* 0x00000005090a7c36 */ /* 0x000fe20008000000 */
[CC--:B------:R-:W-:Y:S02]  /*217b0*/  IADD3 R158, P6, PT, R5.reuse, R3.reuse, RZ ;  /* 0x00000003059e7210 */ /* 0x0c0fe40007fde0ff */
[-C--:B------:R-:W-:Y:S01]  /*217c0*/  LEA.HI.X.SX32 R155, R4, R2.reuse, 0x1, P4 ;  /* 0x00000002049b7211 */ /* 0x080fe200020f0eff */
[----:B------:R-:W-:Y:S01]  /*217d0*/  VIADD R4, R10, UR5 ;  /* 0x000000050a047c36 */ /* 0x000fe20008000000 */
[-C--:B------:R-:W-:Y:S01]  /*217e0*/  IADD3 R152, P4, PT, R6, R3.reuse, RZ ;  /* 0x0000000306987210 */ /* 0x080fe20007f9e0ff */
[----:B------:R-:W0:Y:S01]  /*217f0*/  LDCU UR4, c[0x0][0x39c] ;  /* 0x00007380ff0477ac */ /* 0x000e220008000800 */
[-C--:B------:R-:W-:Y:S01]  /*21800*/  LEA.HI.X.SX32 R159, R5, R2.reuse, 0x1, P6 ;  /* 0x00000002059f7211 */ /* 0x080fe200030f0eff */
[----:B------:R-:W-:Y:S01]  /*21810*/  VIADD R5, R4, UR5 ;  /* 0x0000000504057c36 */ /* 0x000fe20008000000 */
[-C--:B------:R-:W-:Y:S01]  /*21820*/  LEA.HI.X.SX32 R153, R6, R2.reuse, 0x1, P4 ;  /* 0x0000000206997211 */ /* 0x080fe200020f0eff */
[----:B------:R-:W1:Y:S01]  /*21830*/  LDCU UR6, c[0x0][0x39c] ;  /* 0x00007380ff0677ac */ /* 0x000e620008000800 */
[CC--:B------:R-:W-:Y:S01]  /*21840*/  IADD3 R134, P4, PT, R8.reuse, R3.reuse, RZ ;  /* 0x0000000308867210 */ /* 0x0c0fe20007f9e0ff */
[----:B------:R-:W-:Y:S01]  /*21850*/  VIADD R6, R5, UR5 ;  /* 0x0000000505067c36 */ /* 0x000fe20008000000 */
[-C--:B------:R-:W-:Y:S01]  /*21860*/  IADD3 R150, P6, PT, R7, R3.reuse, RZ ;  /* 0x0000000307967210 */ /* 0x080fe20007fde0ff */
[----:B------:R-:W2:Y:S01]  /*21870*/  LDCU UR7, c[0x0][0x39c] ;  /* 0x00007380ff0777ac */ /* 0x000ea20008000800 */
[----:B------:R-:W-:Y:S01]  /*21880*/  LEA.HI.X.SX32 R135, R8, R2, 0x1, P4 ;  /* 0x0000000208877211 */ /* 0x000fe200020f0eff */
[----:B------:R-:W-:Y:S01]  /*21890*/  VIADD R11, R6, UR5 ;  /* 0x00000005060b7c36 */ /* 0x000fe20008000000 */
[----:B------:R-:W-:-:S02]  /*218a0*/  IADD3 R132, P4, PT, R10, R3, RZ ;  /* 0x000000030a847210 */ /* 0x000fc40007f9e0ff */
[-C--:B------:R-:W-:Y:S01]  /*218b0*/  LEA.HI.X.SX32 R151, R7, R2.reuse, 0x1, P6 ;  /* 0x0000000207977211 */ /* 0x080fe200030f0eff */
[----:B------:R-:W-:Y:S01]  /*218c0*/  VIADD R8, R11, UR5 ;  /* 0x000000050b087c36 */ /* 0x000fe20008000000 */
[----:B------:R-:W-:Y:S01]  /*218d0*/  LEA.HI.X.SX32 R133, R10, R2, 0x1, P4 ;  /* 0x000000020a857211 */ /* 0x000fe200020f0eff */
[----:B------:R-:W3:Y:S02]  /*218e0*/  @!P1 SYNCS.CCTL.IV [UR9+0x10000] ;  /* 0x01000000ff0099b1 */ /* 0x000ee40008000009 */
[----:B---3--:R-:W-:Y:S01]  /*218f0*/  BAR.SYNC.DEFER_BLOCKING 0x0 ;  /* 0x0000000000007b1d */ /* 0x008fe20000010000 */
[----:B------:R-:W-:-:S05]  /*21900*/  IADD3 R14, P4, PT, R5, R3, RZ ;  /* 0x00000003050e7210 */ /* 0x000fca0007f9e0ff */
[----:B------:R-:W3:Y:S01]  /*21910*/  @!P1 SYNCS.CCTL.IV [UR9+0x10008] ;  /* 0x01000800ff0099b1 */ /* 0x000ee20008000009 */
[CC--:B------:R-:W-:Y:S01]  /*21920*/  IADD3 R148, P1, PT, R9.reuse, R3.reuse, RZ ;  /* 0x0000000309947210 */ /* 0x0c0fe20007f3e0ff */
[----:B------:R-:W4:Y:S03]  /*21930*/  LDCU UR9, c[0x0][0x39c] ;  /* 0x00007380ff0977ac */ /* 0x000f260008000800 */
[----:B------:R-:W-:Y:S01]  /*21940*/  LEA.HI.X.SX32 R149, R9, R2, 0x1, P1 ;  /* 0x0000000209957211 */ /* 0x000fe200008f0eff */
[----:B------:R-:W-:Y:S01]  /*21950*/  VIADD R9, R8, UR5 ;  /* 0x0000000508097c36 */ /* 0x000fe20008000000 */
[----:B------:R-:W-:-:S04]  /*21960*/  IADD3 R12, P1, PT, R4, R3, RZ ;  /* 0x00000003040c7210 */ /* 0x000fc80007f3e0ff */
[----:B------:R-:W-:-:S05]  /*21970*/  LEA.HI.X.SX32 R13, R4, R2, 0x1, P1 ;  /* 0x00000002040d7211 */ /* 0x000fca00008f0eff */
[----:B------:R5:W-:Y:S04]  /*21980*/  STL.64 [R1+0x18], R12 ;  /* 0x0000180c01007387 */ /* 0x000be80000100a00 */
[----:B-----5:R-:W5:Y:S01]  /*21990*/  LDL.LU R12, [R1+0x8ec] ;  /* 0x0008ec00010c7983 */ /* 0x020f620000300800 */
[-C--:B------:R-:W-:Y:S01]  /*219a0*/  LEA.HI.X.SX32 R15, R5, R2.reuse, 0x1, P4 ;  /* 0x00000002050f7211 */ /* 0x080fe200020f0eff */
[----:B------:R-:W-:Y:S01]  /*219b0*/  VIADD R7, R9, UR5 ;  /* 0x0000000509077c36 */ /* 0x000fe20008000000 */
[CC--:B------:R-:W-:Y:S01]  /*219c0*/  IADD3 R16, P1, PT, R6.reuse, R3.reuse, RZ ;  /* 0x0000000306107210 */ /* 0x0c0fe20007f3e0ff */
[----:B------:R-:W2:Y:S03]  /*219d0*/  LDL.LU R10, [R1+0x81c] ;  /* 0x00081c00010a7983 */ /* 0x000ea60000300800 */
[----:B------:R-:W-:Y:S01]  /*219e0*/  LEA.HI.X.SX32 R17, R6, R2, 0x1, P1 ;  /* 0x0000000206117211 */ /* 0x000fe200008f0eff */
[----:B------:R0:W-:Y:S01]  /*219f0*/  STL.64 [R1+0x10], R14 ;  /* 0x0000100e01007387 */ /* 0x0001e20000100a00 */
[----:B------:R-:W-:Y:S01]  /*21a00*/  VIADD R6, R7, UR5 ;  /* 0x0000000507067c36 */ /* 0x000fe20008000000 */
[----:B------:R-:W-:-:S02]  /*21a10*/  IADD3 R164, P1, PT, R8, R3, RZ ;  /* 0x0000000308a47210 */ /* 0x000fc40007f3e0ff */
[----:B------:R-:W-:Y:S01]  /*21a20*/  STL.64 [R1+0x8], R16 ;  /* 0x0000081001007387 */ /* 0x000fe20000100a00 */
[----:B------:R-:W-:Y:S01]  /*21a30*/  VIADD R5, R6, UR5 ;  /* 0x0000000506057c36 */ /* 0x000fe20008000000 */
[CC--:B0-----:R-:W-:Y:S02]  /*21a40*/  IADD3 R14, P4, PT, R11.reuse, R3.reuse, RZ ;  /* 0x000000030b0e7210 */ /* 0x0c1fe40007f9e0ff */
[----:B------:R-:W3:Y:S02]  /*21a50*/  LDL.LU R157, [R1+0x868] ;  /* 0x00086800019d7983 */ /* 0x000ee40000300800 */
[-C--:B------:R-:W-:Y:S02]  /*21a60*/  LEA.HI.X.SX32 R15, R11, R2.reuse, 0x1, P4 ;  /* 0x000000020b0f7211 */ /* 0x080fe400020f0eff */
[----:B------:R-:W-:Y:S01]  /*21a70*/  LEA.HI.X.SX32 R165, R8, R2, 0x1, P1 ;  /* 0x0000000208a57211 */ /* 0x000fe200008f0eff */
[----:B------:R-:W-:Y:S01]  /*21a80*/  VIADD R4, R5, UR5 ;  /* 0x0000000505047c36 */ /* 0x000fe20008000000 */
[-C--:B------:R-:W-:Y:S01]  /*21a90*/  IADD3 R146, P4, PT, R9, R3.reuse, RZ ;  /* 0x0000000309927210 */ /* 0x080fe20007f9e0ff */
[----:B------:R-:W3:Y:S01]  /*21aa0*/  LDL.LU R160, [R1+0x86c] ;  /* 0x00086c0001a07983 */ /* 0x000ee20000300800 */
[----:B------:R-:W-:-:S02]  /*21ab0*/  IADD3 R144, P1, PT, R7, R3, RZ ;  /* 0x0000000307907210 */ /* 0x000fc40007f3e0ff */
[-C--:B------:R-:W-:Y:S02]  /*21ac0*/  LEA.HI.X.SX32 R147, R9, R2.reuse, 0x1, P4 ;  /* 0x0000000209937211 */ /* 0x080fe400020f0eff */
[CC--:B------:R-:W-:Y:S02]  /*21ad0*/  IADD3 R142, P4, PT, R6.reuse, R3.reuse, RZ ;  /* 0x00000003068e7210 */ /* 0x0c0fe40007f9e0ff */
[-C--:B------:R-:W-:Y:S02]  /*21ae0*/  LEA.HI.X.SX32 R145, R7, R2.reuse, 0x1, P1 ;  /* 0x0000000207917211 */ /* 0x080fe400008f0eff */
[-C--:B------:R-:W-:Y:S02]  /*21af0*/  IADD3 R140, P1, PT, R5, R3.reuse, RZ ;  /* 0x00000003058c7210 */ /* 0x080fe40007f3e0ff */
[----:B------:R-:W-:Y:S01]  /*21b00*/  LEA.HI.X.SX32 R143, R6, R2, 0x1, P4 ;  /* 0x00000002068f7211 */ /* 0x000fe200020f0eff */
[----:B------:R-:W-:Y:S01]  /*21b10*/  STL.64 [R1], R14 ;  /* 0x0000000e01007387 */ /* 0x000fe20000100a00 */
[----:B------:R-:W-:-:S02]  /*21b20*/  IADD3 R138, P4, PT, R4, R3, RZ ;  /* 0x00000003048a7210 */ /* 0x000fc40007f9e0ff */
[-C--:B------:R-:W-:Y:S01]  /*21b30*/  LEA.HI.X.SX32 R141, R5, R2.reuse, 0x1, P1 ;  /* 0x00000002058d7211 */ /* 0x080fe200008f0eff */
[----:B------:R-:W-:Y:S01]  /*21b40*/  STL.64 [R1+0x9d8], R164 ;  /* 0x0009d8a401007387 */ /* 0x000fe20000100a00 */
[----:B------:R-:W-:-:S03]  /*21b50*/  LEA.HI.X.SX32 R139, R4, R2, 0x1, P4 ;  /* 0x00000002048b7211 */ /* 0x000fc600020f0eff */
[----:B------:R-:W-:Y:S04]  /*21b60*/  STL [R1+0x9f0], R146 ;  /* 0x0009f09201007387 */ /* 0x000fe80000100800 */
[----:B------:R-:W-:Y:S04]  /*21b70*/  STL [R1+0x9e0], R147 ;  /* 0x0009e09301007387 */ /* 0x000fe80000100800 */
[----:B------:R-:W-:Y:S04]  /*21b80*/  STL.64 [R1+0x9e8], R144 ;  /* 0x0009e89001007387 */ /* 0x000fe80000100a00 */
[----:B------:R-:W-:Y:S04]  /*21b90*/  STL.64 [R1+0x9f8], R142 ;  /* 0x0009f88e01007387 */ /* 0x000fe80000100a00 */
[----:B------:R0:W-:Y:S04]  /*21ba0*/  STL [R1+0xa04], R140 ;  /* 0x000a048c01007387 */ /* 0x0001e80000100800 */
[----:B------:R-:W-:Y:S04]  /*21bb0*/  STL [R1+0xa00], R141 ;  /* 0x000a008d01007387 */ /* 0x000fe80000100800 */
[----:B------:R1:W-:Y:S04]  /*21bc0*/  STL.64 [R1+0xa08], R138 ;  /* 0x000a088a01007387 */ /* 0x0003e80000100a00 */
[----:B0-----:R-:W4:Y:S01]  /*21bd0*/  LDL.LU R140, [R1+0x8f0] ;  /* 0x0008f000018c7983 */ /* 0x001f220000300800 */
[----:B------:R-:W-:-:S05]  /*21be0*/  VIADD R156, R4, UR5 ;  /* 0x00000005049c7c36 */ /* 0x000fca0008000000 */
[----:B------:R-:W-:-:S04]  /*21bf0*/  IADD3 R136, P6, PT, R156, R3, RZ ;  /* 0x000000039c887210 */ /* 0x000fc80007fde0ff */
[----:B------:R-:W-:Y:S02]  /*21c00*/  LEA.HI.X.SX32 R137, R156, R2, 0x1, P6 ;  /* 0x000000029c897211 */ /* 0x000fe400030f0eff */
[----:B------:R-:W-:-:S03]  /*21c10*/  ISETP.LT.AND P6, PT, R0, UR15, !P2 ;  /* 0x0000000f00007c0c */ /* 0x000fc6000d7c1270 */
[----:B------:R-:W-:Y:S04]  /*21c20*/  STL [R1+0xa10], R137 ;  /* 0x000a108901007387 */ /* 0x000fe80000100800 */
[----:B-1----:R-:W4:Y:S04]  /*21c30*/  LDL.LU R139, [R1+0x8f4] ;  /* 0x0008f400018b7983 */ /* 0x002f280000300800 */
[----:B------:R-:W4:Y:S01]  /*21c40*/  LDL.LU R138, [R1+0x8f8] ;  /* 0x0008f800018a7983 */ /* 0x000f220000300800 */
[----:B-----5:R-:W-:Y:S02]  /*21c50*/  ISETP.LT.AND P1, PT, R12, UR15, !P2 ;  /* 0x0000000f0c007c0c */ /* 0x020fe4000d721270 */
[----:B--2---:R-:W-:-:S02]  /*21c60*/  ISETP.LT.AND P4, PT, R10, UR15, !P2 ;  /* 0x0000000f0a007c0c */ /* 0x004fc4000d781270 */
[----:B------:R-:W0:Y:S01]  /*21c70*/  LDTM.x128 R4, tmem[UR10] ;  /* 0x0000000a000479ee */ /* 0x000e2200083c0000 */
[----:B------:R-:W-:Y:S01]  /*21c80*/  NOP ;  /* 0x0000000000007918 */ /* 0x000fe20000000000 */
[----:B------:R-:W-:Y:S01]  /*21c90*/  VIADD R0, R156, UR5 ;  /* 0x000000059c007c36 */ /* 0x000fe20008000000 */
[----:B------:R-:W1:Y:S01]  /*21ca0*/  LDCU UR10, c[0x0][0x39c] ;  /* 0x00007380ff0a77ac */ /* 0x000e620008000800 */
[----:B0-----:R-:W-:-:S05]  /*21cb0*/  F2FP.SATFINITE.E4M3.F32.PACK_AB_MERGE_C R5, R5, R4, RZ ;  /* 0x000000040505723e */ /* 0x001fca00048070ff */
[----:B------:R0:W-:Y:S02]  /*21cc0*/  @P6 STG.E.U8 desc[UR18][R154.64], R5 ;  /* 0x000000059a006986 */ /* 0x0001e4000c101112 */
[----:B0-----:R-:W-:-:S04]  /*21cd0*/  PRMT R5, R5, 0x9910, RZ ;  /* 0x0000991005057816 */ /* 0x001fc800000000ff */
[----:B------:R-:W-:-:S05]  /*21ce0*/  SHF.R.S32.HI R5, RZ, 0x8, R5 ;  /* 0x00000008ff057819 */ /* 0x000fca0000011405 */
[----:B------:R0:W-:Y:S01]  /*21cf0*/  @P5 STG.E.U8 desc[UR18][R158.64], R5 ;  /* 0x000000059e005986 */ /* 0x0001e2000c101112 */
[----:B---3--:R-:W-:Y:S02]  /*21d00*/  ISETP.LT.AND P5, PT, R160, UR15, !P2 ;  /* 0x0000000fa0007c0c */ /* 0x008fe4000d7a1270 */
[----:B------:R-:W-:-:S05]  /*21d10*/  F2FP.SATFINITE.E4M3.F32.PACK_AB_MERGE_C R160, R7, R6, RZ ;  /* 0x0000000607a0723e */ /* 0x000fca00048070ff */
[----:B------:R2:W-:Y:S01]  /*21d20*/  @P0 STG.E.U8 desc[UR18][R152.64], R160 ;  /* 0x000000a098000986 */ /* 0x0005e2000c101112 */
[----:B----4-:R-:W-:-:S03]  /*21d30*/  ISETP.LT.AND P0, PT, R140, UR15, !P2 ;  /* 0x0000000f8c007c0c */ /* 0x010fc6000d701270 */
[----:B------:R-:W3:Y:S04]  /*21d40*/  LDL.LU R140, [R1+0x8fc] ;  /* 0x0008fc00018c7983 */ /* 0x000ee80000300800 */
[----:B------:R-:W4:Y:S01]  /*21d50*/  LDL.LU R146, [R1+0x900] ;  /* 0x0009000001927983 */ /* 0x000f220000300800 */
[----:B------:R-:W-:-:S04]  /*21d60*/  ISETP.LT.AND P6, PT, R157, UR15, !P2 ;  /* 0x0000000f9d007c0c */ /* 0x000fc8000d7c1270 */
[----:B------:R-:W-:Y:S02]  /*21d70*/  P2R R4, PR, RZ, 0x40 ;  /* 0x00000040ff047803 */ /* 0x000fe40000000000 */
[----:B------:R-:W-:-:S04]  /*21d80*/  IADD3 R156, P6, PT, R0, R3, RZ ;  /* 0x00000003009c7210 */ /* 0x000fc80007fde0ff */
[C---:B------:R-:W-:Y:S01]  /*21d90*/  LEA.HI.X.SX32 R157, R0.reuse, R2, 0x1, P6 ;  /* 0x00000002009d7211 */ /* 0x040fe200030f0eff */
[----:B------:R-:W-:-:S05]  /*21da0*/  VIADD R0, R0, UR5 ;  /* 0x0000000500007c36 */ /* 0x000fca0008000000 */
[----:B------:R-:W-:-:S04]  /*21db0*/  IADD3 R154, P6, PT, R0, R3, RZ ;  /* 0x00000003009a7210 */ /* 0x000fc80007fde0ff */
[C---:B------:R-:W-:Y:S01]  /*21dc0*/  LEA.HI.X.SX32 R155, R0.reuse, R2, 0x1, P6 ;  /* 0x00000002009b7211 */ /* 0x040fe200030f0eff */
[----:B------:R-:W-:Y:S01]  /*21dd0*/  VIADD R0, R0, UR5 ;  /* 0x0000000500007c36 */ /* 0x000fe20008000000 */
[----:B------:R-:W-:Y:S02]  /*21de0*/  ISETP.NE.AND P6, PT, R4, RZ, PT ;  /* 0x000000ff0400720c */ /* 0x000fe40003fc5270 */
[----:B------:R-:W-:Y:S02]  /*21df0*/  P2R R137, PR, RZ, 0x20 ;  /* 0x00000020ff897803 */ /* 0x000fe40000000000 */
[----:B------:R-:W-:-:S04]  /*21e00*/  IADD3 R4, P5, PT, R0, R3, RZ ;  /* 0x0000000300047210 */ /* 0x000fc80007fbe0ff */
[C---:B0-----:R-:W-:Y:S01]  /*21e10*/  LEA.HI.X.SX32 R5, R0.reuse, R2, 0x1, P5 ;  /* 0x0000000200057211 */ /* 0x041fe200028f0eff */
[----:B------:R-:W-:-:S05]  /*21e20*/  VIADD R0, R0, UR5 ;  /* 0x0000000500007c36 */ /* 0x000fca0008000000 */
[----:B------:R-:W-:-:S04]  /*21e30*/  IADD3 R6, P5, PT, R0, R3, RZ ;  /* 0x0000000300067210 */ /* 0x000fc80007fbe0ff */
[C---:B------:R-:W-:Y:S01]  /*21e40*/  LEA.HI.X.SX32 R7, R0.reuse, R2, 0x1, P5 ;  /* 0x0000000200077211 */ /* 0x040fe200028f0eff */
[----:B------:R-:W-:-:S05]  /*21e50*/  VIADD R0, R0, UR5 ;  /* 0x0000000500007c36 */ /* 0x000fca0008000000 */
[----:B------:R-:W-:-:S04]  /*21e60*/  IADD3 R158, P5, PT, R0, R3, RZ ;  /* 0x00000003009e7210 */ /* 0x000fc80007fbe0ff */
[C---:B------:R-:W-:Y:S01]  /*21e70*/  LEA.HI.X.SX32 R159, R0.reuse, R2, 0x1, P5 ;  /* 0x00000002009f7211 */ /* 0x040fe200028f0eff */
[----:B------:R-:W-:Y:S01]  /*21e80*/  VIADD R0, R0, UR5 ;  /* 0x0000000500007c36 */ /* 0x000fe20008000000 */
[----:B--2---:R-:W-:-:S04]  /*21e90*/  PRMT R160, R160, 0x9910, RZ ;  /* 0x00009910a0a07816 */ /* 0x004fc800000000ff */
[CC--:B------:R-:W-:Y:S02]  /*21ea0*/  IADD3 R152, P5, PT, R0.reuse, R3.reuse, RZ ;  /* 0x0000000300987210 */ /* 0x0c0fe40007fbe0ff */
[----:B------:R-:W-:Y:S02]  /*21eb0*/  SHF.R.S32.HI R160, RZ, 0x8, R160 ;  /* 0x00000008ffa07819 */ /* 0x000fe400000114a0 */
[C---:B------:R-:W-:Y:S01]  /*21ec0*/  LEA.HI.X.SX32 R153, R0.reuse, R2, 0x1, P5 ;  /* 0x0000000200997211 */ /* 0x040fe200028f0eff */
[----:B------:R-:W-:Y:S02]  /*21ed0*/  VIADD R0, R0, UR5 ;  /* 0x0000000500007c36 */ /* 0x000fe40008000000 */
[----:B------:R0:W-:Y:S01]  /*21ee0*/  @P3 STG.E.U8 desc[UR18][R150.64], R160 ;  /* 0x000000a096003986 */ /* 0x0001e2000c101112 */
[----:B------:R-:W-:Y:S02]  /*21ef0*/  F2FP.SATFINITE.E4M3.F32.PACK_AB_MERGE_C R162, R9, R8, RZ ;  /* 0x0000000809a2723e */ /* 0x000fe400048070ff */
[----:B0-----:R-:W-:-:S04]  /*21f00*/  IADD3 R150, P5, PT, R0, R3, RZ ;  /* 0x0000000300967210 */ /* 0x001fc80007fbe0ff */
[C---:B------:R-:W-:Y:S01]  /*21f10*/  LEA.HI.X.SX32 R151, R0.reuse, R2, 0x1, P5 ;  /* 0x0000000200977211 */ /* 0x040fe200028f0eff */
[----:B------:R-:W-:-:S05]  /*21f20*/  VIADD R0, R0, UR5 ;  /* 0x0000000500007c36 */ /* 0x000fca0008000000 */
[----:B------:R-:W-:-:S04]  /*21f30*/  IADD3 R8, P5, PT, R0, R3, RZ ;  /* 0x0000000300087210 */ /* 0x000fc80007fbe0ff */
[C---:B------:R-:W-:Y:S01]  /*21f40*/  LEA.HI.X.SX32 R9, R0.reuse, R2, 0x1, P5 ;  /* 0x0000000200097211 */ /* 0x040fe200028f0eff */
[----:B------:R-:W-:-:S05]  /*21f50*/  VIADD R0, R0, UR5 ;  /* 0x0000000500007c36 */ /* 0x000fca0008000000 */
[----:B------:R-:W-:-:S04]  /*21f60*/  IADD3 R160, P5, PT, R0, R3, RZ ;  /* 0x0000000300a07210 */ /* 0x000fc80007fbe0ff */
[CC--:B------:R-:W-:Y:S01]  /*21f70*/  LEA.HI.X.SX32 R161, R0.reuse, R2.reuse, 0x1, P5 ;  /* 0x0000000200a17211 */ /* 0x0c0fe200028f0eff */
[----:B------:R-:W-:Y:S01]  /*21f80*/  VIADD R0, R0, UR5 ;  /* 0x0000000500007c36 */ /* 0x000fe20008000000 */
[----:B------:R0:W-:Y:S04]  /*21f90*/  @P1 STG.E.U8 desc[UR18][R134.64], R162 ;  /* 0x000000a286001986 */ /* 0x0001e8000c101112 */
[----:B0-----:R-:W-:Y:S02]  /*21fa0*/  IADD3 R134, P5, PT, R0, R3, RZ ;  /* 0x0000000300867210 */ /* 0x001fe40007fbe0ff */
[----:B------:R-:W-:Y:S02]  /*21fb0*/  PRMT R162, R162, 0x9910, RZ ;  /* 0x00009910a2a27816 */ /* 0x000fe400000000ff */
[C---:B------:R-:W-:Y:S01]  /*21fc0*/  LEA.HI.X.SX32 R135, R0.reuse, R2, 0x1, P5 ;  /* 0x0000000200877211 */ /* 0x040fe200028f0eff */
[----:B------:R-:W-:Y:S01]  /*21fd0*/  VIADD R0, R0, UR5 ;  /* 0x0000000500007c36 */ /* 0x000fe20008000000 */
[----:B------:R-:W-:-:S05]  /*21fe0*/  SHF.R.S32.HI R162, RZ, 0x8, R162 ;  /* 0x00000008ffa27819 */ /* 0x000fca00000114a2 */
[----:B------:R0:W-:Y:S01]  /*21ff0*/  @P4 STG.E.U8 desc[UR18][R148.64], R162 ;  /* 0x000000a294004986 */ /* 0x0001e2000c101112 */
[----:B------:R-:W-:Y:S02]  /*22000*/  ISETP.LT.AND P3, PT, R139, UR15, !P2 ;  /* 0x0000000f8b007c0c */ /* 0x000fe4000d761270 */
[----:B------:R-:W-:Y:S02]  /*22010*/  ISETP.LT.AND P1, PT, R138, UR15, !P2 ;  /* 0x0000000f8a007c0c */ /* 0x000fe4000d721270 */
[----:B------:R-:W2:Y:S04]  /*22020*/  LDL.LU.64 R138, [R1+0x18] ;  /* 0x00001800018a7983 */ /* 0x000ea80000300a00 */
[----:B------:R-:W5:Y:S01]  /*22030*/  LDL.LU.64 R142, [R1+0x10] ;  /* 0x00001000018e7983 */ /* 0x000f620000300a00 */
[----:B0-----:R-:W-:-:S03]  /*22040*/  IADD3 R148, P4, PT, R0, R3, RZ ;  /* 0x0000000300947210 */ /* 0x001fc60007f9e0ff */
[----:B------:R-:W5:Y:S01]  /*22050*/  LDL.LU R141, [R1+0x7dc] ;  /* 0x0007dc00018d7983 */ /* 0x000f620000300800 */
[C---:B------:R-:W-:Y:S01]  /*22060*/  LEA.HI.X.SX32 R149, R0.reuse, R2, 0x1, P4 ;  /* 0x0000000200957211 */ /* 0x040fe200020f0eff */
[----:B------:R-:W-:Y:S02]  /*22070*/  VIADD R0, R0, UR5 ;  /* 0x0000000500007c36 */ /* 0x000fe40008000000 */
[----:B------:R-:W5:Y:S04]  /*22080*/  LDL.LU.64 R144, [R1+0x8] ;  /* 0x0000080001907983 */ /* 0x000f680000300a00 */
[----:B------:R-:W5:Y:S01]  /*22090*/  LDL.LU.64 R164, [R1] ;  /* 0x0000000001a47983 */ /* 0x000f620000300a00 */
[----:B---3--:R-:W-:Y:S02]  /*220a0*/  ISETP.LT.AND P5, PT, R140, UR15, !P2 ;  /* 0x0000000f8c007c0c */ /* 0x008fe4000d7a1270 */
[----:B------:R-:W-:-:S02]  /*220b0*/  F2FP.SATFINITE.E4M3.F32.PACK_AB_MERGE_C R140, R11, R10, RZ ;  /* 0x0000000a0b8c723e */ /* 0x000fc400048070ff */
[----:B------:R-:W-:-:S04]  /*220c0*/  IADD3 R10, P4, PT, R0, R3, RZ ;  /* 0x00000003000a7210 */ /* 0x000fc80007f9e0ff */
[----:B------:R-:W-:Y:S02]  /*220d0*/  LEA.HI.X.SX32 R11, R0, R2, 0x1, P4 ;  /* 0x00000002000b7211 */ /* 0x000fe400020f0eff */
[----:B----4-:R-:W-:Y:S02]  /*220e0*/  ISETP.LT.AND P4, PT, R146, UR15, !P2 ;  /* 0x0000000f92007c0c */ /* 0x010fe4000d781270 */
[----:B------:R-:W3:Y:S04]  /*220f0*/  LDL.LU R146, [R1+0x88c] ;  /* 0x00088c0001927983 */ /* 0x000ee80000300800 */
[----:B------:R-:W4:Y:S01]  /*22100*/  LDL.LU R147, [R1+0x888] ;  /* 0x0008880001937983 */ /* 0x000f220000300800 */
[----:B------:R-:W-:-:S03]  /*22110*/  VIADD R0, R0, UR5 ;  /* 0x0000000500007c36 */ /* 0x000fc60008000000 */
[----:B------:R0:W-:Y:S02]  /*22120*/  @P6 STG.E.U8 desc[UR18][R132.64], R140 ;  /* 0x0000008c84006986 */ /* 0x0001e4000c101112 */
[----:B0-----:R-:W-:-:S04]  /*22130*/  IADD3 R132, P6, PT, R0, R3, RZ ;  /* 0x0000000300847210 */ /* 0x001fc80007fde0ff */
[C---:B------:R-:W-:Y:S01]  /*22140*/  LEA.HI.X.SX32 R133, R0.reuse, R2, 0x1, P6 ;  /* 0x0000000200857211 */ /* 0x040fe200030f0eff */
[----:B------:R-:W-:-:S05]  /*22150*/  VIADD R0, R0, UR5 ;  /* 0x0000000500007c36 */ /* 0x000fca0008000000 */
[----:B------:R-:W-:-:S04]  /*22160*/  IADD3 R162, P6, PT, R0, R3, RZ ;  /* 0x0000000300a27210 */ /* 0x000fc80007fde0ff */
[----:B------:R-:W-:Y:S02]  /*22170*/  LEA.HI.X.SX32 R163, R0, R2, 0x1, P6 ;  /* 0x0000000200a37211 */ /* 0x000fe400030f0eff */
[----:B------:R-:W-:Y:S02]  /*22180*/  ISETP.NE.AND P6, PT, R137, RZ, PT ;  /* 0x000000ff8900720c */ /* 0x000fe40003fc5270 */
[----:B------:R-:W-:Y:S01]  /*22190*/  PRMT R140, R140, 0x9910, RZ ;  /* 0x000099108c8c7816 */ /* 0x000fe200000000ff */
[----:B------:R-:W4:Y:S01]  /*221a0*/  LDL.LU R137, [R1+0xa10] ;  /* 0x000a100001897983 */ /* 0x000f220000300800 */
[----:B------:R-:W-:Y:S02]  /*221b0*/  F2FP.SATFINITE.E4M3.F32.PACK_AB_MERGE_C R12, R13, R12, RZ ;  /* 0x0000000c0d0c723e */ /* 0x000fe400048070ff */
[----:B------:R-:W-:Y:S02]  /*221c0*/  SHF.R.S32.HI R140, RZ, 0x8, R140 ;  /* 0x00000008ff8c7819 */ /* 0x000fe4000001148c */
[----:B------:R-:W-:-:S05]  /*221d0*/  F2FP.SATFINITE.E4M3.F32.PACK_AB_MERGE_C R14, R15, R14, RZ ;  /* 0x0000000e0f0e723e */ /* 0x000fca00048070ff */
[----:B--2---:R0:W-:Y:S04]  /*221e0*/  @P6 STG.E.U8 desc[UR18][R138.64], R140 ;  /* 0x0000008c8a006986 */ /* 0x0041e8000c101112 */
[----:B-----5:R2:W-:Y:S01]  /*221f0*/  @P0 STG.E.U8 desc[UR18][R142.64], R12 ;  /* 0x0000000c8e000986 */ /* 0x0205e2000c101112 */
[----:B------:R-:W-:-:S03]  /*22200*/  ISETP.LT.AND P6, PT, R141, UR15, !P2 ;  /* 0x0000000f8d007c0c */ /* 0x000fc6000d7c1270 */
[----:B0-----:R-:W5:Y:S01]  /*22210*/  LDL.LU.64 R138, [R1+0xa08] ;  /* 0x000a0800018a7983 */ /* 0x001f620000300a00 */
[----:B--2---:R-:W-:-:S03]  /*22220*/  PRMT R12, R12, 0x9910, RZ ;  /* 0x000099100c0c7816 */ /* 0x004fc600000000ff */
[----:B------:R-:W2:Y:S01]  /*22230*/  LDL.LU R140, [R1+0xa04] ;  /* 0x000a0400018c7983 */ /* 0x000ea20000300800 */
[----:B------:R-:W-:-:S03]  /*22240*/  SHF.R.S32.HI R12, RZ, 0x8, R12 ;  /* 0x00000008ff0c7819 */ /* 0x000fc6000001140c */
[----:B------:R-:W2:Y:S04]  /*22250*/  LDL.LU R141, [R1+0xa00] ;  /* 0x000a0000018d7983 */ /* 0x000ea80000300800 */
[----:B------:R-:W2:Y:S04]  /*22260*/  LDL.LU R13, [R1+0x908] ;  /* 0x00090800010d7983 */ /* 0x000ea80000300800 */
[----:B------:R-:W2:Y:S04]  /*22270*/  LDL.LU.64 R142, [R1+0x9f8] ;  /* 0x0009f800018e7983 */ /* 0x000ea80000300a00 */
[----:B------:R0:W-:Y:S04]  /*22280*/  @P3 STG.E.U8 desc[UR18][R144.64], R12 ;  /* 0x0000000c90003986 */ /* 0x0001e8000c101112 */
[----:B------:R0:W-:Y:S01]  /*22290*/  @P1 STG.E.U8 desc[UR18][R164.64], R14 ;  /* 0x0000000ea4001986 */ /* 0x0001e2000c101112 */
[----:B---3--:R-:W-:-:S03]  /*222a0*/  ISETP.LT.AND P0, PT, R146, UR15, !P2 ;  /* 0x0000000f92007c0c */ /* 0x008fc6000d701270 */
[----:B------:R-:W3:Y:S01]  /*222b0*/  LDL.LU R146, [R1+0x9f0] ;  /* 0x0009f00001927983 */ /* 0x000ee20000300800 */
[----:B----4-:R-:W-:-:S03]  /*222c0*/  ISETP.LT.AND P3, PT, R147, UR15, !P2 ;  /* 0x0000000f93007c0c */ /* 0x010fc6000d761270 */
[----:B0-----:R-:W4:Y:S04]  /*222d0*/  LDL.LU.64 R144, [R1+0x9e8] ;  /* 0x0009e80001907983 */ /* 0x001f280000300a00 */
[----:B------:R-:W2:Y:S04]  /*222e0*/  LDL.LU R12, [R1+0x7e4] ;  /* 0x0007e400010c7983 */ /* 0x000ea80000300800 */
[----:B------:R-:W3:Y:S04]  /*222f0*/  LDL.LU R147, [R1+0x9e0] ;  /* 0x0009e00001937983 */ /* 0x000ee80000300800 */
[----:B------:R-:W2:Y:S04]  /*22300*/  LDL.LU R15, [R1+0x904] ;  /* 0x00090400010f7983 */ /* 0x000ea80000300800 */
[----:B------:R-:W2:Y:S01]  /*22310*/  LDL.LU.64 R164, [R1+0x9d8] ;  /* 0x0009d80001a47983 */ /* 0x000ea20000300a00 */
[----:B------:R-:W-:-:S04]  /*22320*/  PRMT R14, R14, 0x9910, RZ ;  /* 0x000099100e0e7816 */ /* 0x000fc800000000ff */
[----:B------:R-:W-:Y:S02]  /*22330*/  SHF.R.S32.HI R14, RZ, 0x8, R14 ;  /* 0x00000008ff0e7819 */ /* 0x000fe4000001140e */
[----:B------:R-:W-:-:S03]  /*22340*/  F2FP.SATFINITE.E4M3.F32.PACK_AB_MERGE_C R16, R17, R16, RZ ;  /* 0x000000101110723e */ /* 0x000fc600048070ff */
[----:B--2---:R0:W-:Y:S04]  /*22350*/  @P5 STG.E.U8 desc[UR18][R164.64], R14 ;  /* 0x0000000ea4005986 */ /* 0x0041e8000c101112 */
[----:B0-----:R-:W2:Y:S04]  /*22360*/  LDL.LU R165, [R1+0x90c] ;  /* 0x00090c0001a57983 */ /* 0x001ea80000300800 */
[----:B------:R-:W2:Y:S01]  /*22370*/  LDL.LU R164, [R1+0x910] ;  /* 0x0009100001a47983 */ /* 0x000ea20000300800 */
[----:B------:R-:W-:-:S03]  /*22380*/  ISETP.LT.AND P1, PT, R15, UR15, !P2 ;  /* 0x0000000f0f007c0c */ /* 0x000fc6000d721270 */
[----:B------:R-:W2:Y:S01]  /*22390*/  LDL.LU R15, [R1+0x8c4] ;  /* 0x0008c400010f7983 */ /* 0x000ea20000300800 */
[----:B------:R-:W-:-:S03]  /*223a0*/  ISETP.LT.AND P5, PT, R13, UR15, !P2 ;  /* 0x0000000f0d007c0c */ /* 0x000fc6000d7a1270 */
[----:B------:R-:W2:Y:S04]  /*223b0*/  LDL.LU R13, [R1+0x8b4] ;  /* 0x0008b400010d7983 */ /* 0x000ea80000300800 */
[----:B---3--:R0:W-:Y:S01]  /*223c0*/  @P4 STG.E.U8 desc[UR18][R146.64], R16 ;  /* 0x0000001092004986 */ /* 0x0081e2000c101112 */
[----:B------:R-:W-:Y:S01]  /*223d0*/  ISETP.LT.AND P4, PT, R12, UR4, !P2 ;  /* 0x000000040c007c0c */ /* 0x000fe2000d781270 */
[----:B------:R-:W2:Y:S02]  /*223e0*/  LDCU UR4, c[0x0][0x39c] ;  /* 0x00007380ff0477ac */ /* 0x000ea40008000800 */
[----:B------:R-:W3:Y:S04]  /*223f0*/  LDL.LU R12, [R1+0x8a8] ;  /* 0x0008a800010c7983 */ /* 0x000ee80000300800 */
[----:B------:R-:W3:Y:S01]  /*22400*/  LDL.LU R14, [R1+0x898] ;  /* 0x00089800010e7983 */ /* 0x000ee20000300800 */
[----:B0-----:R-:W-:-:S03]  /*22410*/  PRMT R16, R16, 0x9910, RZ ;  /* 0x0000991010107816 */ /* 0x001fc600000000ff */
[----:B------:R-:W3:Y:S01]  /*22420*/  LDL.LU R17, [R1+0x914] ;  /* 0x0009140001117983 */ /* 0x000ee20000300800 */
[----:B------:R-:W-:-:S05]  /*22430*/  SHF.R.S32.HI R16, RZ, 0x8, R16 ;  /* 0x00000008ff107819 */ /* 0x000fca0000011410 */
[----:B----4-:R0:W-:Y:S01]  /*22440*/  @P6 STG.E.U8 desc[UR18][R144.64], R16 ;  /* 0x0000001090006986 */ /* 0x0101e2000c101112 */
[----:B------:R-:W-:-:S05]  /*22450*/  F2FP.SATFINITE.E4M3.F32.PACK_AB_MERGE_C R18, R19, R18, RZ ;  /* 0x000000121312723e */ /* 0x000fca00048070ff */
[----:B------:R4:W-:Y:S04]  /*22460*/  @P0 STG.E.U8 desc[UR18][R142.64], R18 ;  /* 0x000000128e000986 */ /* 0x0009e8000c101112 */
[----:B0-----:R-:W3:Y:S01]  /*22470*/  LDL.LU R16, [R1+0x918] ;  /* 0x0009180001107983 */ /* 0x001ee20000300800 */
[----:B----4-:R-:W-:-:S04]  /*22480*/  PRMT R18, R18, 0x9910, RZ ;  /* 0x0000991012127816 */ /* 0x010fc800000000ff */
[----:B------:R-:W-:-:S05]  /*22490*/  SHF.R.S32.HI R18, RZ, 0x8, R18 ;  /* 0x00000008ff127819 */ /* 0x000fca0000011412 */
[----:B------:R-:W-:Y:S01]  /*224a0*/  @P3 STG.E.U8 desc[UR18][R140.64], R18 ;  /* 0x000000128c003986 */ /* 0x000fe2000c101112 */
[----:B------:R-:W-:-:S05]  /*224b0*/  F2FP.SATFINITE.E4M3.F32.PACK_AB_MERGE_C R20, R21, R20, RZ ;  /* 0x000000141514723e */ /* 0x000fca00048070ff */
[----:B-----5:R0:W-:Y:S02]  /*224c0*/  @P1 STG.E.U8 desc[UR18][R138.64], R20 ;  /* 0x000000148a001986 */ /* 0x0201e4000c101112 */
[----:B0-----:R-:W-:-:S04]  /*224d0*/  PRMT R20, R20, 0x9910, RZ ;  /* 0x0000991014147816 */ /* 0x001fc800000000ff */
[----:B------:R-:W-:-:S05]  /*224e0*/  SHF.R.S32.HI R20, RZ, 0x8, R20 ;  /* 0x00000008ff147819 */ /* 0x000fca0000011414 */
[----:B------:R-:W-:Y:S01]  /*224f0*/  @P5 STG.E.U8 desc[UR18][R136.64], R20 ;  /* 0x0000001488005986 */ /* 0x000fe2000c101112 */
[----:B--2---:R-:W-:Y:S01]  /*22500*/  ISETP.LT.AND P6, PT, R165, UR4, !P2 ;  /* 0x00000004a5007c0c */ /* 0x004fe2000d7c1270 */
[----:B------:R-:W0:Y:S02]  /*22510*/  LDCU UR4, c[0x0][0x39c] ;  /* 0x00007380ff0477ac */ /* 0x000e240008000800 */
[----:B0-----:R-:W-:Y:S01]  /*22520*/  ISETP.LT.AND P0, PT, R164, UR4, !P2 ;  /* 0x00000004a4007c0c */ /* 0x001fe2000d701270 */
[----:B------:R-:W0:Y:S02]  /*22530*/  LDCU UR4, c[0x0][0x39c] ;  /* 0x00007380ff0477ac */ /* 0x000e240008000800 */
[----:B0-----:R-:W-:Y:S01]  /*22540*/  ISETP.LT.AND P3, PT, R15, UR4, !P2 ;  /* 0x000000040f007c0c */ /* 0x001fe2000d761270 */
[----:B------:R-:W0:Y:S01]  /*22550*/  LDCU UR4, c[0x0][0x39c] ;  /* 0x00007380ff0477ac */ /* 0x000e220008000800 */
[----:B------:R-:W2:Y:S01]  /*22560*/  LDL.LU R15, [R1+0x91c] ;  /* 0x00091c00010f7983 */ /* 0x000ea20000300800 */
[----:B0-----:R-:W-:Y:S01]  /*22570*/  ISETP.LT.AND P1, PT, R13, UR4, !P2 ;  /* 0x000000040d007c0c */ /* 0x001fe2000d721270 */
[----:B------:R-:W3:Y:S02]  /*22580*/  LDCU UR4, c[0x0][0x39c] ;  /* 0x00007380ff0477ac */ /* 0x000ee40008000800 */
[----:B------:R-:W4:Y:S01]  /*22590*/  LDL.LU R13, [R1+0x920] ;  /* 0x00092000010d7983 */ /* 0x000f220000300800 */
[----:B---3--:R-:W-:Y:S01]  /*225a0*/  ISETP.LT.AND P5, PT, R12, UR4, !P2 ;  /* 0x000000040c007c0c */ /* 0x008fe2000d7a1270 */
[----:B------:R-:W0:Y:S02]  /*225b0*/  LDCU UR4, c[0x0][0x39c] ;  /* 0x00007380ff0477ac */ /* 0x000e240008000800 */
[----:B------:R-:W3:Y:S01]  /*225c0*/  LDL.LU R12, [R1+0x8d0] ;  /* 0x0008d000010c7983 */ /* 0x000ee20000300800 */
[----:B------:R-:W-:-:S05]  /*225d0*/  F2FP.SATFINITE.E4M3.F32.PACK_AB_MERGE_C R22, R23, R22, RZ ;  /* 0x000000161716723e */ /* 0x000fca00048070ff */
[----:B------:R5:W-:Y:S01]  /*225e0*/  @P6 STG.E.U8 desc[UR18][R156.64], R22 ;  /* 0x000000169c006986 */ /* 0x000be2000c101112 */
[----:B0-----:R-:W-:Y:S01]  /*225f0*/  ISETP.LT.AND P6, PT, R14, UR4, !P2 ;  /* 0x000000040e007c0c */ /* 0x001fe2000d7c1270 */
[----:B------:R-:W0:Y:S01]  /*22600*/  LDCU UR4, c[0x0][0x39c] ;  /* 0x00007380ff0477ac */ /* 0x000e220008000800 */
[----:B-----5:R-:W-:Y:S01]  /*22610*/  PRMT R22, R22, 0x9910, RZ ;  /* 0x0000991016167816 */ /* 0x020fe200000000ff */
[----:B------:R-:W5:Y:S03]  /*22620*/  LDL.LU R14, [R1+0x8b8] ;  /* 0x0008b800010e7983 */ /* 0x000f660000300800 */
[----:B------:R-:W-:-:S05]  /*22630*/  SHF.R.S32.HI R22, RZ, 0x8, R22 ;  /* 0x00000008ff167819 */ /* 0x000fca0000011416 */
[----:B------:R-:W-:Y:S01]  /*22640*/  @P0 STG.E.U8 desc[UR18][R154.64], R22 ;  /* 0x000000169a000986 */ /* 0x000fe2000c101112 */
[----:B0-----:R-:W-:Y:S01]  /*22650*/  ISETP.LT.AND P0, PT, R17, UR4, !P2 ;  /* 0x0000000411007c0c */ /* 0x001fe2000d701270 */
[----:B------:R-:W0:Y:S01]  /*22660*/  LDCU UR4, c[0x0][0x39c] ;  /* 0x00007380ff0477ac */ /* 0x000e220008000800 */
[----:B------:R-:W-:-:S05]  /*22670*/  F2FP.SATFINITE.E4M3.F32.PACK_AB_MERGE_C R24, R25, R24, RZ ;  /* 0x000000181918723e */ /* 0x000fca00048070ff */
[----:B------:R0:W-:Y:S02]  /*22680*/  @P3 STG.E.U8 desc[UR18][R4.64], R24 ;  /* 0x0000001804003986 */ /* 0x0001e4000c101112 */
[----:B0-----:R-:W-:Y:S01]  /*22690*/  ISETP.LT.AND P3, PT, R16, UR4, !P2 ;  /* 0x0000000410007c0c */ /* 0x001fe2000d761270 */
[----:B------:R-:W2:Y:S01]  /*226a0*/  LDCU UR4, c[0x0][0x39c] ;  /* 0x00007380ff0477ac */ /* 0x000ea20008000800 */
[----:B------:R-:W-:Y:S01]  /*226b0*/  PRMT R24, R24, 0x9910, RZ ;  /* 0x0000991018187816 */ /* 0x000fe200000000ff */
[----:B------:R-:W5:Y:S03]  /*226c0*/  LDL.LU R5, [R1+0x8b0] ;  /* 0x0008b00001057983 */ /* 0x000f660000300800 */
[----:B------:R-:W-:Y:S01]  /*226d0*/  SHF.R.S32.HI R24, RZ, 0x8, R24 ;  /* 0x00000008ff187819 */ /* 0x000fe20000011418 */
[----:B------:R-:W5:Y:S04]  /*226e0*/  LDL.LU R4, [R1+0x894] ;  /* 0x0008940001047983 */ /* 0x000f680000300800 */
[----:B------:R-:W-:Y:S01]  /*226f0*/  @P1 STG.E.U8 desc[UR18][R6.64], R24 ;  /* 0x0000001806001986 */ /* 0x000fe2000c101112 */
[----:B------:R-:W-:-:S05]  /*22700*/  F2FP.SATFINITE.E4M3.F32.PACK_AB_MERGE_C R26, R27, R26, RZ ;  /* 0x0000001a1b1a723e */ /* 0x000fca00048070ff */
[----:B------:R0:W-:Y:S02]  /*22710*/  @P5 STG.E.U8 desc[UR18][R158.64], R26 ;  /* 0x0000001a9e005986 */ /* 0x0001e4000c101112 */
[----:B0-----:R-:W-:-:S04]  /*22720*/  PRMT R26, R26, 0x9910, RZ ;  /* 0x000099101a1a7816 */ /* 0x001fc800000000ff */
[----:B------:R-:W-:-:S05]  /*22730*/  SHF.R.S32.HI R26, RZ, 0x8, R26 ;  /* 0x00000008ff1a7819 */ /* 0x000fca000001141a */
[----:B------:R-:W-:Y:S01]  /*22740*/  @P6 STG.E.U8 desc[UR18][R152.64], R26 ;  /* 0x0000001a98006986 */ /* 0x000fe2000c101112 */
[----:B--2---:R-:W-:Y:S01]  /*22750*/  ISETP.LT.AND P1, PT, R15, UR4, !P2 ;  /* 0x000000040f007c0c */ /* 0x004fe2000d721270 */
[----:B------:R-:W4:Y:S02]  /*22760*/  LDCU UR4, c[0x0][0x39c] ;  /* 0x00007380ff0477ac */ /* 0x000f240008000800 */
[----:B----4-:R-:W-:Y:S01]  /*22770*/  ISETP.LT.AND P5, PT, R13, UR4, !P2 ;  /* 0x000000040d007c0c */ /* 0x010fe2000d7a1270 */
[----:B------:R-:W3:Y:S01]  /*22780*/  LDCU UR4, c[0x0][0x39c] ;  /* 0x00007380ff0477ac */ /* 0x000ee20008000800 */
[----:B------:R-:W2:Y:S01]  /*22790*/  LDL.LU R13, [R1+0x930] ;  /* 0x00093000010d7983 */ /* 0x000ea20000300800 */
[----:B---3--:R-:W-:Y:S01]  /*227a0*/  ISETP.LT.AND P6, PT, R12, UR4, !P2 ;  /* 0x000000040c007c0c */ /* 0x008fe2000d7c1270 */
[----:B------:R-:W5:Y:S02]  /*227b0*/  LDCU UR4, c[0x0][0x39c] ;  /* 0x00007380ff0477ac */ /* 0x000f640008000800 */
[----:B------:R-:W3:Y:S01]  /*227c0*/  LDL.LU R12, [R1+0x92c] ;  /* 0x00092c00010c7983 */ /* 0x000ee20000300800 */
[----:B------:R-:W-:-:S02]  /*227d0*/  F2FP.SATFINITE.E4M3.F32.PACK_AB_MERGE_C R28, R29, R28, RZ ;  /* 0x0000001c1d1c723e */ /* 0x000fc400048070ff */
[----:B------:R-:W-:Y:S01]  /*227e0*/  F2FP.SATFINITE.E4M3.F32.PACK_AB_MERGE_C R30, R31, R30, RZ ;  /* 0x0000001e1f1e723e */ /* 0x000fe200048070ff */
[----:B------:R-:W4:Y:S04]  /*227f0*/  LDL.LU R7, [R1+0x928] ;  /* 0x0009280001077983 */ /* 0x000f280000300800 */
[----:B------:R0:W-:Y:S04]  /*22800*/  @P0 STG.E.U8 desc[UR18][R150.64], R28 ;  /* 0x0000001c96000986 */ /* 0x0001e8000c101112 */
[----:B------:R-:W2:Y:S01]  /*22810*/  LDL.LU R6, [R1+0x924] ;  /* 0x0009240001067983 */ /* 0x000ea20000300800 */
[----:B-----5:R-:W-:Y:S01]  /*22820*/  ISETP.LT.AND P0, PT, R14, UR4, !P2 ;  /* 0x000000040e007c0c */ /* 0x020fe2000d701270 */
[----:B------:R-:W5:Y:S01]  /*22830*/  LDCU UR4, c[0x0][0x39c] ;  /* 0x00007380ff0477ac */ /* 0x000f620008000800 */
[----:B0-----:R-:W-:-:S04]  /*22840*/  PRMT R28, R28, 0x9910, RZ ;  /* 0x000099101c1c7816 */ /* 0x001fc800000000ff */
[----:B------:R-:W-:-:S05]  /*22850*/  SHF.R.S32.HI R28, RZ, 0x8, R28 ;  /* 0x00000008ff1c7819 */ /* 0x000fca000001141c */
[----:B------:R-:W-:Y:S04]  /*22860*/  @P3 STG.E.U8 desc[UR18][R8.64], R28 ;  /* 0x0000001c08003986 */ /* 0x000fe8000c101112 */
[----:B------:R0:W-:Y:S01]  /*22870*/  @P1 STG.E.U8 desc[UR18][R160.64], R30 ;  /* 0x0000001ea0001986 */ /* 0x0001e2000c101112 */
[----:B------:R-:W-:Y:S02]  /*22880*/  F2FP.SATFINITE.E4M3.F32.PACK_AB_MERGE_C R32, R33, R32, RZ ;  /* 0x000000202120723e */ /* 0x000fe400048070ff */
[----:B0-----:R-:W-:Y:S02]  /*22890*/  PRMT R30, R30, 0x9910, RZ ;  /* 0x000099101e1e7816 */ /* 0x001fe400000000ff */
[----:B-----5:R-:W-:-:S03]  /*228a0*/  ISETP.LT.AND P3, PT, R5, UR4, !P2 ;  /* 0x0000000405007c0c */ /* 0x020fc6000d761270 */
[----:B------:R-:W-:Y:S01]  /*228b0*/  IMAD.MOV.U32 R5, RZ, RZ, R30 ;  /* 0x000000ffff057224 */ /* 0x000fe200078e001e */
[----:B------:R-:W0:Y:S04]  /*228c0*/  LDCU UR4, c[0x0][0x39c] ;  /* 0x00007380ff0477ac */ /* 0x000e280008000800 */
[----:B------:R-:W-:-:S05]  /*228d0*/  SHF.R.S32.HI R5, RZ, 0x8, R5 ;  /* 0x00000008ff057819 */ /* 0x000fca0000011405 */
[----:B------:R5:W-:Y:S04]  /*228e0*/  @P5 STG.E.U8 desc[UR18][R134.64], R5 ;  /* 0x0000000586005986 */ /* 0x000be8000c101112 */
[----:B------:R-:W-:Y:S01]  /*228f0*/  @P6 STG.E.U8 desc[UR18][R148.64], R32 ;  /* 0x0000002094006986 */ /* 0x000fe2000c101112 */
[----:B---3--:R-:W-:Y:S02]  /*22900*/  ISETP.LT.AND P6, PT, R12, UR6, !P2 ;  /* 0x000000060c007c0c */ /* 0x008fe4000d7c1270 */
[----:B------:R-:W-:Y:S01]  /*22910*/  F2FP.SATFINITE.E4M3.F32.PACK_AB_MERGE_C R34, R35, R34, RZ ;  /* 0x000000222322723e */ /* 0x000fe200048070ff */
[----:B------:R-:W3:Y:S01]  /*22920*/  LDL.LU R12, [R1+0x8c0] ;  /* 0x0008c000010c7983 */ /* 0x000ee20000300800 */
[----:B0-----:R-:W-:Y:S01]  /*22930*/  ISETP.LT.AND P1, PT, R4, UR4, !P2 ;  /* 0x0000000404007c0c */ /* 0x001fe2000d721270 */
[----:B------:R-:W2:Y:S01]  /*22940*/  LDCU UR4, c[0x0][0x39c] ;  /* 0x00007380ff0477ac */ /* 0x000ea20008000800 */
[----:B------:R-:W-:Y:S01]  /*22950*/  PRMT R4, R32, 0x9910, RZ ;  /* 0x0000991020047816 */ /* 0x000fe200000000ff */
[----:B------:R-:W-:Y:S01]  /*22960*/  VIADD R0, R0, UR5 ;  /* 0x0000000500007c36 */ /* 0x000fe20008000000 */
[----:B------:R-:W-:Y:S01]  /*22970*/  F2FP.SATFINITE.E4M3.F32.PACK_AB_MERGE_C R36, R37, R36, RZ ;  /* 0x000000242524723e */ /* 0x000fe200048070ff */
[----:B------:R-:W0:Y:S01]  /*22980*/  LDCU UR6, c[0x0][0x39c] ;  /* 0x00007380ff0677ac */ /* 0x000e220008000800 */
[----:B------:R-:W-:-:S02]  /*22990*/  SHF.R.S32.HI R4, RZ, 0x8, R4 ;  /* 0x00000008ff047819 */ /* 0x000fc40000011404 */
[----:B-----5:R-:W-:-:S03]  /*229a0*/  PRMT R5, R34, 0x9910, RZ ;  /* 0x0000991022057816 */ /* 0x020fc600000000ff */
[----:B------:R5:W-:Y:S01]  /*229b0*/  @P0 STG.E.U8 desc[UR18][R10.64], R4 ;  /* 0x000000040a000986 */ /* 0x000be2000c101112 */
[----:B------:R-:W-:Y:S01]  /*229c0*/  SHF.R.S32.HI R5, RZ, 0x8, R5 ;  /* 0x00000008ff057819 */ /* 0x000fe20000011405 */
[C---:B------:R-:W-:Y:S02]  /*229d0*/  VIADD R8, R0.reuse, UR5 ;  /* 0x0000000500087c36 */ /* 0x040fe40008000000 */
[----:B------:R-:W-:Y:S04]  /*229e0*/  @P3 STG.E.U8 desc[UR18][R132.64], R34 ;  /* 0x0000002284003986 */ /* 0x000fe8000c101112 */
[----:B-----5:R-:W0:Y:S01]  /*229f0*/  LDL.LU R11, [R1+0x8ac] ;  /* 0x0008ac00010b7983 */ /* 0x020e220000300800 */
[----:B--2---:R-:W-:Y:S01]  /*22a00*/  ISETP.LT.AND P5, PT, R13, UR4, !P2 ;  /* 0x000000040d007c0c */ /* 0x004fe2000d7a1270 */
[----:B------:R-:W3:Y:S02]  /*22a10*/  LDCU UR4, c[0x0][0x39c] ;  /* 0x00007380ff0477ac */ /* 0x000ee40008000800 */
[----:B------:R2:W-:Y:S01]  /*22a20*/  @P1 STG.E.U8 desc[UR18][R162.64], R5 ;  /* 0x00000005a2001986 */ /* 0x0005e2000c101112 */
[----:B------:R-:W-:-:S02]  /*22a30*/  IADD3 R4, P1, PT, R0, R3, RZ ;  /* 0x0000000300047210 */ /* 0x000fc40007f3e0ff */
[----:B----4-:R-:W-:Y:S01]  /*22a40*/  ISETP.LT.AND P0, PT, R7, UR7, !P2 ;  /* 0x0000000707007c0c */ /* 0x010fe2000d701270 */
[----:B------:R-:W4:Y:S01]  /*22a50*/  LDL.LU R10, [R1+0x890] ;  /* 0x00089000010a7983 */ /* 0x000f220000300800 */
[----:B------:R-:W-:Y:S01]  /*22a60*/  ISETP.LT.AND P3, PT, R6, UR9, !P2 ;  /* 0x0000000906007c0c */ /* 0x000fe2000d761270 */
[----:B------:R-:W4:Y:S01]  /*22a70*/  LDCU UR7, c[0x0][0x39c] ;  /* 0x00007380ff0777ac */ /* 0x000f220008000800 */
[----:B------:R-:W-:Y:S01]  /*22a80*/  PRMT R7, R36, 0x9910, RZ ;  /* 0x0000991024077816 */ /* 0x000fe200000000ff */
[----:B------:R-:W5:Y:S01]  /*22a90*/  LDL.LU R13, [R1+0x884] ;  /* 0x00088400010d7983 */ /* 0x000f620000300800 */
[----:B------:R-:W-:Y:S01]  /*22aa0*/  F2FP.SATFINITE.E4M3.F32.PACK_AB_MERGE_C R38, R39, R38, RZ ;  /* 0x000000262726723e */ /* 0x000fe200048070ff */
[----:B------:R-:W5:Y:S01]  /*22ab0*/  LDCU UR9, c[0x0][0x39c] ;  /* 0x00007380ff0977ac */ /* 0x000f620008000800 */
[----:B--2---:R-:W-:Y:S01]  /*22ac0*/  LEA.HI.X.SX32 R5, R0, R2, 0x1, P1 ;  /* 0x0000000200057211 */ /* 0x004fe200008f0eff */
[----:B------:R-:W1:Y:S01]  /*22ad0*/  LDL.LU R9, [R1+0x934] ;  /* 0x0009340001097983 */ /* 0x000e620000300800 */
[----:B------:R-:W-:-:S02]  /*22ae0*/  IADD3 R6, P1, PT, R8, R3, RZ ;  /* 0x0000000308067210 */ /* 0x000fc40007f3e0ff */
[----:B------:R-:W-:Y:S02]  /*22af0*/  SHF.R.S32.HI R0, RZ, 0x8, R7 ;  /* 0x00000008ff007819 */ /* 0x000fe40000011407 */
[C---:B------:R-:W-:Y:S01]  /*22b00*/  LEA.HI.X.SX32 R7, R8.reuse, R2, 0x1, P1 ;  /* 0x0000000208077211 */ /* 0x040fe200008f0eff */
[----:B------:R-:W-:Y:S01]  /*22b10*/  VIADD R8, R8, UR5 ;  /* 0x0000000508087c36 */ /* 0x000fe20008000000 */
[----:B------:R2:W-:Y:S04]  /*22b20*/  @P5 STG.E.U8 desc[UR18][R4.64], R36 ;  /* 0x0000002404005986 */ /* 0x0005e8000c101112 */
[----:B--2---:R-:W-:-:S04]  /*22b30*/  IADD3 R4, P1, PT, R8, R3, RZ ;  /* 0x0000000308047210 */ /* 0x004fc80007f3e0ff */
[----:B------:R-:W-:Y:S02]  /*22b40*/  LEA.HI.X.SX32 R5, R8, R2, 0x1, P1 ;  /* 0x0000000208057211 */ /* 0x000fe400008f0eff */
[----:B---3--:R-:W-:Y:S01]  /*22b50*/  ISETP.LT.AND P1, PT, R12, UR4, !P2 ;  /* 0x000000040c007c0c */ /* 0x008fe2000d721270 */
[----:B------:R2:W-:Y:S01]  /*22b60*/  @P6 STG.E.U8 desc[UR18][R6.64], R0 ;  /* 0x0000000006006986 */ /* 0x0005e2000c101112 */
[----:B------:R-:W3:Y:S03]  /*22b70*/  LDCU UR4, c[0x0][0x39c] ;  /* 0x00007380ff0477ac */ /* 0x000ee60008000800 */
[----:B------:R-:W3:Y:S01]  /*22b80*/  LDL.LU R12, [R1+0x938] ;  /* 0x00093800010c7983 */ /* 0x000ee20000300800 */
[----:B--2---:R-:W-:Y:S01]  /*22b90*/  VIADD R0, R8, UR5 ;  /* 0x0000000508007c36 */ /* 0x004fe20008000000 */
[----:B------:R-:W-:-:S04]  /*22ba0*/  PRMT R7, R38, 0x9910, RZ ;  /* 0x0000991026077816 */ /* 0x000fc800000000ff */
[CC--:B------:R-:W-:Y:S02]  /*22bb0*/  IADD3 R6, P6, PT, R0.reuse, R3.reuse, RZ ;  /* 0x0000000300067210 */ /* 0x0c0fe40007fde0ff */
[----:B------:R-:W-:Y:S02]  /*22bc0*/  SHF.R.S32.HI R8, RZ, 0x8, R7 ;  /* 0x00000008ff087819 */ /* 0x000fe40000011407 */
[C---:B------:R-:W-:Y:S02]  /*22bd0*/  LEA.HI.X.SX32 R7, R0.reuse, R2, 0x1, P6 ;  /* 0x0000000200077211 */ /* 0x040fe400030f0eff */
[----:B0-----:R-:W-:Y:S01]  /*22be0*/  ISETP.LT.AND P5, PT, R11, UR6, !P2 ;  /* 0x000000060b007c0c */ /* 0x001fe2000d7a1270 */
[----:B------:R-:W-:Y:S01]  /*22bf0*/  VIADD R0, R0, UR5 ;  /* 0x0000000500007c36 */ /* 0x000fe20008000000 */
[----:B------:R-:W2:Y:S01]  /*22c00*/  LDL.LU R11, [R1+0x940] ;  /* 0x00094000010b7983 */ /* 0x000ea20000300800 */
[----:B------:R-:W-:Y:S01]  /*22c10*/  F2FP.SATFINITE.E4M3.F32.PACK_AB_MERGE_C R40, R41, R40, RZ ;  /* 0x000000282928723e */ /* 0x000fe200048070ff */
[----:B------:R-:W2:Y:S02]  /*22c20*/  LDCU UR6, c[0x0][0x39c] ;  /* 0x00007380ff0677ac */ /* 0x000ea40008000800 */
[----:B------:R0:W-:Y:S04]  /*22c30*/  @P0 STG.E.U8 desc[UR18][R4.64], R38 ;  /* 0x0000002604000986 */ /* 0x0001e8000c101112 */
[----:B------:R1:W-:Y:S01]  /*22c40*/  @P3 STG.E.U8 desc[UR18][R6.64], R8 ;  /* 0x0000000806003986 */ /* 0x0003e2000c101112 */
[----:B0-----:R-:W-:-:S04]  /*22c50*/  IADD3 R4, P6, PT, R0, R3, RZ ;  /* 0x0000000300047210 */ /* 0x001fc80007fde0ff */
[C---:B------:R-:W-:Y:S01]  /*22c60*/  LEA.HI.X.SX32 R5, R0.reuse, R2, 0x1, P6 ;  /* 0x0000000200057211 */ /* 0x040fe200030f0eff */
[----:B------:R-:W-:Y:S01]  /*22c70*/  VIADD R0, R0, UR5 ;  /* 0x0000000500007c36 */ /* 0x000fe20008000000 */
[----:B-1----:R-:W-:-:S03]  /*22c80*/  PRMT R6, R40, 0x9910, RZ ;  /* 0x0000991028067816 */ /* 0x002fc600000000ff */
[----:B------:R0:W-:Y:S01]  /*22c90*/  @P1 STG.E.U8 desc[UR18][R4.64], R40 ;  /* 0x0000002804001986 */ /* 0x0001e2000c101112 */
[----:B------:R-:W-:Y:S01]  /*22ca0*/  VIADD R7, R0, UR5 ;  /* 0x0000000500077c36 */ /* 0x000fe20008000000 */
[----:B------:R-:W-:Y:S02]  /*22cb0*/  SHF.R.S32.HI R8, RZ, 0x8, R6 ;  /* 0x00000008ff087819 */ /* 0x000fe40000011406 */
[----:B----4-:R-:W-:Y:S01]  /*22cc0*/  ISETP.LT.AND P0, PT, R10, UR7, !P2 ;  /* 0x000000070a007c0c */ /* 0x010fe2000d701270 */
[----:B------:R-:W1:Y:S01]  /*22cd0*/  LDCU UR7, c[0x0][0x39c] ;  /* 0x00007380ff0777ac */ /* 0x000e620008000800 */
[----:B------:R-:W1:Y:S01]  /*22ce0*/  LDL.LU R10, [R1+0x93c] ;  /* 0x00093c00010a7983 */ /* 0x000e620000300800 */
[----:B0-----:R-:W-:-:S04]  /*22cf0*/  IADD3 R4, P1, PT, R0, R3, RZ ;  /* 0x0000000300047210 */ /* 0x001fc80007f3e0ff */
[----:B------:R-:W-:Y:S02]  /*22d00*/  LEA.HI.X.SX32 R5, R0, R2, 0x1, P1 ;  /* 0x0000000200057211 */ /* 0x000fe400008f0eff */
[C---:B------:R-:W-:Y:S01]  /*22d10*/  IADD3 R6, P1, PT, R7.reuse, R3, RZ ;  /* 0x0000000307067210 */ /* 0x040fe20007f3e0ff */
[----:B------:R-:W-:-:S03]  /*22d20*/  VIADD R0, R7, UR5 ;  /* 0x0000000507007c36 */ /* 0x000fc60008000000 */
[----:B------:R-:W-:Y:S02]  /*22d30*/  LEA.HI.X.SX32 R7, R7, R2, 0x1, P1 ;  /* 0x0000000207077211 */ /* 0x000fe400008f0eff */
[----:B---3--:R-:W-:Y:S02]  /*22d40*/  ISETP.LT.AND P1, PT, R12, UR4, !P2 ;  /* 0x000000040c007c0c */ /* 0x008fe4000d721270 */
[----:B-----5:R-:W-:Y:S01]  /*22d50*/  ISETP.LT.AND P3, PT, R13, UR9, !P2 ;  /* 0x000000090d007c0c */ /* 0x020fe2000d761270 */
[----:B------:R-:W3:Y:S01]  /*22d60*/  LDL.LU R12, [R1+0x8cc] ;  /* 0x0008cc00010c7983 */ /* 0x000ee20000300800 */
[----:B------:R-:W-:Y:S01]  /*22d70*/  F2FP.SATFINITE.E4M3.F32.PACK_AB_MERGE_C R42, R43, R42, RZ ;  /* 0x0000002a2b2a723e */ /* 0x000fe200048070ff */
[----:B------:R-:W3:Y:S01]  /*22d80*/  LDCU UR4, c[0x0][0x39c] ;  /* 0x00007380ff0477ac */ /* 0x000ee20008000800 */
[----:B------:R-:W-:Y:S01]  /*22d90*/  ISETP.LT.AND P6, PT, R9, UR10, !P2 ;  /* 0x0000000a09007c0c */ /* 0x000fe2000d7c1270 */
[----:B------:R0:W-:Y:S01]  /*22da0*/  @P5 STG.E.U8 desc[UR18][R4.64], R8 ;  /* 0x0000000804005986 */ /* 0x0001e2000c101112 */
[----:B------:R-:W-:Y:S01]  /*22db0*/  PRMT R9, R42, 0x9910, RZ ;  /* 0x000099102a097816 */ /* 0x000fe200000000ff */
[----:B------:R-:W4:Y:S02]  /*22dc0*/  LDCU UR10, c[0x0][0x39c] ;  /* 0x00007380ff0a77ac */ /* 0x000f240008000800 */
[----:B------:R5:W-:Y:S01]  /*22dd0*/  @P0 STG.E.U8 desc[UR18][R6.64], R42 ;  /* 0x0000002a06000986 */ /* 0x000be2000c101112 */
[----:B------:R-:W-:Y:S01]  /*22de0*/  SHF.R.S32.HI R9, RZ, 0x8, R9 ;  /* 0x00000008ff097819 */ /* 0x000fe20000011409 */
[----:B------:R-:W1:Y:S01]  /*22df0*/  LDCU UR9, c[0x0][0x39c] ;  /* 0x00007380ff0977ac */ /* 0x000e620008000800 */
[----:B0-----:R-:W-:-:S02]  /*22e00*/  IADD3 R4, P5, PT, R0, R3, RZ ;  /* 0x0000000300047210 */ /* 0x001fc40007fbe0ff */
[----:B--2---:R-:W-:Y:S01]  /*22e10*/  ISETP.LT.AND P0, PT, R11, UR6, !P2 ;  /* 0x000000060b007c0c */ /* 0x004fe2000d701270 */
[----:B------:R-:W0:Y:S01]  /*22e20*/  LDCU UR6, c[0x0][0x39c] ;  /* 0x00007380ff0677ac */ /* 0x000e220008000800 */
[----:B------:R-:W0:Y:S01]  /*22e30*/  LDL.LU R11, [R1+0x8bc] ;  /* 0x0008bc00010b7983 */ /* 0x000e220000300800 */
[C---:B------:R-:W-:Y:S01]  /*22e40*/  LEA.HI.X.SX32 R5, R0.reuse, R2, 0x1, P5 ;  /* 0x0000000200057211 */ /* 0x040fe200028f0eff */
[----:B------:R-:W-:Y:S01]  /*22e50*/  VIADD R0, R0, UR5 ;  /* 0x0000000500007c36 */ /* 0x000fe20008000000 */
[----:B------:R-:W-:-:S03]  /*22e60*/  F2FP.SATFINITE.E4M3.F32.PACK_AB_MERGE_C R44, R45, R44, RZ ;  /* 0x0000002c2d2c723e */ /* 0x000fc600048070ff */
[----:B------:R2:W-:Y:S01]  /*22e70*/  @P3 STG.E.U8 desc[UR18][R4.64], R9 ;  /* 0x0000000904003986 */ /* 0x0005e2000c101112 */
[----:B------:R-:W-:Y:S01]  /*22e80*/  VIADD R8, R0, UR5 ;  /* 0x0000000500087c36 */ /* 0x000fe20008000000 */
[----:B-----5:R-:W-:Y:S02]  /*22e90*/  PRMT R7, R44, 0x9910, RZ ;  /* 0x000099102c077816 */ /* 0x020fe400000000ff */
[----:B--2---:R-:W-:-:S04]  /*22ea0*/  IADD3 R4, P3, PT, R0, R3, RZ ;  /* 0x0000000300047210 */ /* 0x004fc80007f7e0ff */
[-C--:B------:R-:W-:Y:S02]  /*22eb0*/  LEA.HI.X.SX32 R5, R0, R2.reuse, 0x1, P3 ;  /* 0x0000000200057211 */ /* 0x080fe400018f0eff */
[CC--:B------:R-:W-:Y:S02]  /*22ec0*/  IADD3 R6, P3, PT, R8.reuse, R3.reuse, RZ ;  /* 0x0000000308067210 */ /* 0x0c0fe40007f7e0ff */
[----:B------:R-:W-:Y:S02]  /*22ed0*/  SHF.R.S32.HI R0, RZ, 0x8, R7 ;  /* 0x00000008ff007819 */ /* 0x000fe40000011407 */
[C---:B------:R-:W-:Y:S01]  /*22ee0*/  LEA.HI.X.SX32 R7, R8.reuse, R2, 0x1, P3 ;  /* 0x0000000208077211 */ /* 0x040fe200018f0eff */
[----:B------:R-:W-:Y:S01]  /*22ef0*/  VIADD R8, R8, UR5 ;  /* 0x0000000508087c36 */ /* 0x000fe20008000000 */
[----:B------:R2:W-:Y:S01]  /*22f00*/  @P6 STG.E.U8 desc[UR18][R4.64], R44 ;  /* 0x0000002c04006986 */ /* 0x0005e2000c101112 */
[----:B-1----:R-:W-:Y:S01]  /*22f10*/  ISETP.LT.AND P5, PT, R10, UR7, !P2 ;  /* 0x000000070a007c0c */ /* 0x002fe2000d7a1270 */
[----:B------:R-:W1:Y:S02]  /*22f20*/  LDCU UR7, c[0x0][0x39c] ;  /* 0x00007380ff0777ac */ /* 0x000e640008000800 */
[----:B------:R5:W-:Y:S04]  /*22f30*/  @P1 STG.E.U8 desc[UR18][R6.64], R0 ;  /* 0x0000000006001986 */ /* 0x000be8000c101112 */
[----:B------:R-:W1:Y:S01]  /*22f40*/  LDL.LU R10, [R1+0x8a0] ;  /* 0x0008a000010a7983 */ /* 0x000e620000300800 */
[----:B--2---:R-:W-:-:S03]  /*22f50*/  IADD3 R4, P1, PT, R8, R3, RZ ;  /* 0x0000000308047210 */ /* 0x004fc60007f3e0ff */
[----:B------:R-:W2:Y:S01]  /*22f60*/  LDL.LU R14, [R1+0x89c] ;  /* 0x00089c00010e7983 */ /* 0x000ea20000300800 */
[----:B------:R-:W-:-:S03]  /*22f70*/  LEA.HI.X.SX32 R5, R8, R2, 0x1, P1 ;  /* 0x0000000208057211 */ /* 0x000fc600008f0eff */
[----:B------:R-:W4:Y:S01]  /*22f80*/  LDL.LU R13, [R1+0x944] ;  /* 0x00094400010d7983 */ /* 0x000f220000300800 */
[----:B---3--:R-:W-:Y:S01]  /*22f90*/  ISETP.LT.AND P1, PT, R12, UR4, !P2 ;  /* 0x000000040c007c0c */ /* 0x008fe2000d721270 */
[----:B-----5:R-:W-:Y:S02]  /*22fa0*/  VIADD R0, R8, UR5 ;  /* 0x0000000508007c36 */ /* 0x020fe40008000000 */
[----:B------:R-:W3:Y:S01]  /*22fb0*/  LDL.LU R12, [R1+0x948] ;  /* 0x00094800010c7983 */ /* 0x000ee20000300800 */
[----:B------:R-:W-:Y:S01]  /*22fc0*/  F2FP.SATFINITE.E4M3.F32.PACK_AB_MERGE_C R46, R47, R46, RZ ;  /* 0x0000002e2f2e723e */ /* 0x000fe200048070ff */
[----:B------:R-:W3:Y:S01]  /*22fd0*/  LDCU UR4, c[0x0][0x39c] ;  /* 0x00007380ff0477ac */ /* 0x000ee20008000800 */
[----:B------:R-:W-:Y:S02]  /*22fe0*/  IADD3 R6, P6, PT, R0, R3, RZ ;  /* 0x0000000300067210 */ /* 0x000fe40007fde0ff */
[----:B------:R-:W-:-:S04]  /*22ff0*/  PRMT R7, R46, 0x9910, RZ ;  /* 0x000099102e077816 */ /* 0x000fc800000000ff */
[----:B------:R-:W-:Y:S02]  /*23000*/  SHF.R.S32.HI R8, RZ, 0x8, R7 ;  /* 0x00000008ff087819 */ /* 0x000fe40000011407 */
[C---:B------:R-:W-:Y:S01]  /*23010*/  LEA.HI.X.SX32 R7, R0.reuse, R2, 0x1, P6 ;  /* 0x0000000200077211 */ /* 0x040fe200030f0eff */
[----:B------:R-:W-:Y:S01]  /*23020*/  VIADD R0, R0, UR5 ;  /* 0x0000000500007c36 */ /* 0x000fe20008000000 */
[----:B0-----:R-:W-:Y:S01]  /*23030*/  ISETP.LT.AND P3, PT, R11, UR6, !P2 ;  /* 0x000000060b007c0c */ /* 0x001fe2000d761270 */
[----:B------:R0:W-:Y:S01]  /*23040*/  @P0 STG.E.U8 desc[UR18][R4.64], R46 ;  /* 0x0000002e04000986 */ /* 0x0001e2000c101112 */
[----:B------:R-:W-:Y:S01]  /*23050*/  F2FP.SATFINITE.E4M3.F32.PACK_AB_MERGE_C R48, R49, R48, RZ ;  /* 0x000000303130723e */ /* 0x000fe200048070ff */
[----:B------:R-:W5:Y:S02]  /*23060*/  LDCU UR6, c[0x0][0x39c] ;  /* 0x00007380ff0677ac */ /* 0x000f640008000800 */
[----:B------:R-:W5:Y:S01]  /*23070*/  LDL.LU R11, [R1+0x950] ;  /* 0x00095000010b7983 */ /* 0x000f620000300800 */
[----:B0-----:R-:W-:-:S04]  /*23080*/  IADD3 R4, P6, PT, R0, R3, RZ ;  /* 0x0000000300047210 */ /* 0x001fc80007fde0ff */
[C---:B------:R-:W-:Y:S01]  /*23090*/  LEA.HI.X.SX32 R5, R0.reuse, R2, 0x1, P6 ;  /* 0x0000000200057211 */ /* 0x040fe200030f0eff */
[----:B------:R-:W-:Y:S01]  /*230a0*/  VIADD R0, R0, UR5 ;  /* 0x0000000500007c36 */ /* 0x000fe20008000000 */
[----:B------:R0:W-:Y:S04]  /*230b0*/  @P5 STG.E.U8 desc[UR18][R6.64], R8 ;  /* 0x0000000806005986 */ /* 0x0001e8000c101112 */
[----:B------:R1:W-:Y:S01]  /*230c0*/  @P1 STG.E.U8 desc[UR18][R4.64], R48 ;  /* 0x0000003004001986 */ /* 0x0003e2000c101112 */
[----:B0-----:R-:W-:Y:S01]  /*230d0*/  PRMT R6, R48, 0x9910, RZ ;  /* 0x0000991030067816 */ /* 0x001fe200000000ff */
[C---:B------:R-:W-:Y:S01]  /*230e0*/  VIADD R7, R0.reuse, UR5 ;  /* 0x0000000500077c36 */ /* 0x040fe20008000000 */
[----:B-1----:R-:W-:Y:S02]  /*230f0*/  IADD3 R4, P1, PT, R0, R3, RZ ;  /* 0x0000000300047210 */ /* 0x002fe40007f3e0ff */
[----:B------:R-:W-:-:S02]  /*23100*/  SHF.R.S32.HI R8, RZ, 0x8, R6 ;  /* 0x00000008ff087819 */ /* 0x000fc40000011406 */
[-C--:B------:R-:W-:Y:S02]  /*23110*/  LEA.HI.X.SX32 R5, R0, R2.reuse, 0x1, P1 ;  /* 0x0000000200057211 */ /* 0x080fe400008f0eff */
[C---:B------:R-:W-:Y:S01]  /*23120*/  IADD3 R6, P1, PT, R7.reuse, R3, RZ ;  /* 0x0000000307067210 */ /* 0x040fe20007f3e0ff */
[----:B------:R-:W-:Y:S01]  /*23130*/  VIADD R0, R7, UR5 ;  /* 0x0000000507007c36 */ /* 0x000fe20008000000 */
[----:B------:R-:W-:Y:S02]  /*23140*/  ISETP.LT.AND P0, PT, R10, UR7, !P2 ;  /* 0x000000070a007c0c */ /* 0x000fe4000d701270 */
[----:B----4-:R-:W-:Y:S01]  /*23150*/  ISETP.LT.AND P6, PT, R13, UR10, !P2 ;  /* 0x0000000a0d007c0c */ /* 0x010fe2000d7c1270 */
[----:B------:R-:W4:Y:S01]  /*23160*/  LDL.LU R10, [R1+0x94c] ;  /* 0x00094c00010a7983 */ /* 0x000f220000300800 */
[----:B------:R-:W-:Y:S01]  /*23170*/  LEA.HI.X.SX32 R7, R7, R2, 0x1, P1 ;  /* 0x0000000207077211 */ /* 0x000fe200008f0eff */
[----:B------:R-:W4:Y:S02]  /*23180*/  LDCU UR7, c[0x0][0x39c] ;  /* 0x00007380ff0777ac */ /* 0x000f240008000800 */
[----:B------:R-:W4:Y:S01]  /*23190*/  LDL.LU R13, [R1+0x8c8] ;  /* 0x0008c800010d7983 */ /* 0x000f220000300800 */
[----:B--2---:R-:W-:Y:S01]  /*231a0*/  ISETP.LT.AND P5, PT, R14, UR9, !P2 ;  /* 0x000000090e007c0c */ /* 0x004fe2000d7a1270 */
[----:B------:R-:W0:Y:S01]  /*231b0*/  LDCU UR9, c[0x0][0x39c] ;  /* 0x00007380ff0977ac */ /* 0x000e220008000800 */
[----:B------:R-:W-:Y:S01]  /*231c0*/  F2FP.SATFINITE.E4M3.F32.PACK_AB_MERGE_C R50, R51, R50, RZ ;  /* 0x000000323332723e */ /* 0x000fe200048070ff */
[----:B------:R1:W-:Y:S01]  /*231d0*/  @P3 STG.E.U8 desc[UR18][R4.64], R8 ;  /* 0x0000000804003986 */ /* 0x0003e2000c101112 */
[----:B------:R-:W-:Y:S01]  /*231e0*/  F2FP.SATFINITE.E4M3.F32.PACK_AB_MERGE_C R53, R53, R52, RZ ;  /* 0x000000343535723e */ /* 0x000fe200048070ff */
[----:B------:R-:W2:Y:S01]  /*231f0*/  LDCU UR10, c[0x0][0x39c] ;  /* 0x00007380ff0a77ac */ /* 0x000ea20008000800 */
[----:B---3--:R-:W-:-:S02]  /*23200*/  ISETP.LT.AND P1, PT, R12, UR4, !P2 ;  /* 0x000000040c007c0c */ /* 0x008fc4000d721270 */
[----:B------:R-:W-:Y:S01]  /*23210*/  PRMT R9, R50, 0x9910, RZ ;  /* 0x0000991032097816 */ /* 0x000fe200000000ff */
[----:B------:R-:W3:Y:S01]  /*23220*/  LDL.LU R12, [R1+0x880] ;  /* 0x00088000010c7983 */ /* 0x000ee20000300800 */
[C---:B-1----:R-:W-:Y:S01]  /*23230*/  IADD3 R4, P3, PT, R0.reuse, R3, RZ ;  /* 0x0000000300047210 */ /* 0x042fe20007f7e0ff */
[----:B------:R-:W4:Y:S02]  /*23240*/  LDCU UR4, c[0x0][0x39c] ;  /* 0x00007380ff0477ac */ /* 0x000f240008000800 */
[----:B------:R1:W-:Y:S01]  /*23250*/  @P0 STG.E.U8 desc[UR18][R6.64], R50 ;  /* 0x0000003206000986 */ /* 0x0003e2000c101112 */
[C---:B------:R-:W-:Y:S02]  /*23260*/  LEA.HI.X.SX32 R5, R0.reuse, R2, 0x1, P3 ;  /* 0x0000000200057211 */ /* 0x040fe400018f0eff */
[----:B------:R-:W-:Y:S01]  /*23270*/  PRMT R8, R53, 0x9910, RZ ;  /* 0x0000991035087816 */ /* 0x000fe200000000ff */
[----:B------:R-:W2:Y:S04]  /*23280*/  LDL.LU R16, [R1+0x87c] ;  /* 0x00087c0001107983 */ /* 0x000ea80000300800 */
[----:B------:R-:W0:Y:S01]  /*23290*/  LDL.LU R15, [R1+0x878] ;  /* 0x00087800010f7983 */ /* 0x000e220000300800 */
[----:B-----5:R-:W-:Y:S01]  /*232a0*/  ISETP.LT.AND P0, PT, R11, UR6, !P2 ;  /* 0x000000060b007c0c */ /* 0x020fe2000d701270 */
[----:B-1----:R-:W-:Y:S01]  /*232b0*/  IMAD.MOV.U32 R7, RZ, RZ, R8 ;  /* 0x000000ffff077224 */ /* 0x002fe200078e0008 */
[----:B------:R-:W-:Y:S01]  /*232c0*/  SHF.R.S32.HI R11, RZ, 0x8, R9 ;  /* 0x00000008ff0b7819 */ /* 0x000fe20000011409 */
[----:B------:R-:W-:Y:S01]  /*232d0*/  VIADD R9, R0, UR5 ;  /* 0x0000000500097c36 */ /* 0x000fe20008000000 */
[----:B------:R-:W3:Y:S01]  /*232e0*/  LDCU UR6, c[0x0][0x39c] ;  /* 0x00007380ff0677ac */ /* 0x000ee20008000800 */
[----:B------:R-:W5:Y:S02]  /*232f0*/  LDL.LU R14, [R1+0x964] ;  /* 0x00096400010e7983 */ /* 0x000f640000300800 */
[----:B------:R-:W-:-:S02]  /*23300*/  VIADD R0, R9, UR5 ;  /* 0x0000000509007c36 */ /* 0x000fc40008000000 */
[----:B------:R1:W-:Y:S02]  /*23310*/  @P5 STG.E.U8 desc[UR18][R4.64], R11 ;  /* 0x0000000b04005986 */ /* 0x0003e4000c101112 */
[----:B-1----:R-:W-:-:S04]  /*23320*/  IADD3 R4, P5, PT, R9, R3, RZ ;  /* 0x0000000309047210 */ /* 0x002fc80007fbe0ff */
[-C--:B------:R-:W-:Y:S02]  /*23330*/  LEA.HI.X.SX32 R5, R9, R2.reuse, 0x1, P5 ;  /* 0x0000000209057211 */ /* 0x080fe400028f0eff */
[CC--:B------:R-:W-:Y:S02]  /*23340*/  IADD3 R6, P5, PT, R0.reuse, R3.reuse, RZ ;  /* 0x0000000300067210 */ /* 0x0c0fe40007fbe0ff */
[----:B------:R-:W-:Y:S02]  /*23350*/  SHF.R.S32.HI R9, RZ, 0x8, R7 ;  /* 0x00000008ff097819 */ /* 0x000fe40000011407 */
[C---:B------:R-:W-:Y:S01]  /*23360*/  LEA.HI.X.SX32 R7, R0.reuse, R2, 0x1, P5 ;  /* 0x0000000200077211 */ /* 0x040fe200028f0eff */
[----:B------:R-:W-:Y:S01]  /*23370*/  VIADD R0, R0, UR5 ;  /* 0x0000000500007c36 */ /* 0x000fe20008000000 */
[----:B------:R1:W-:Y:S04]  /*23380*/  @P6 STG.E.U8 desc[UR18][R4.64], R53 ;  /* 0x0000003504006986 */ /* 0x0003e8000c101112 */
[----:B------:R3:W-:Y:S01]  /*23390*/  @P1 STG.E.U8 desc[UR18][R6.64], R9 ;  /* 0x0000000906001986 */ /* 0x0007e2000c101112 */
[----:B-1----:R-:W-:-:S04]  /*233a0*/  IADD3 R4, P1, PT, R0, R3, RZ ;  /* 0x0000000300047210 */ /* 0x002fc80007f3e0ff */
[----:B------:R-:W-:Y:S02]  /*233b0*/  LEA.HI.X.SX32 R5, R0, R2, 0x1, P1 ;  /* 0x0000000200057211 */ /* 0x000fe400008f0eff */
[----:B----4-:R-:W-:Y:S02]  /*233c0*/  ISETP.LT.AND P1, PT, R13, UR4, !P2 ;  /* 0x000000040d007c0c */ /* 0x010fe4000d721270 */
[----:B---3--:R-:W-:Y:S01]  /*233d0*/  ISETP.LT.AND P5, PT, R12, UR6, !P2 ;  /* 0x000000060c007c0c */ /* 0x008fe2000d7a1270 */
[----:B------:R-:W3:Y:S01]  /*233e0*/  LDL.LU R13, [R1+0x968] ;  /* 0x00096800010d7983 */ /* 0x000ee20000300800 */
[----:B------:R-:W-:Y:S01]  /*233f0*/  VIADD R8, R0, UR5 ;  /* 0x0000000500087c36 */ /* 0x000fe20008000000 */
[----:B------:R-:W-:Y:S01]  /*23400*/  ISETP.LT.AND P3, PT, R10, UR7, !P2 ;  /* 0x000000070a007c0c */ /* 0x000fe2000d761270 */
[----:B------:R-:W2:Y:S01]  /*23410*/  LDCU UR7, c[0x0][0x39c] ;  /* 0x00007380ff0777ac */ /* 0x000ea20008000800 */
[----:B------:R-:W4:Y:S02]  /*23420*/  LDL.LU R12, [R1+0x974] ;  /* 0x00097400010c7983 */ /* 0x000f240000300800 */
[----:B------:R-:W-:Y:S01]  /*23430*/  IADD3 R6, P6, PT, R8, R3, RZ ;  /* 0x0000000308067210 */ /* 0x000fe20007fde0ff */
[----:B------:R-:W3:Y:S01]  /*23440*/  LDCU UR4, c[0x0][0x39c] ;  /* 0x00007380ff0477ac */ /* 0x000ee20008000800 */
[----:B------:R-:W-:-:S02]  /*23450*/  F2FP.SATFINITE.E4M3.F32.PACK_AB_MERGE_C R55, R55, R54, RZ ;  /* 0x000000363737723e */ /* 0x000fc400048070ff */
[C---:B------:R-:W-:Y:S01]  /*23460*/  LEA.HI.X.SX32 R7, R8.reuse, R2, 0x1, P6 ;  /* 0x0000000208077211 */ /* 0x040fe200030f0eff */
[----:B------:R-:W-:Y:S01]  /*23470*/  VIADD R8, R8, UR5 ;  /* 0x0000000508087c36 */ /* 0x000fe20008000000 */
[----:B------:R-:W-:Y:S01]  /*23480*/  PRMT R10, R55, 0x9910, RZ ;  /* 0x00009910370a7816 */ /* 0x000fe200000000ff */
[----:B------:R1:W-:Y:S01]  /*23490*/  @P0 STG.E.U8 desc[UR18][R4.64], R55 ;  /* 0x0000003704000986 */ /* 0x0003e2000c101112 */
[----:B------:R-:W-:Y:S01]  /*234a0*/  F2FP.SATFINITE.E4M3.F32.PACK_AB_MERGE_C R57, R57, R56, RZ ;  /* 0x000000383939723e */ /* 0x000fe200048070ff */
[----:B------:R-:W4:Y:S01]  /*234b0*/  LDCU UR6, c[0x0][0x39c] ;  /* 0x00007380ff0677ac */ /* 0x000f220008000800 */
[----:B------:R-:W-:Y:S02]  /*234c0*/  SHF.R.S32.HI R9, RZ, 0x8, R10 ;  /* 0x00000008ff097819 */ /* 0x000fe4000001140a */
[----:B------:R-:W-:Y:S01]  /*234d0*/  PRMT R0, R57, 0x9910, RZ ;  /* 0x0000991039007816 */ /* 0x000fe200000000ff */
[----:B------:R-:W5:Y:S01]  /*234e0*/  LDL.LU R10, [R1+0x970] ;  /* 0x00097000010a7983 */ /* 0x000f620000300800 */
[----:B-1----:R-:W-:-:S04]  /*234f0*/  IADD3 R4, P6, PT, R8, R3, RZ ;  /* 0x0000000308047210 */ /* 0x002fc80007fde0ff */
[C---:B------:R-:W-:Y:S01]  /*23500*/  LEA.HI.X.SX32 R5, R8.reuse, R2, 0x1, P6 ;  /* 0x0000000208057211 */ /* 0x040fe200030f0eff */
[----:B------:R-:W-:Y:S01]  /*23510*/  VIADD R8, R8, UR5 ;  /* 0x0000000508087c36 */ /* 0x000fe20008000000 */
[----:B------:R1:W-:Y:S01]  /*23520*/  @P3 STG.E.U8 desc[UR18][R6.64], R9 ;  /* 0x0000000906003986 */ /* 0x0003e2000c101112 */
[----:B--2---:R-:W-:Y:S01]  /*23530*/  ISETP.LT.AND P0, PT, R16, UR7, !P2 ;  /* 0x0000000710007c0c */ /* 0x004fe2000d701270 */
[----:B------:R-:W2:Y:S02]  /*23540*/  LDCU UR7, c[0x0][0x39c] ;  /* 0x00007380ff0777ac */ /* 0x000ea40008000800 */
[----:B------:R0:W-:Y:S01]  /*23550*/  @P1 STG.E.U8 desc[UR18][R4.64], R57 ;  /* 0x0000003904001986 */ /* 0x0001e2000c101112 */
[----:B-1----:R-:W-:Y:S02]  /*23560*/  IMAD.MOV.U32 R9, RZ, RZ, R0 ;  /* 0x000000ffff097224 */ /* 0x002fe400078e0000 */
[C---:B------:R-:W-:Y:S01]  /*23570*/  VIADD R0, R8.reuse, UR5 ;  /* 0x0000000508007c36 */ /* 0x040fe20008000000 */
[----:B0-----:R-:W-:-:S04]  /*23580*/  IADD3 R4, P1, PT, R8, R3, RZ ;  /* 0x0000000308047210 */ /* 0x001fc80007f3e0ff */
[----:B------:R-:W-:Y:S02]  /*23590*/  LEA.HI.X.SX32 R5, R8, R2, 0x1, P1 ;  /* 0x0000000208057211 */ /* 0x000fe400008f0eff */
[C---:B------:R-:W-:Y:S02]  /*235a0*/  IADD3 R6, P1, PT, R0.reuse, R3, RZ ;  /* 0x0000000300067210 */ /* 0x040fe40007f3e0ff */
[----:B------:R-:W-:Y:S02]  /*235b0*/  SHF.R.S32.HI R9, RZ, 0x8, R9 ;  /* 0x00000008ff097819 */ /* 0x000fe40000011409 */
[----:B------:R-:W-:Y:S02]  /*235c0*/  F2FP.SATFINITE.E4M3.F32.PACK_AB_MERGE_C R59, R59, R58, RZ ;  /* 0x0000003a3b3b723e */ /* 0x000fe400048070ff */
[C---:B------:R-:W-:Y:S01]  /*235d0*/  LEA.HI.X.SX32 R7, R0.reuse, R2, 0x1, P1 ;  /* 0x0000000200077211 */ /* 0x040fe200008f0eff */
[----:B------:R0:W-:Y:S04]  /*235e0*/  @P5 STG.E.U8 desc[UR18][R4.64], R9 ;  /* 0x0000000904005986 */ /* 0x0001e8000c101112 */
[----:B------:R-:W-:Y:S01]  /*235f0*/  @P0 STG.E.U8 desc[UR18][R6.64], R59 ;  /* 0x0000003b06000986 */ /* 0x000fe2000c101112 */
[----:B---3--:R-:W-:Y:S01]  /*23600*/  ISETP.LT.AND P1, PT, R13, UR4, !P2 ;  /* 0x000000040d007c0c */ /* 0x008fe2000d721270 */
[----:B------:R-:W-:-:S02]  /*23610*/  VIADD R8, R0, UR5 ;  /* 0x0000000500087c36 */ /* 0x000fc40008000000 */
[----:B------:R-:W3:Y:S01]  /*23620*/  LDL.LU R13, [R1+0x874] ;  /* 0x00087400010d7983 */ /* 0x000ee20000300800 */
[----:B------:R-:W-:Y:S01]  /*23630*/  ISETP.LT.AND P3, PT, R15, UR9, !P2 ;  /* 0x000000090f007c0c */ /* 0x000fe2000d761270 */
[----:B------:R-:W3:Y:S01]  /*23640*/  LDCU UR4, c[0x0][0x39c] ;  /* 0x00007380ff0477ac */ /* 0x000ee20008000800 */
[----:B----4-:R-:W-:Y:S02]  /*23650*/  ISETP.LT.AND P0, PT, R12, UR6, !P2 ;  /* 0x000000060c007c0c */ /* 0x010fe4000d701270 */
[----:B------:R-:W4:Y:S01]  /*23660*/  LDL.LU R12, [R1+0x870] ;  /* 0x00087000010c7983 */ /* 0x000f220000300800 */
[----:B------:R-:W-:Y:S01]  /*23670*/  PRMT R11, R59, 0x9910, RZ ;  /* 0x000099103b0b7816 */ /* 0x000fe200000000ff */
[----:B------:R-:W4:Y:S01]  /*23680*/  LDCU UR6, c[0x0][0x39c] ;  /* 0x00007380ff0677ac */ /* 0x000f220008000800 */
[CC--:B0-----:R-:W-:Y:S01]  /*23690*/  IADD3 R4, P5, PT, R8.reuse, R3.reuse, RZ ;  /* 0x0000000308047210 */ /* 0x0c1fe20007fbe0ff */
[----:B------:R-:W4:Y:S01]  /*236a0*/  LDL.LU R16, [R1+0x864] ;  /* 0x0008640001107983 */ /* 0x000f220000300800 */
[----:B------:R-:W-:Y:S01]  /*236b0*/  SHF.R.S32.HI R11, RZ, 0x8, R11 ;  /* 0x00000008ff0b7819 */ /* 0x000fe2000001140b */
[----:B------:R-:W0:Y:S01]  /*236c0*/  LDCU UR9, c[0x0][0x39c] ;  /* 0x00007380ff0977ac */ /* 0x000e220008000800 */
[C---:B------:R-:W-:Y:S01]  /*236d0*/  LEA.HI.X.SX32 R5, R8.reuse, R2, 0x1, P5 ;  /* 0x0000000208057211 */ /* 0x040fe200028f0eff */
[----:B------:R-:W-:Y:S01]  /*236e0*/  VIADD R8, R8, UR5 ;  /* 0x0000000508087c36 */ /* 0x000fe20008000000 */
[----:B-----5:R-:W-:Y:S01]  /*236f0*/  ISETP.LT.AND P6, PT, R14, UR10, !P2 ;  /* 0x0000000a0e007c0c */ /* 0x020fe2000d7c1270 */
[----:B------:R-:W0:Y:S01]  /*23700*/  LDL.LU R15, [R1+0x860] ;  /* 0x00086000010f7983 */ /* 0x000e220000300800 */
[----:B------:R-:W-:Y:S01]  /*23710*/  F2FP.SATFINITE.E4M3.F32.PACK_AB_MERGE_C R61, R61, R60, RZ ;  /* 0x0000003c3d3d723e */ /* 0x000fe200048070ff */
[----:B------:R-:W-:Y:S01]  /*23720*/  VIADD R0, R8, UR5 ;  /* 0x0000000508007c36 */ /* 0x000fe20008000000 */
[----:B--2---:R-:W-:Y:S01]  /*23730*/  ISETP.LT.AND P5, PT, R10, UR7, !P2 ;  /* 0x000000070a007c0c */ /* 0x004fe2000d7a1270 */
[----:B------:R1:W-:Y:S01]  /*23740*/  @P3 STG.E.U8 desc[UR18][R4.64], R11 ;  /* 0x0000000b04003986 */ /* 0x0003e2000c101112 */
[----:B------:R-:W-:Y:S01]  /*23750*/  PRMT R9, R61, 0x9910, RZ ;  /* 0x000099103d097816 */ /* 0x000fe200000000ff */
[----:B------:R-:W2:Y:S02]  /*23760*/  LDCU UR7, c[0x0][0x39c] ;  /* 0x00007380ff0777ac */ /* 0x000ea40008000800 */
[----:B------:R-:W5:Y:S01]  /*23770*/  LDL.LU R14, [R1+0x994] ;  /* 0x00099400010e7983 */ /* 0x000f620000300800 */
[----:B------:R-:W-:Y:S01]  /*23780*/  F2FP.SATFINITE.E4M3.F32.PACK_AB_MERGE_C R63, R63, R62, RZ ;  /* 0x0000003e3f3f723e */ /* 0x000fe200048070ff */
[----:B------:R-:W5:Y:S01]  /*23790*/  LDCU UR10, c[0x0][0x39c] ;  /* 0x00007380ff0a77ac */ /* 0x000f620008000800 */
        /* <DEDUP_REMOVED lines=9> */
[-C--:B------:R-:W-:Y:S02]  /*23830*/  LEA.HI.X.SX32 R5, R0, R2.reuse, 0x1, P1 ;  /* 0x0000000200057211 */ /* 0x080fe400008f0eff */
[----:B---3--:R-:W-:Y:S02]  /*23840*/  ISETP.LT.AND P1, PT, R13, UR4, !P2 ;  /* 0x000000040d007c0c */ /* 0x008fe4000d721270 */
[----:B----4-:R-:W-:Y:S01]  /*23850*/  ISETP.LT.AND P3, PT, R12, UR6, !P2 ;  /* 0x000000060c007c0c */ /* 0x010fe2000d761270 */
[----:B------:R-:W3:Y:S01]  /*23860*/  LDL.LU R13, [R1+0x998] ;  /* 0x00099800010d7983 */ /* 0x000ee20000300800 */
[----:B------:R-:W-:Y:S01]  /*23870*/  VIADD R8, R0, UR5 ;  /* 0x0000000500087c36 */ /* 0x000fe20008000000 */
[----:B------:R-:W-:Y:S01]  /*23880*/  PRMT R10, R63, 0x9910, RZ ;  /* 0x000099103f0a7816 */ /* 0x000fe200000000ff */
[----:B------:R-:W3:Y:S01]  /*23890*/  LDCU UR4, c[0x0][0x39c] ;  /* 0x00007380ff0477ac */ /* 0x000ee20008000800 */
[----:B------:R-:W4:Y:S02]  /*238a0*/  LDL.LU R12, [R1+0x9a4] ;  /* 0x0009a400010c7983 */ /* 0x000f240000300800 */
[C---:B--2---:R-:W-:Y:S01]  /*238b0*/  IADD3 R6, P6, PT, R8.reuse, R3, RZ ;  /* 0x0000000308067210 */ /* 0x044fe20007fde0ff */
[----:B------:R-:W4:Y:S03]  /*238c0*/  LDCU UR6, c[0x0][0x39c] ;  /* 0x00007380ff0677ac */ /* 0x000f260008000800 */
[C---:B------:R-:W-:Y:S01]  /*238d0*/  LEA.HI.X.SX32 R7, R8.reuse, R2, 0x1, P6 ;  /* 0x0000000208077211 */ /* 0x040fe200030f0eff */
[----:B------:R-:W-:Y:S01]  /*238e0*/  VIADD R8, R8, UR5 ;  /* 0x0000000508087c36 */ /* 0x000fe20008000000 */
[----:B------:R1:W-:Y:S01]  /*238f0*/  @P0 STG.E.U8 desc[UR18][R4.64], R63 ;  /* 0x0000003f04000986 */ /* 0x0003e2000c101112 */
[----:B------:R-:W-:-:S02]  /*23900*/  F2FP.SATFINITE.E4M3.F32.PACK_AB_MERGE_C R65, R65, R64, RZ ;  /* 0x000000404141723e */ /* 0x000fc400048070ff */
[----:B------:R-:W-:Y:S02]  /*23910*/  SHF.R.S32.HI R9, RZ, 0x8, R10 ;  /* 0x00000008ff097819 */ /* 0x000fe4000001140a */
[----:B------:R-:W-:Y:S01]  /*23920*/  PRMT R0, R65, 0x9910, RZ ;  /* 0x0000991041007816 */ /* 0x000fe200000000ff */
[----:B------:R-:W2:Y:S01]  /*23930*/  LDL.LU R10, [R1+0x9a0] ;  /* 0x0009a000010a7983 */ /* 0x000ea20000300800 */
[----:B-1----:R-:W-:-:S04]  /*23940*/  IADD3 R4, P6, PT, R8, R3, RZ ;  /* 0x0000000308047210 */ /* 0x002fc80007fde0ff */
[C---:B------:R-:W-:Y:S01]  /*23950*/  LEA.HI.X.SX32 R5, R8.reuse, R2, 0x1, P6 ;  /* 0x0000000208057211 */ /* 0x040fe200030f0eff */
[----:B------:R-:W-:Y:S01]  /*23960*/  VIADD R8, R8, UR5 ;  /* 0x0000000508087c36 */ /* 0x000fe20008000000 */
[----:B------:R1:W-:Y:S01]  /*23970*/  @P5 STG.E.U8 desc[UR18][R6.64], R9 ;  /* 0x0000000906005986 */ /* 0x0003e2000c101112 */
[----:B------:R-:W-:Y:S01]  /*23980*/  ISETP.LT.AND P0, PT, R16, UR7, !P2 ;  /* 0x0000000710007c0c */ /* 0x000fe2000d701270 */
        /* <DEDUP_REMOVED lines=9> */
[----:B------:R-:W-:Y:S01]  /*23a20*/  LEA.HI.X.SX32 R7, R0, R2, 0x1, P1 ;  /* 0x0000000200077211 */ /* 0x000fe200008f0eff */
[----:B------:R0:W-:Y:S04]  /*23a30*/  @P3 STG.E.U8 desc[UR18][R4.64], R9 ;  /* 0x0000000904003986 */ /* 0x0001e8000c101112 */
[----:B------:R-:W-:Y:S01]  /*23a40*/  @P0 STG.E.U8 desc[UR18][R6.64], R67 ;  /* 0x0000004306000986 */ /* 0x000fe2000c101112 */
[----:B------:R-:W-:-:S02]  /*23a50*/  ISETP.LT.AND P5, PT, R15, UR9, !P2 ;  /* 0x000000090f007c0c */ /* 0x000fc4000d7a1270 */
[----:B-----5:R-:W-:Y:S01]  /*23a60*/  ISETP.LT.AND P6, PT, R14, UR10, !P2 ;  /* 0x0000000a0e007c0c */ /* 0x020fe2000d7c1270 */
[----:B------:R-:W-:Y:S01]  /*23a70*/  VIADD R8, R0, UR5 ;  /* 0x0000000500087c36 */ /* 0x000fe20008000000 */
[----:B------:R-:W-:Y:S01]  /*23a80*/  PRMT R11, R67, 0x9910, RZ ;  /* 0x00009910430b7816 */ /* 0x000fe200000000ff */
[----:B------:R-:W1:Y:S01]  /*23a90*/  LDCU UR10, c[0x0][0x39c] ;  /* 0x00007380ff0a77ac */ /* 0x000e620008000800 */
[----:B---3--:R-:W-:Y:S01]  /*23aa0*/  ISETP.LT.AND P1, PT, R13, UR4, !P2 ;  /* 0x000000040d007c0c */ /* 0x008fe2000d721270 */
[----:B------:R-:W3:Y:S01]  /*23ab0*/  LDCU UR4, c[0x0][0x39c] ;  /* 0x00007380ff0477ac */ /* 0x000ee20008000800 */
[----:B------:R-:W3:Y:S01]  /*23ac0*/  LDL.LU R13, [R1+0x85c] ;  /* 0x00085c00010d7983 */ /* 0x000ee20000300800 */
[----:B----4-:R-:W-:Y:S01]  /*23ad0*/  ISETP.LT.AND P0, PT, R12, UR6, !P2 ;  /* 0x000000060c007c0c */ /* 0x010fe2000d701270 */
[----:B------:R-:W4:Y:S02]  /*23ae0*/  LDCU UR6, c[0x0][0x39c] ;  /* 0x00007380ff0677ac */ /* 0x000f240008000800 */
[----:B------:R-:W4:Y:S01]  /*23af0*/  LDL.LU R12, [R1+0x858] ;  /* 0x00085800010c7983 */ /* 0x000f220000300800 */
[----:B------:R-:W-:-:S02]  /*23b00*/  F2FP.SATFINITE.E4M3.F32.PACK_AB_MERGE_C R69, R69, R68, RZ ;  /* 0x000000444545723e */ /* 0x000fc400048070ff */
[----:B------:R-:W-:Y:S01]  /*23b10*/  F2FP.SATFINITE.E4M3.F32.PACK_AB_MERGE_C R71, R71, R70, RZ ;  /* 0x000000464747723e */ /* 0x000fe200048070ff */
[----:B------:R-:W5:Y:S01]  /*23b20*/  LDL.LU R16, [R1+0x854] ;  /* 0x0008540001107983 */ /* 0x000f620000300800 */
[----:B------:R-:W1:Y:S03]  /*23b30*/  LDCU UR9, c[0x0][0x39c] ;  /* 0x00007380ff0977ac */ /* 0x000e660008000800 */
[----:B------:R-:W5:Y:S04]  /*23b40*/  LDL.LU R15, [R1+0x850] ;  /* 0x00085000010f7983 */ /* 0x000f680000300800 */
[----:B------:R-:W1:Y:S01]  /*23b50*/  LDL.LU R14, [R1+0x9c4] ;  /* 0x0009c400010e7983 */ /* 0x000e620000300800 */
[----:B0-----:R-:W-:-:S02]  /*23b60*/  IADD3 R4, P3, PT, R8, R3, RZ ;  /* 0x0000000308047210 */ /* 0x001fc40007f7e0ff */
[----:B------:R-:W-:Y:S02]  /*23b70*/  SHF.R.S32.HI R11, RZ, 0x8, R11 ;  /* 0x00000008ff0b7819 */ /* 0x000fe4000001140b */
[C---:B------:R-:W-:Y:S01]  /*23b80*/  LEA.HI.X.SX32 R5, R8.reuse, R2, 0x1, P3 ;  /* 0x0000000208057211 */ /* 0x040fe200018f0eff */
[----:B------:R-:W-:-:S04]  /*23b90*/  VIADD R8, R8, UR5 ;  /* 0x0000000508087c36 */ /* 0x000fc80008000000 */
[----:B------:R0:W-:Y:S01]  /*23ba0*/  @P5 STG.E.U8 desc[UR18][R4.64], R11 ;  /* 0x0000000b04005986 */ /* 0x0001e2000c101112 */
[C---:B------:R-:W-:Y:S01]  /*23bb0*/  VIADD R0, R8.reuse, UR5 ;  /* 0x0000000508007c36 */ /* 0x040fe20008000000 */
[----:B------:R-:W-:Y:S02]  /*23bc0*/  PRMT R9, R69, 0x9910, RZ ;  /* 0x0000991045097816 */ /* 0x000fe400000000ff */
[----:B0-----:R-:W-:-:S04]  /*23bd0*/  IADD3 R4, P5, PT, R8, R3, RZ ;  /* 0x0000000308047210 */ /* 0x001fc80007fbe0ff */
[-C--:B------:R-:W-:Y:S02]  /*23be0*/  LEA.HI.X.SX32 R5, R8, R2.reuse, 0x1, P5 ;  /* 0x0000000208057211 */ /* 0x080fe400028f0eff */
[C---:B------:R-:W-:Y:S02]  /*23bf0*/  IADD3 R6, P5, PT, R0.reuse, R3, RZ ;  /* 0x0000000300067210 */ /* 0x040fe40007fbe0ff */
[----:B------:R-:W-:Y:S02]  /*23c00*/  SHF.R.S32.HI R9, RZ, 0x8, R9 ;  /* 0x00000008ff097819 */ /* 0x000fe40000011409 */
[C---:B------:R-:W-:Y:S01]  /*23c10*/  LEA.HI.X.SX32 R7, R0.reuse, R2, 0x1, P5 ;  /* 0x0000000200077211 */ /* 0x040fe200028f0eff */
[----:B------:R-:W-:Y:S01]  /*23c20*/  VIADD R0, R0, UR5 ;  /* 0x0000000500007c36 */ /* 0x000fe20008000000 */
[----:B------:R0:W-:Y:S01]  /*23c30*/  @P6 STG.E.U8 desc[UR18][R4.64], R69 ;  /* 0x0000004504006986 */ /* 0x0001e2000c101112 */
[----:B--2---:R-:W-:Y:S01]  /*23c40*/  ISETP.LT.AND P3, PT, R10, UR7, !P2 ;  /* 0x000000070a007c0c */ /* 0x004fe2000d761270 */
[----:B------:R-:W5:Y:S02]  /*23c50*/  LDCU UR7, c[0x0][0x39c] ;  /* 0x00007380ff0777ac */ /* 0x000f640008000800 */
[----:B------:R2:W-:Y:S01]  /*23c60*/  @P1 STG.E.U8 desc[UR18][R6.64], R9 ;  /* 0x0000000906001986 */ /* 0x0005e2000c101112 */
[----:B------:R-:W-:-:S02]  /*23c70*/  PRMT R10, R71, 0x9910, RZ ;  /* 0x00009910470a7816 */ /* 0x000fc400000000ff */
[----:B0-----:R-:W-:-:S04]  /*23c80*/  IADD3 R4, P1, PT, R0, R3, RZ ;  /* 0x0000000300047210 */ /* 0x001fc80007f3e0ff */
[C---:B------:R-:W-:Y:S01]  /*23c90*/  LEA.HI.X.SX32 R5, R0.reuse, R2, 0x1, P1 ;  /* 0x0000000200057211 */ /* 0x040fe200008f0eff */
[----:B------:R-:W-:Y:S01]  /*23ca0*/  VIADD R8, R0, UR5 ;  /* 0x0000000500087c36 */ /* 0x000fe20008000000 */
[----:B--2---:R-:W-:-:S04]  /*23cb0*/  SHF.R.S32.HI R9, RZ, 0x8, R10 ;  /* 0x00000008ff097819 */ /* 0x004fc8000001140a */
[----:B------:R-:W-:-:S04]  /*23cc0*/  IADD3 R6, P6, PT, R8, R3, RZ ;  /* 0x0000000308067210 */ /* 0x000fc80007fde0ff */
[C---:B------:R-:W-:Y:S01]  /*23cd0*/  LEA.HI.X.SX32 R7, R8.reuse, R2, 0x1, P6 ;  /* 0x0000000208077211 */ /* 0x040fe200030f0eff */
[----:B------:R-:W-:Y:S01]  /*23ce0*/  VIADD R8, R8, UR5 ;  /* 0x0000000508087c36 */ /* 0x000fe20008000000 */
[----:B------:R0:W-:Y:S04]  /*23cf0*/  @P0 STG.E.U8 desc[UR18][R4.64], R71 ;  /* 0x0000004704000986 */ /* 0x0001e8000c101112 */
[----:B0-----:R-:W-:-:S04]  /*23d00*/  IADD3 R4, P6, PT, R8, R3, RZ ;  /* 0x0000000308047210 */ /* 0x001fc80007fde0ff */
[----:B------:R-:W-:Y:S02]  /*23d10*/  LEA.HI.X.SX32 R5, R8, R2, 0x1, P6 ;  /* 0x0000000208057211 */ /* 0x000fe400030f0eff */
[----:B---3--:R-:W-:Y:S02]  /*23d20*/  ISETP.LT.AND P1, PT, R13, UR4, !P2 ;  /* 0x000000040d007c0c */ /* 0x008fe4000d721270 */
[----:B----4-:R-:W-:Y:S01]  /*23d30*/  ISETP.LT.AND P5, PT, R12, UR6, !P2 ;  /* 0x000000060c007c0c */ /* 0x010fe2000d7a1270 */
[----:B------:R-:W2:Y:S01]  /*23d40*/  LDL.LU R13, [R1+0x9c8] ;  /* 0x0009c800010d7983 */ /* 0x000ea20000300800 */
[----:B------:R-:W-:Y:S01]  /*23d50*/  F2FP.SATFINITE.E4M3.F32.PACK_AB_MERGE_C R73, R73, R72, RZ ;  /* 0x000000484949723e */ /* 0x000fe200048070ff */
[----:B------:R-:W-:Y:S01]  /*23d60*/  VIADD R8, R8, UR5 ;  /* 0x0000000508087c36 */ /* 0x000fe20008000000 */
[----:B------:R-:W0:Y:S01]  /*23d70*/  LDCU UR6, c[0x0][0x39c] ;  /* 0x00007380ff0677ac */ /* 0x000e220008000800 */
[----:B------:R-:W0:Y:S01]  /*23d80*/  LDL.LU R12, [R1+0x9d4] ;  /* 0x0009d400010c7983 */ /* 0x000e220000300800 */
[----:B-----5:R-:W-:-:S02]  /*23d90*/  ISETP.LT.AND P0, PT, R16, UR7, !P2 ;  /* 0x0000000710007c0c */ /* 0x020fc4000d701270 */
[----:B-1----:R-:W-:Y:S01]  /*23da0*/  ISETP.LT.AND P6, PT, R14, UR10, !P2 ;  /* 0x0000000a0e007c0c */ /* 0x002fe2000d7c1270 */
[----:B------:R-:W3:Y:S01]  /*23db0*/  LDL.LU R10, [R1+0x9d0] ;  /* 0x0009d000010a7983 */ /* 0x000ee20000300800 */
[----:B------:R-:W-:Y:S01]  /*23dc0*/  PRMT R0, R73, 0x9910, RZ ;  /* 0x0000991049007816 */ /* 0x000fe200000000ff */
[----:B------:R-:W3:Y:S02]  /*23dd0*/  LDCU UR7, c[0x0][0x39c] ;  /* 0x00007380ff0777ac */ /* 0x000ee40008000800 */
[----:B------:R-:W4:Y:S01]  /*23de0*/  LDL.LU R14, [R1+0x84c] ;  /* 0x00084c00010e7983 */ /* 0x000f220000300800 */
[----:B------:R-:W2:Y:S03]  /*23df0*/  LDCU UR4, c[0x0][0x39c] ;  /* 0x00007380ff0477ac */ /* 0x000ea60008000800 */
[----:B------:R1:W-:Y:S01]  /*23e00*/  @P3 STG.E.U8 desc[UR18][R6.64], R9 ;  /* 0x0000000906003986 */ /* 0x0003e2000c101112 */
[----:B------:R-:W-:Y:S01]  /*23e10*/  F2FP.SATFINITE.E4M3.F32.PACK_AB_MERGE_C R75, R75, R74, RZ ;  /* 0x0000004a4b4b723e */ /* 0x000fe200048070ff */
[----:B------:R-:W5:Y:S02]  /*23e20*/  LDCU UR10, c[0x0][0x39c] ;  /* 0x00007380ff0a77ac */ /* 0x000f640008000800 */
[----:B------:R1:W-:Y:S01]  /*23e30*/  @P1 STG.E.U8 desc[UR18][R4.64], R73 ;  /* 0x0000004904001986 */ /* 0x0003e2000c101112 */
[----:B------:R-:W-:Y:S01]  /*23e40*/  ISETP.LT.AND P3, PT, R15, UR9, !P2 ;  /* 0x000000090f007c0c */ /* 0x000fe2000d761270 */
[----:B------:R-:W0:Y:S01]  /*23e50*/  LDCU UR9, c[0x0][0x39c] ;  /* 0x00007380ff0977ac */ /* 0x000e220008000800 */
[----:B-1----:R-:W-:-:S02]  /*23e60*/  IMAD.MOV.U32 R9, RZ, RZ, R0 ;  /* 0x000000ffff097224 */ /* 0x002fc400078e0000 */
[C---:B------:R-:W-:Y:S01]  /*23e70*/  VIADD R0, R8.reuse, UR5 ;  /* 0x0000000508007c36 */ /* 0x040fe20008000000 */
[CC--:B------:R-:W-:Y:S02]  /*23e80*/  IADD3 R4, P1, PT, R8.reuse, R3.reuse, RZ ;  /* 0x0000000308047210 */ /* 0x0c0fe40007f3e0ff */
[----:B------:R-:W-:Y:S02]  /*23e90*/  SHF.R.S32.HI R9, RZ, 0x8, R9 ;  /* 0x00000008ff097819 */ /* 0x000fe40000011409 */
[-C--:B------:R-:W-:Y:S01]  /*23ea0*/  LEA.HI.X.SX32 R5, R8, R2.reuse, 0x1, P1 ;  /* 0x0000000208057211 */ /* 0x080fe200008f0eff */
[C---:B------:R-:W-:Y:S01]  /*23eb0*/  VIADD R8, R0.reuse, UR5 ;  /* 0x0000000500087c36 */ /* 0x040fe20008000000 */
[C---:B------:R-:W-:Y:S02]  /*23ec0*/  IADD3 R6, P1, PT, R0.reuse, R3, RZ ;  /* 0x0000000300067210 */ /* 0x040fe40007f3e0ff */
[----:B------:R-:W-:Y:S01]  /*23ed0*/  PRMT R11, R75, 0x9910, RZ ;  /* 0x000099104b0b7816 */ /* 0x000fe200000000ff */
[----:B------:R1:W-:Y:S01]  /*23ee0*/  @P5 STG.E.U8 desc[UR18][R4.64], R9 ;  /* 0x0000000904005986 */ /* 0x0003e2000c101112 */
[----:B------:R-:W-:Y:S01]  /*23ef0*/  LEA.HI.X.SX32 R7, R0, R2, 0x1, P1 ;  /* 0x0000000200077211 */ /* 0x000fe200008f0eff */
[----:B------:R-:W-:Y:S01]  /*23f00*/  VIADD R0, R8, UR5 ;  /* 0x0000000508007c36 */ /* 0x000fe20008000000 */
[----:B------:R-:W-:-:S03]  /*23f10*/  SHF.R.S32.HI R11, RZ, 0x8, R11 ;  /* 0x00000008ff0b7819 */ /* 0x000fc6000001140b */
[----:B------:R0:W-:Y:S01]  /*23f20*/  @P0 STG.E.U8 desc[UR18][R6.64], R75 ;  /* 0x0000004b06000986 */ /* 0x0001e2000c101112 */
[----:B-1----:R-:W-:-:S04]  /*23f30*/  IADD3 R4, P5, PT, R8, R3, RZ ;  /* 0x0000000308047210 */ /* 0x002fc80007fbe0ff */
[----:B------:R-:W-:Y:S02]  /*23f40*/  LEA.HI.X.SX32 R5, R8, R2, 0x1, P5 ;  /* 0x0000000208057211 */ /* 0x000fe400028f0eff */
[----:B------:R-:W-:-:S03]  /*23f50*/  F2FP.SATFINITE.E4M3.F32.PACK_AB_MERGE_C R77, R77, R76, RZ ;  /* 0x0000004c4d4d723e */ /* 0x000fc600048070ff */
[----:B------:R1:W-:Y:S01]  /*23f60*/  @P3 STG.E.U8 desc[UR18][R4.64], R11 ;  /* 0x0000000b04003986 */ /* 0x0003e2000c101112 */
[----:B------:R-:W-:-:S04]  /*23f70*/  IADD3 R8, P3, PT, R0, R3, RZ ;  /* 0x0000000300087210 */ /* 0x000fc80007f7e0ff */
[----:B------:R-:W-:-:S05]  /*23f80*/  LEA.HI.X.SX32 R9, R0, R2, 0x1, P3 ;  /* 0x0000000200097211 */ /* 0x000fca00018f0eff */
[----:B------:R0:W-:Y:S01]  /*23f90*/  @P6 STG.E.U8 desc[UR18][R8.64], R77 ;  /* 0x0000004d08006986 */ /* 0x0001e2000c101112 */
[----:B--2---:R-:W-:Y:S01]  /*23fa0*/  ISETP.LT.AND P1, PT, R13, UR4, !P2 ;  /* 0x000000040d007c0c */ /* 0x004fe2000d721270 */
[----:B------:R-:W4:Y:S01]  /*23fb0*/  LDCU UR4, c[0x0][0x39c] ;  /* 0x00007380ff0477ac */ /* 0x000f220008000800 */
[----:B0-----:R-:W-:Y:S01]  /*23fc0*/  ISETP.LT.AND P0, PT, R12, UR6, !P2 ;  /* 0x000000060c007c0c */ /* 0x001fe2000d701270 */
[----:B------:R-:W0:Y:S01]  /*23fd0*/  LDCU UR6, c[0x0][0x39c] ;  /* 0x00007380ff0677ac */ /* 0x000e220008000800 */
[----:B------:R-:W0:Y:S01]  /*23fe0*/  LDL.LU R12, [R1+0x848] ;  /* 0x00084800010c7983 */ /* 0x000e220000300800 */
[----:B---3--:R-:W-:Y:S01]  /*23ff0*/  ISETP.LT.AND P5, PT, R10, UR7, !P2 ;  /* 0x000000070a007c0c */ /* 0x008fe2000d7a1270 */
[----:B------:R-:W-:Y:S01]  /*24000*/  VIADD R10, R0, UR5 ;  /* 0x00000005000a7c36 */ /* 0x000fe20008000000 */
[----:B------:R-:W-:Y:S01]  /*24010*/  PRMT R13, R77, 0x9910, RZ ;  /* 0x000099104d0d7816 */ /* 0x000fe200000000ff */
[----:B------:R-:W2:Y:S01]  /*24020*/  LDL.LU R17, [R1+0x844] ;  /* 0x0008440001117983 */ /* 0x000ea20000300800 */
[----:B------:R-:W-:Y:S01]  /*24030*/  F2FP.SATFINITE.E4M3.F32.PACK_AB_MERGE_C R79, R79, R78, RZ ;  /* 0x0000004e4f4f723e */ /* 0x000fe200048070ff */
[----:B------:R-:W2:Y:S01]  /*24040*/  LDCU UR7, c[0x0][0x39c] ;  /* 0x00007380ff0777ac */ /* 0x000ea20008000800 */
[----:B------:R-:W-:Y:S01]  /*24050*/  IADD3 R6, P3, PT, R10, R3, RZ ;  /* 0x000000030a067210 */ /* 0x000fe20007f7e0ff */
[----:B------:R-:W3:Y:S01]  /*24060*/  LDL.LU R16, [R1+0x840] ;  /* 0x0008400001107983 */ /* 0x000ee20000300800 */
[----:B------:R-:W-:-:S02]  /*24070*/  SHF.R.S32.HI R13, RZ, 0x8, R13 ;  /* 0x00000008ff0d7819 */ /* 0x000fc4000001140d */
[C---:B------:R-:W-:Y:S01]  /*24080*/  LEA.HI.X.SX32 R7, R10.reuse, R2, 0x1, P3 ;  /* 0x000000020a077211 */ /* 0x040fe200018f0eff */
[----:B------:R-:W-:Y:S01]  /*24090*/  VIADD R10, R10, UR5 ;  /* 0x000000050a0a7c36 */ /* 0x000fe20008000000 */
[----:B------:R-:W5:Y:S04]  /*240a0*/  LDL.LU R15, [R1+0x9cc] ;  /* 0x0009cc00010f7983 */ /* 0x000f680000300800 */
[----:B------:R4:W-:Y:S01]  /*240b0*/  @P1 STG.E.U8 desc[UR18][R6.64], R13 ;  /* 0x0000000d06001986 */ /* 0x0009e2000c101112 */
[----:B-1----:R-:W-:-:S04]  /*240c0*/  IADD3 R4, P1, PT, R10, R3, RZ ;  /* 0x000000030a047210 */ /* 0x002fc80007f3e0ff */
[----:B------:R-:W-:Y:S02]  /*240d0*/  LEA.HI.X.SX32 R5, R10, R2, 0x1, P1 ;  /* 0x000000020a057211 */ /* 0x000fe400008f0eff */
[----:B----4-:R-:W-:Y:S01]  /*240e0*/  ISETP.LT.AND P1, PT, R14, UR4, !P2 ;  /* 0x000000040e007c0c */ /* 0x010fe2000d721270 */
[----:B------:R-:W-:Y:S01]  /*240f0*/  VIADD R0, R10, UR5 ;  /* 0x000000050a007c36 */ /* 0x000fe20008000000 */
[----:B------:R-:W4:Y:S01]  /*24100*/  LDL.LU R14, [R1+0x9c0] ;  /* 0x0009c000010e7983 */ /* 0x000f220000300800 */
[----:B------:R-:W-:Y:S01]  /*24110*/  PRMT R11, R79, 0x9910, RZ ;  /* 0x000099104f0b7816 */ /* 0x000fe200000000ff */
[----:B------:R-:W4:Y:S02]  /*24120*/  LDCU UR4, c[0x0][0x39c] ;  /* 0x00007380ff0477ac */ /* 0x000f240008000800 */
[----:B------:R-:W-:-:S04]  /*24130*/  IADD3 R8, P6, PT, R0, R3, RZ ;  /* 0x0000000300087210 */ /* 0x000fc80007fde0ff */
[C---:B------:R-:W-:Y:S01]  /*24140*/  LEA.HI.X.SX32 R9, R0.reuse, R2, 0x1, P6 ;  /* 0x0000000200097211 */ /* 0x040fe200030f0eff */
[----:B------:R-:W-:Y:S01]  /*24150*/  VIADD R0, R0, UR5 ;  /* 0x0000000500007c36 */ /* 0x000fe20008000000 */
[----:B------:R-:W-:-:S04]  /*24160*/  SHF.R.S32.HI R11, RZ, 0x8, R11 ;  /* 0x00000008ff0b7819 */ /* 0x000fc8000001140b */
[C---:B------:R-:W-:Y:S02]  /*24170*/  IADD3 R6, P6, PT, R0.reuse, R3, RZ ;  /* 0x0000000300067210 */ /* 0x040fe40007fde0ff */
[----:B------:R-:W-:Y:S02]  /*24180*/  F2FP.SATFINITE.E4M3.F32.PACK_AB_MERGE_C R81, R81, R80, RZ ;  /* 0x000000505151723e */ /* 0x000fe400048070ff */
[C---:B------:R-:W-:Y:S01]  /*24190*/  LEA.HI.X.SX32 R7, R0.reuse, R2, 0x1, P6 ;  /* 0x0000000200077211 */ /* 0x040fe200030f0eff */
[----:B------:R-:W-:Y:S01]  /*241a0*/  VIADD R0, R0, UR5 ;  /* 0x0000000500007c36 */ /* 0x000fe20008000000 */
[----:B------:R1:W-:Y:S04]  /*241b0*/  @P0 STG.E.U8 desc[UR18][R4.64], R79 ;  /* 0x0000004f04000986 */ /* 0x0003e8000c101112 */
[----:B------:R1:W-:Y:S04]  /*241c0*/  @P5 STG.E.U8 desc[UR18][R8.64], R11 ;  /* 0x0000000b08005986 */ /* 0x0003e8000c101112 */
[----:B------:R0:W-:Y:S01]  /*241d0*/  @P1 STG.E.U8 desc[UR18][R6.64], R81 ;  /* 0x0000005106001986 */ /* 0x0001e2000c101112 */
[----:B-1----:R-:W-:-:S02]  /*241e0*/  PRMT R5, R81, 0x9910, RZ ;  /* 0x0000991051057816 */ /* 0x002fc400000000ff */
[CC--:B------:R-:W-:Y:S01]  /*241f0*/  IADD3 R4, P1, PT, R0.reuse, R3.reuse, RZ ;  /* 0x0000000300047210 */ /* 0x0c0fe20007f3e0ff */
[C---:B------:R-:W-:Y:S02]  /*24200*/  VIADD R9, R0.reuse, UR5 ;  /* 0x0000000500097c36 */ /* 0x040fe40008000000 */
[----:B------:R-:W-:Y:S01]  /*24210*/  IMAD.MOV.U32 R11, RZ, RZ, R5 ;  /* 0x000000ffff0b7224 */ /* 0x000fe200078e0005 */
[----:B------:R-:W-:Y:S02]  /*24220*/  LEA.HI.X.SX32 R5, R0, R2, 0x1, P1 ;  /* 0x0000000200057211 */ /* 0x000fe400008f0eff */
[C---:B------:R-:W-:Y:S01]  /*24230*/  IADD3 R8, P1, PT, R9.reuse, R3, RZ ;  /* 0x0000000309087210 */ /* 0x040fe20007f3e0ff */
[----:B------:R-:W-:-:S03]  /*24240*/  VIADD R0, R9, UR5 ;  /* 0x0000000509007c36 */ /* 0x000fc60008000000 */
[----:B------:R-:W-:Y:S02]  /*24250*/  LEA.HI.X.SX32 R9, R9, R2, 0x1, P1 ;  /* 0x0000000209097211 */ /* 0x000fe400008f0eff */
[----:B0-----:R-:W-:Y:S01]  /*24260*/  ISETP.LT.AND P3, PT, R12, UR6, !P2 ;  /* 0x000000060c007c0c */ /* 0x001fe2000d761270 */
[----:B------:R-:W0:Y:S01]  /*24270*/  LDCU UR6, c[0x0][0x39c] ;  /* 0x00007380ff0677ac */ /* 0x000e220008000800 */
[----:B------:R-:W0:Y:S04]  /*24280*/  LDL.LU R12, [R1+0x9bc] ;  /* 0x0009bc00010c7983 */ /* 0x000e280000300800 */
[----:B------:R-:W3:Y:S01]  /*24290*/  LDL.LU R10, [R1+0x9b8] ;  /* 0x0009b800010a7983 */ /* 0x000ee20000300800 */
[----:B-----5:R-:W-:Y:S01]  /*242a0*/  ISETP.LT.AND P6, PT, R15, UR10, !P2 ;  /* 0x0000000a0f007c0c */ /* 0x020fe2000d7c1270 */
[----:B------:R-:W1:Y:S02]  /*242b0*/  LDCU UR10, c[0x0][0x39c] ;  /* 0x00007380ff0a77ac */ /* 0x000e640008000800 */
[----:B------:R-:W5:Y:S01]  /*242c0*/  LDL.LU R15, [R1+0x83c] ;  /* 0x00083c00010f7983 */ /* 0x000f620000300800 */
[----:B----4-:R-:W-:Y:S01]  /*242d0*/  ISETP.LT.AND P1, PT, R14, UR4, !P2 ;  /* 0x000000040e007c0c */ /* 0x010fe2000d721270 */
[----:B------:R-:W5:Y:S02]  /*242e0*/  LDCU UR4, c[0x0][0x39c] ;  /* 0x00007380ff0477ac */ /* 0x000f640008000800 */
[----:B------:R-:W4:Y:S01]  /*242f0*/  LDL.LU R14, [R1+0x838] ;  /* 0x00083800010e7983 */ /* 0x000f220000300800 */
[----:B--2---:R-:W-:Y:S01]  /*24300*/  ISETP.LT.AND P0, PT, R17, UR7, !P2 ;  /* 0x0000000711007c0c */ /* 0x004fe2000d701270 */
[----:B------:R-:W2:Y:S01]  /*24310*/  LDCU UR7, c[0x0][0x39c] ;  /* 0x00007380ff0777ac */ /* 0x000ea20008000800 */
[----:B------:R-:W-:Y:S01]  /*24320*/  SHF.R.S32.HI R11, RZ, 0x8, R11 ;  /* 0x00000008ff0b7819 */ /* 0x000fe2000001140b */
[----:B------:R-:W4:Y:S01]  /*24330*/  LDL.LU R18, [R1+0x834] ;  /* 0x0008340001127983 */ /* 0x000f220000300800 */
[----:B---3--:R-:W-:Y:S01]  /*24340*/  ISETP.LT.AND P5, PT, R16, UR9, !P2 ;  /* 0x0000000910007c0c */ /* 0x008fe2000d7a1270 */
[----:B------:R-:W3:Y:S01]  /*24350*/  LDCU UR9, c[0x0][0x39c] ;  /* 0x00007380ff0977ac */ /* 0x000ee20008000800 */
[----:B------:R-:W-:Y:S01]  /*24360*/  F2FP.SATFINITE.E4M3.F32.PACK_AB_MERGE_C R83, R83, R82, RZ ;  /* 0x000000525353723e */ /* 0x000fe200048070ff */
[----:B------:R1:W-:Y:S01]  /*24370*/  @P3 STG.E.U8 desc[UR18][R4.64], R11 ;  /* 0x0000000b04003986 */ /* 0x0003e2000c101112 */
[----:B------:R-:W-:-:S02]  /*24380*/  IADD3 R6, P3, PT, R0, R3, RZ ;  /* 0x0000000300067210 */ /* 0x000fc40007f7e0ff */
[----:B------:R-:W-:Y:S01]  /*24390*/  PRMT R13, R83, 0x9910, RZ ;  /* 0x00009910530d7816 */ /* 0x000fe200000000ff */
[----:B------:R-:W3:Y:S01]  /*243a0*/  LDL.LU R17, [R1+0x830] ;  /* 0x0008300001117983 */ /* 0x000ee20000300800 */
[C---:B------:R-:W-:Y:S01]  /*243b0*/  LEA.HI.X.SX32 R7, R0.reuse, R2, 0x1, P3 ;  /* 0x0000000200077211 */ /* 0x040fe200018f0eff */
[----:B------:R-:W-:Y:S01]  /*243c0*/  VIADD R0, R0, UR5 ;  /* 0x0000000500007c36 */ /* 0x000fe20008000000 */
[----:B------:R-:W-:Y:S01]  /*243d0*/  SHF.R.S32.HI R13, RZ, 0x8, R13 ;  /* 0x00000008ff0d7819 */ /* 0x000fe2000001140d */
[----:B------:R0:W-:Y:S01]  /*243e0*/  @P0 STG.E.U8 desc[UR18][R8.64], R83 ;  /* 0x0000005308000986 */ /* 0x0001e2000c101112 */
[----:B------:R-:W-:-:S03]  /*243f0*/  F2FP.SATFINITE.E4M3.F32.PACK_AB_MERGE_C R85, R85, R84, RZ ;  /* 0x000000545555723e */ /* 0x000fc600048070ff */
[----:B------:R0:W-:Y:S01]  /*24400*/  @P5 STG.E.U8 desc[UR18][R6.64], R13 ;  /* 0x0000000d06005986 */ /* 0x0001e2000c101112 */
[C---:B-1----:R-:W-:Y:S02]  /*24410*/  IADD3 R4, P5, PT, R0.reuse, R3, RZ ;  /* 0x0000000300047210 */ /* 0x042fe40007fbe0ff */
[----:B------:R-:W-:Y:S01]  /*24420*/  PRMT R11, R85, 0x9910, RZ ;  /* 0x00009910550b7816 */ /* 0x000fe200000000ff */
[----:B------:R-:W3:Y:S01]  /*24430*/  LDL.LU R16, [R1+0x9b4] ;  /* 0x0009b40001107983 */ /* 0x000ee20000300800 */
[----:B------:R-:W-:Y:S02]  /*24440*/  LEA.HI.X.SX32 R5, R0, R2, 0x1, P5 ;  /* 0x0000000200057211 */ /* 0x000fe400028f0eff */
[----:B------:R-:W-:-:S03]  /*24450*/  SHF.R.S32.HI R11, RZ, 0x8, R11 ;  /* 0x00000008ff0b7819 */ /* 0x000fc6000001140b */
[----:B------:R1:W-:Y:S01]  /*24460*/  @P6 STG.E.U8 desc[UR18][R4.64], R85 ;  /* 0x0000005504006986 */ /* 0x0003e2000c101112 */
[----:B0-----:R-:W-:Y:S01]  /*24470*/  ISETP.LT.AND P0, PT, R12, UR6, !P2 ;  /* 0x000000060c007c0c */ /* 0x001fe2000d701270 */
[----:B------:R-:W4:Y:S01]  /*24480*/  LDCU UR6, c[0x0][0x39c] ;  /* 0x00007380ff0677ac */ /* 0x000f220008000800 */
[----:B--2---:R-:W-:Y:S01]  /*24490*/  ISETP.LT.AND P3, PT, R10, UR7, !P2 ;  /* 0x000000070a007c0c */ /* 0x004fe2000d761270 */
[----:B------:R-:W-:Y:S01]  /*244a0*/  VIADD R10, R0, UR5 ;  /* 0x00000005000a7c36 */ /* 0x000fe20008000000 */
[----:B------:R-:W0:Y:S04]  /*244b0*/  LDCU UR7, c[0x0][0x39c] ;  /* 0x00007380ff0777ac */ /* 0x000e280008000800 */
[----:B------:R-:W-:-:S04]  /*244c0*/  IADD3 R8, P5, PT, R10, R3, RZ ;  /* 0x000000030a087210 */ /* 0x000fc80007fbe0ff */
[C---:B------:R-:W-:Y:S01]  /*244d0*/  LEA.HI.X.SX32 R9, R10.reuse, R2, 0x1, P5 ;  /* 0x000000020a097211 */ /* 0x040fe200028f0eff */
[----:B------:R-:W-:-:S04]  /*244e0*/  VIADD R10, R10, UR5 ;  /* 0x000000050a0a7c36 */ /* 0x000fc80008000000 */
[----:B------:R2:W-:Y:S01]  /*244f0*/  @P1 STG.E.U8 desc[UR18][R8.64], R11 ;  /* 0x0000000b08001986 */ /* 0x0005e2000c101112 */
[----:B------:R-:W-:-:S04]  /*24500*/  IADD3 R6, P1, PT, R10, R3, RZ ;  /* 0x000000030a067210 */ /* 0x000fc80007f3e0ff */
[----:B------:R-:W-:Y:S02]  /*24510*/  LEA.HI.X.SX32 R7, R10, R2, 0x1, P1 ;  /* 0x000000020a077211 */ /* 0x000fe400008f0eff */
[----:B-----5:R-:W-:Y:S02]  /*24520*/  ISETP.LT.AND P1, PT, R15, UR4, !P2 ;  /* 0x000000040f007c0c */ /* 0x020fe4000d721270 */
[----:B----4-:R-:W-:Y:S01]  /*24530*/  ISETP.LT.AND P5, PT, R14, UR6, !P2 ;  /* 0x000000060e007c0c */ /* 0x010fe2000d7a1270 */
[----:B------:R-:W4:Y:S01]  /*24540*/  LDL.LU R15, [R1+0x9b0] ;  /* 0x0009b000010f7983 */ /* 0x000f220000300800 */
[----:B------:R-:W-:Y:S01]  /*24550*/  VIADD R0, R10, UR5 ;  /* 0x000000050a007c36 */ /* 0x000fe20008000000 */
[----:B------:R-:W-:Y:S01]  /*24560*/  F2FP.SATFINITE.E4M3.F32.PACK_AB_MERGE_C R87, R87, R86, RZ ;  /* 0x000000565757723e */ /* 0x000fe200048070ff */
[----:B------:R-:W4:Y:S01]  /*24570*/  LDCU UR4, c[0x0][0x39c] ;  /* 0x00007380ff0477ac */ /* 0x000f220008000800 */
[----:B------:R-:W5:Y:S02]  /*24580*/  LDL.LU R14, [R1+0x9ac] ;  /* 0x0009ac00010e7983 */ /* 0x000f640000300800 */
[C---:B-1----:R-:W-:Y:S01]  /*24590*/  IADD3 R4, P6, PT, R0.reuse, R3, RZ ;  /* 0x0000000300047210 */ /* 0x042fe20007fde0ff */
[----:B------:R-:W5:Y:S01]  /*245a0*/  LDCU UR6, c[0x0][0x39c] ;  /* 0x00007380ff0677ac */ /* 0x000f620008000800 */
[----:B------:R-:W-:Y:S01]  /*245b0*/  PRMT R12, R87, 0x9910, RZ ;  /* 0x00009910570c7816 */ /* 0x000fe200000000ff */
[----:B------:R-:W3:Y:S01]  /*245c0*/  LDL.LU R10, [R1+0x9a8] ;  /* 0x0009a800010a7983 */ /* 0x000ee20000300800 */
[C---:B------:R-:W-:Y:S01]  /*245d0*/  LEA.HI.X.SX32 R5, R0.reuse, R2, 0x1, P6 ;  /* 0x0000000200057211 */ /* 0x040fe200030f0eff */
[----:B------:R-:W-:Y:S01]  /*245e0*/  VIADD R0, R0, UR5 ;  /* 0x0000000500007c36 */ /* 0x000fe20008000000 */
[----:B--2---:R-:W-:-:S04]  /*245f0*/  SHF.R.S32.HI R11, RZ, 0x8, R12 ;  /* 0x00000008ff0b7819 */ /* 0x004fc8000001140c */
[CC--:B------:R-:W-:Y:S02]  /*24600*/  IADD3 R8, P6, PT, R0.reuse, R3.reuse, RZ ;  /* 0x0000000300087210 */ /* 0x0c0fe40007fde0ff */
[----:B------:R-:W-:Y:S02]  /*24610*/  F2FP.SATFINITE.E4M3.F32.PACK_AB_MERGE_C R89, R89, R88, RZ ;  /* 0x000000585959723e */ /* 0x000fe400048070ff */
[C---:B------:R-:W-:Y:S01]  /*24620*/  LEA.HI.X.SX32 R9, R0.reuse, R2, 0x1, P6 ;  /* 0x0000000200097211 */ /* 0x040fe200030f0eff */
[----:B------:R-:W-:Y:S01]  /*24630*/  VIADD R0, R0, UR5 ;  /* 0x0000000500007c36 */ /* 0x000fe20008000000 */
[----:B------:R1:W-:Y:S01]  /*24640*/  @P0 STG.E.U8 desc[UR18][R6.64], R87 ;  /* 0x0000005706000986 */ /* 0x0003e2000c101112 */
[----:B0-----:R-:W-:Y:S01]  /*24650*/  ISETP.LT.AND P0, PT, R18, UR7, !P2 ;  /* 0x0000000712007c0c */ /* 0x001fe2000d701270 */
[----:B------:R-:W0:Y:S02]  /*24660*/  LDCU UR7, c[0x0][0x39c] ;  /* 0x00007380ff0777ac */ /* 0x000e240008000800 */
[----:B------:R2:W-:Y:S04]  /*24670*/  @P3 STG.E.U8 desc[UR18][R4.64], R11 ;  /* 0x0000000b04003986 */ /* 0x0005e8000c101112 */
[----:B------:R0:W-:Y:S01]  /*24680*/  @P1 STG.E.U8 desc[UR18][R8.64], R89 ;  /* 0x0000005908001986 */ /* 0x0001e2000c101112 */
[----:B-1----:R-:W-:Y:S01]  /*24690*/  PRMT R6, R89, 0x9910, RZ ;  /* 0x0000991059067816 */ /* 0x002fe200000000ff */
[C---:B------:R-:W-:Y:S01]  /*246a0*/  VIADD R7, R0.reuse, UR5 ;  /* 0x0000000500077c36 */ /* 0x040fe20008000000 */
[----:B--2---:R-:W-:-:S03]  /*246b0*/  IADD3 R4, P1, PT, R0, R3, RZ ;  /* 0x0000000300047210 */ /* 0x004fc60007f3e0ff */
[----:B------:R-:W-:Y:S01]  /*246c0*/  IMAD.MOV.U32 R11, RZ, RZ, R6 ;  /* 0x000000ffff0b7224 */ /* 0x000fe200078e0006 */
[----:B------:R-:W-:Y:S02]  /*246d0*/  LEA.HI.X.SX32 R5, R0, R2, 0x1, P1 ;  /* 0x0000000200057211 */ /* 0x000fe400008f0eff */
[C---:B------:R-:W-:Y:S01]  /*246e0*/  IADD3 R6, P1, PT, R7.reuse, R3, RZ ;  /* 0x0000000307067210 */ /* 0x040fe20007f3e0ff */
[----:B------:R-:W-:Y:S01]  /*246f0*/  VIADD R0, R7, UR5 ;  /* 0x0000000507007c36 */ /* 0x000fe20008000000 */
[----:B------:R-:W-:Y:S02]  /*24700*/  SHF.R.S32.HI R11, RZ, 0x8, R11 ;  /* 0x00000008ff0b7819 */ /* 0x000fe4000001140b */
[----:B------:R-:W-:Y:S02]  /*24710*/  F2FP.SATFINITE.E4M3.F32.PACK_AB_MERGE_C R91, R91, R90, RZ ;  /* 0x0000005a5b5b723e */ /* 0x000fe400048070ff */
[----:B------:R-:W-:Y:S01]  /*24720*/  LEA.HI.X.SX32 R7, R7, R2, 0x1, P1 ;  /* 0x0000000207077211 */ /* 0x000fe200008f0eff */
[----:B------:R1:W-:Y:S04]  /*24730*/  @P5 STG.E.U8 desc[UR18][R4.64], R11 ;  /* 0x0000000b04005986 */ /* 0x0003e8000c101112 */
[----:B------:R2:W-:Y:S01]  /*24740*/  @P0 STG.E.U8 desc[UR18][R6.64], R91 ;  /* 0x0000005b06000986 */ /* 0x0005e2000c101112 */
[----:B----4-:R-:W-:Y:S01]  /*24750*/  ISETP.LT.AND P1, PT, R15, UR4, !P2 ;  /* 0x000000040f007c0c */ /* 0x010fe2000d721270 */
[----:B------:R-:W4:Y:S02]  /*24760*/  LDCU UR4, c[0x0][0x39c] ;  /* 0x00007380ff0477ac */ /* 0x000f240008000800 */
[----:B------:R-:W4:Y:S01]  /*24770*/  LDL.LU R15, [R1+0x82c] ;  /* 0x00082c00010f7983 */ /* 0x000f220000300800 */
[----:B-----5:R-:W-:Y:S01]  /*24780*/  ISETP.LT.AND P0, PT, R14, UR6, !P2 ;  /* 0x000000060e007c0c */ /* 0x020fe2000d701270 */
[----:B------:R-:W5:Y:S02]  /*24790*/  LDCU UR6, c[0x0][0x39c] ;  /* 0x00007380ff0677ac */ /* 0x000f640008000800 */
[----:B------:R-:W5:Y:S01]  /*247a0*/  LDL.LU R14, [R1+0x828] ;  /* 0x00082800010e7983 */ /* 0x000f620000300800 */
[----:B---3--:R-:W-:-:S02]  /*247b0*/  ISETP.LT.AND P3, PT, R17, UR9, !P2 ;  /* 0x0000000911007c0c */ /* 0x008fc4000d761270 */
[----:B------:R-:W-:Y:S01]  /*247c0*/  PRMT R13, R91, 0x9910, RZ ;  /* 0x000099105b0d7816 */ /* 0x000fe200000000ff */
[----:B------:R-:W3:Y:S01]  /*247d0*/  LDL.LU R18, [R1+0x824] ;  /* 0x0008240001127983 */ /* 0x000ee20000300800 */
[CC--:B0-----:R-:W-:Y:S01]  /*247e0*/  IADD3 R8, P5, PT, R0.reuse, R3.reuse, RZ ;  /* 0x0000000300087210 */ /* 0x0c1fe20007fbe0ff */
[----:B------:R-:W0:Y:S01]  /*247f0*/  LDCU UR9, c[0x0][0x39c] ;  /* 0x00007380ff0977ac */ /* 0x000e220008000800 */
[----:B------:R-:W-:Y:S01]  /*24800*/  SHF.R.S32.HI R13, RZ, 0x8, R13 ;  /* 0x00000008ff0d7819 */ /* 0x000fe2000001140d */
[----:B------:R-:W0:Y:S01]  /*24810*/  LDL.LU R17, [R1+0x820] ;  /* 0x0008200001117983 */ /* 0x000e220000300800 */
[C---:B------:R-:W-:Y:S01]  /*24820*/  LEA.HI.X.SX32 R9, R0.reuse, R2, 0x1, P5 ;  /* 0x0000000200097211 */ /* 0x040fe200028f0eff */
[----:B------:R-:W-:Y:S01]  /*24830*/  VIADD R0, R0, UR5 ;  /* 0x0000000500007c36 */ /* 0x000fe20008000000 */
[----:B------:R-:W-:Y:S01]  /*24840*/  ISETP.LT.AND P5, PT, R10, UR7, !P2 ;  /* 0x000000070a007c0c */ /* 0x000fe2000d7a1270 */
[----:B------:R-:W3:Y:S01]  /*24850*/  LDCU UR7, c[0x0][0x39c] ;  /* 0x00007380ff0777ac */ /* 0x000ee20008000800 */
[----:B------:R-:W-:Y:S01]  /*24860*/  ISETP.LT.AND P6, PT, R16, UR10, !P2 ;  /* 0x0000000a10007c0c */ /* 0x000fe2000d7c1270 */
[----:B------:R2:W-:Y:S01]  /*24870*/  @P3 STG.E.U8 desc[UR18][R8.64], R13 ;  /* 0x0000000d08003986 */ /* 0x0005e2000c101112 */
[C---:B-1----:R-:W-:Y:S01]  /*24880*/  IADD3 R4, P3, PT, R0.reuse, R3, RZ ;  /* 0x0000000300047210 */ /* 0x042fe20007f7e0ff */
[C---:B------:R-:W-:Y:S01]  /*24890*/  VIADD R10, R0.reuse, UR5 ;  /* 0x00000005000a7c36 */ /* 0x040fe20008000000 */
[----:B------:R-:W-:Y:S01]  /*248a0*/  F2FP.SATFINITE.E4M3.F32.PACK_AB_MERGE_C R93, R93, R92, RZ ;  /* 0x0000005c5d5d723e */ /* 0x000fe200048070ff */
[----:B------:R-:W3:Y:S01]  /*248b0*/  LDL.LU R16, [R1+0x99c] ;  /* 0x00099c0001107983 */ /* 0x000ee20000300800 */
[----:B------:R-:W-:Y:S01]  /*248c0*/  LEA.HI.X.SX32 R5, R0, R2, 0x1, P3 ;  /* 0x0000000200057211 */ /* 0x000fe200018f0eff */
[----:B------:R-:W1:Y:S01]  /*248d0*/  LDCU UR10, c[0x0][0x39c] ;  /* 0x00007380ff0a77ac */ /* 0x000e620008000800 */
[----:B------:R-:W-:-:S02]  /*248e0*/  PRMT R11, R93, 0x9910, RZ ;  /* 0x000099105d0b7816 */ /* 0x000fc400000000ff */
[CC--:B--2---:R-:W-:Y:S02]  /*248f0*/  IADD3 R6, P3, PT, R10.reuse, R3.reuse, RZ ;  /* 0x000000030a067210 */ /* 0x0c4fe40007f7e0ff */
[----:B------:R-:W-:Y:S02]  /*24900*/  SHF.R.S32.HI R11, RZ, 0x8, R11 ;  /* 0x00000008ff0b7819 */ /* 0x000fe4000001140b */
[C---:B------:R-:W-:Y:S01]  /*24910*/  LEA.HI.X.SX32 R7, R10.reuse, R2, 0x1, P3 ;  /* 0x000000020a077211 */ /* 0x040fe200018f0eff */
[----:B------:R-:W-:Y:S01]  /*24920*/  VIADD R10, R10, UR5 ;  /* 0x000000050a0a7c36 */ /* 0x000fe20008000000 */
[----:B------:R2:W-:Y:S04]  /*24930*/  @P6 STG.E.U8 desc[UR18][R4.64], R93 ;  /* 0x0000005d04006986 */ /* 0x0005e8000c101112 */
[----:B------:R0:W-:Y:S01]  /*24940*/  @P1 STG.E.U8 desc[UR18][R6.64], R11 ;  /* 0x0000000b06001986 */ /* 0x0001e2000c101112 */
[----:B------:R-:W-:-:S04]  /*24950*/  IADD3 R8, P1, PT, R10, R3, RZ ;  /* 0x000000030a087210 */ /* 0x000fc80007f3e0ff */
[----:B------:R-:W-:Y:S02]  /*24960*/  LEA.HI.X.SX32 R9, R10, R2, 0x1, P1 ;  /* 0x000000020a097211 */ /* 0x000fe400008f0eff */
[----:B----4-:R-:W-:Y:S02]  /*24970*/  ISETP.LT.AND P1, PT, R15, UR4, !P2 ;  /* 0x000000040f007c0c */ /* 0x010fe4000d721270 */
[----:B-----5:R-:W-:Y:S01]  /*24980*/  ISETP.LT.AND P3, PT, R14, UR6, !P2 ;  /* 0x000000060e007c0c */ /* 0x020fe2000d761270 */
[----:B------:R-:W4:Y:S01]  /*24990*/  LDL.LU R15, [R1+0x990] ;  /* 0x00099000010f7983 */ /* 0x000f220000300800 */
[----:B------:R-:W-:Y:S01]  /*249a0*/  VIADD R0, R10, UR5 ;  /* 0x000000050a007c36 */ /* 0x000fe20008000000 */
[----:B------:R-:W-:Y:S01]  /*249b0*/  F2FP.SATFINITE.E4M3.F32.PACK_AB_MERGE_C R95, R95, R94, RZ ;  /* 0x0000005e5f5f723e */ /* 0x000fe200048070ff */
[----:B------:R-:W4:Y:S01]  /*249c0*/  LDCU UR4, c[0x0][0x39c] ;  /* 0x00007380ff0477ac */ /* 0x000f220008000800 */
[----:B------:R-:W5:Y:S02]  /*249d0*/  LDL.LU R14, [R1+0x98c] ;  /* 0x00098c00010e7983 */ /* 0x000f640000300800 */
[C---:B--2---:R-:W-:Y:S01]  /*249e0*/  IADD3 R4, P6, PT, R0.reuse, R3, RZ ;  /* 0x0000000300047210 */ /* 0x044fe20007fde0ff */
[----:B------:R-:W5:Y:S01]  /*249f0*/  LDCU UR6, c[0x0][0x39c] ;  /* 0x00007380ff0677ac */ /* 0x000f620008000800 */
[----:B------:R-:W-:Y:S01]  /*24a00*/  PRMT R12, R95, 0x9910, RZ ;  /* 0x000099105f0c7816 */ /* 0x000fe200000000ff */
[----:B------:R-:W2:Y:S01]  /*24a10*/  LDL.LU R10, [R1+0x988] ;  /* 0x00098800010a7983 */ /* 0x000ea20000300800 */
[C---:B------:R-:W-:Y:S01]  /*24a20*/  LEA.HI.X.SX32 R5, R0.reuse, R2, 0x1, P6 ;  /* 0x0000000200057211 */ /* 0x040fe200030f0eff */
[----:B------:R-:W-:Y:S01]  /*24a30*/  VIADD R0, R0, UR5 ;  /* 0x0000000500007c36 */ /* 0x000fe20008000000 */
[----:B0-----:R-:W-:-:S04]  /*24a40*/  SHF.R.S32.HI R11, RZ, 0x8, R12 ;  /* 0x00000008ff0b7819 */ /* 0x001fc8000001140c */
[CC--:B------:R-:W-:Y:S02]  /*24a50*/  IADD3 R6, P6, PT, R0.reuse, R3.reuse, RZ ;  /* 0x0000000300067210 */ /* 0x0c0fe40007fde0ff */
[----:B------:R-:W-:Y:S02]  /*24a60*/  F2FP.SATFINITE.E4M3.F32.PACK_AB_MERGE_C R97, R97, R96, RZ ;  /* 0x000000606161723e */ /* 0x000fe400048070ff */
[C---:B------:R-:W-:Y:S01]  /*24a70*/  LEA.HI.X.SX32 R7, R0.reuse, R2, 0x1, P6 ;  /* 0x0000000200077211 */ /* 0x040fe200030f0eff */
[----:B------:R-:W-:Y:S01]  /*24a80*/  VIADD R0, R0, UR5 ;  /* 0x0000000500007c36 */ /* 0x000fe20008000000 */
[----:B------:R0:W-:Y:S01]  /*24a90*/  @P0 STG.E.U8 desc[UR18][R8.64], R95 ;  /* 0x0000005f08000986 */ /* 0x0001e2000c101112 */
[----:B---3--:R-:W-:Y:S01]  /*24aa0*/  ISETP.LT.AND P0, PT, R18, UR7, !P2 ;  /* 0x0000000712007c0c */ /* 0x008fe2000d701270 */
[----:B------:R-:W2:Y:S02]  /*24ab0*/  LDCU UR7, c[0x0][0x39c] ;  /* 0x00007380ff0777ac */ /* 0x000ea40008000800 */
[----:B------:R3:W-:Y:S04]  /*24ac0*/  @P5 STG.E.U8 desc[UR18][R4.64], R11 ;  /* 0x0000000b04005986 */ /* 0x0007e8000c101112 */
[----:B------:R1:W-:Y:S01]  /*24ad0*/  @P1 STG.E.U8 desc[UR18][R6.64], R97 ;  /* 0x0000006106001986 */ /* 0x0003e2000c101112 */
[----:B0-----:R-:W-:Y:S01]  /*24ae0*/  PRMT R8, R97, 0x9910, RZ ;  /* 0x0000991061087816 */ /* 0x001fe200000000ff */
[C---:B------:R-:W-:Y:S01]  /*24af0*/  VIADD R9, R0.reuse, UR5 ;  /* 0x0000000500097c36 */ /* 0x040fe20008000000 */
[----:B---3--:R-:W-:-:S03]  /*24b00*/  IADD3 R4, P1, PT, R0, R3, RZ ;  /* 0x0000000300047210 */ /* 0x008fc60007f3e0ff */
        /* <DEDUP_REMOVED lines=15> */
[----:B------:R-:W-:-:S02]  /*24c00*/  ISETP.LT.AND P5, PT, R17, UR9, !P2 ;  /* 0x0000000911007c0c */ /* 0x000fc4000d7a1270 */
[----:B------:R-:W-:Y:S01]  /*24c10*/  PRMT R13, R99, 0x9910, RZ ;  /* 0x00009910630d7816 */ /* 0x000fe200000000ff */
[----:B------:R-:W5:Y:S01]  /*24c20*/  LDL.LU R18, [R1+0x810] ;  /* 0x0008100001127983 */ /* 0x000f620000300800 */
[CC--:B-1----:R-:W-:Y:S01]  /*24c30*/  IADD3 R6, P3, PT, R0.reuse, R3.reuse, RZ ;  /* 0x0000000300067210 */ /* 0x0c2fe20007f7e0ff */
[----:B------:R-:W1:Y:S01]  /*24c40*/  LDCU UR9, c[0x0][0x39c] ;  /* 0x00007380ff0977ac */ /* 0x000e620008000800 */
[----:B------:R-:W-:Y:S01]  /*24c50*/  SHF.R.S32.HI R13, RZ, 0x8, R13 ;  /* 0x00000008ff0d7819 */ /* 0x000fe2000001140d */
[----:B------:R-:W1:Y:S01]  /*24c60*/  LDL.LU R17, [R1+0x80c] ;  /* 0x00080c0001117983 */ /* 0x000e620000300800 */
[C---:B------:R-:W-:Y:S01]  /*24c70*/  LEA.HI.X.SX32 R7, R0.reuse, R2, 0x1, P3 ;  /* 0x0000000200077211 */ /* 0x040fe200018f0eff */
[----:B------:R-:W-:Y:S01]  /*24c80*/  VIADD R0, R0, UR5 ;  /* 0x0000000500007c36 */ /* 0x000fe20008000000 */
[----:B--2---:R-:W-:Y:S01]  /*24c90*/  ISETP.LT.AND P3, PT, R10, UR7, !P2 ;  /* 0x000000070a007c0c */ /* 0x004fe2000d761270 */
[----:B------:R-:W2:Y:S01]  /*24ca0*/  LDCU UR7, c[0x0][0x39c] ;  /* 0x00007380ff0777ac */ /* 0x000ea20008000800 */
[----:B------:R-:W-:Y:S01]  /*24cb0*/  ISETP.LT.AND P6, PT, R16, UR10, !P2 ;  /* 0x0000000a10007c0c */ /* 0x000fe2000d7c1270 */
[----:B------:R2:W-:Y:S01]  /*24cc0*/  @P5 STG.E.U8 desc[UR18][R6.64], R13 ;  /* 0x0000000d06005986 */ /* 0x0005e2000c101112 */
[C---:B0-----:R-:W-:Y:S01]  /*24cd0*/  IADD3 R4, P5, PT, R0.reuse, R3, RZ ;  /* 0x0000000300047210 */ /* 0x041fe20007fbe0ff */
[C---:B------:R-:W-:Y:S01]  /*24ce0*/  VIADD R10, R0.reuse, UR5 ;  /* 0x00000005000a7c36 */ /* 0x040fe20008000000 */
[----:B------:R-:W-:Y:S01]  /*24cf0*/  F2FP.SATFINITE.E4M3.F32.PACK_AB_MERGE_C R101, R101, R100, RZ ;  /* 0x000000646565723e */ /* 0x000fe200048070ff */
[----:B------:R-:W5:Y:S01]  /*24d00*/  LDL.LU R16, [R1+0x984] ;  /* 0x0009840001107983 */ /* 0x000f620000300800 */
[----:B------:R-:W-:Y:S01]  /*24d10*/  LEA.HI.X.SX32 R5, R0, R2, 0x1, P5 ;  /* 0x0000000200057211 */ /* 0x000fe200028f0eff */
[----:B------:R-:W0:Y:S01]  /*24d20*/  LDCU UR10, c[0x0][0x39c] ;  /* 0x00007380ff0a77ac */ /* 0x000e220008000800 */
[----:B------:R-:W-:-:S02]  /*24d30*/  PRMT R11, R101, 0x9910, RZ ;  /* 0x00009910650b7816 */ /* 0x000fc400000000ff */
[CC--:B---3--:R-:W-:Y:S02]  /*24d40*/  IADD3 R8, P5, PT, R10.reuse, R3.reuse, RZ ;  /* 0x000000030a087210 */ /* 0x0c8fe40007fbe0ff */
[----:B------:R-:W-:Y:S02]  /*24d50*/  SHF.R.S32.HI R11, RZ, 0x8, R11 ;  /* 0x00000008ff0b7819 */ /* 0x000fe4000001140b */
[C---:B------:R-:W-:Y:S01]  /*24d60*/  LEA.HI.X.SX32 R9, R10.reuse, R2, 0x1, P5 ;  /* 0x000000020a097211 */ /* 0x040fe200028f0eff */
[----:B------:R-:W-:Y:S01]  /*24d70*/  VIADD R10, R10, UR5 ;  /* 0x000000050a0a7c36 */ /* 0x000fe20008000000 */
[----:B------:R3:W-:Y:S04]  /*24d80*/  @P6 STG.E.U8 desc[UR18][R4.64], R101 ;  /* 0x0000006504006986 */ /* 0x0007e8000c101112 */
[----:B------:R0:W-:Y:S01]  /*24d90*/  @P1 STG.E.U8 desc[UR18][R8.64], R11 ;  /* 0x0000000b08001986 */ /* 0x0001e2000c101112 */
[----:B--2---:R-:W-:-:S04]  /*24da0*/  IADD3 R6, P1, PT, R10, R3, RZ ;  /* 0x000000030a067210 */ /* 0x004fc80007f3e0ff */
[----:B------:R-:W-:Y:S02]  /*24db0*/  LEA.HI.X.SX32 R7, R10, R2, 0x1, P1 ;  /* 0x000000020a077211 */ /* 0x000fe400008f0eff */
[----:B----4-:R-:W-:Y:S02]  /*24dc0*/  ISETP.LT.AND P1, PT, R15, UR4, !P2 ;  /* 0x000000040f007c0c */ /* 0x010fe4000d721270 */
[----:B-----5:R-:W-:Y:S01]  /*24dd0*/  ISETP.LT.AND P5, PT, R14, UR6, !P2 ;  /* 0x000000060e007c0c */ /* 0x020fe2000d7a1270 */
[----:B------:R-:W2:Y:S01]  /*24de0*/  LDL.LU R15, [R1+0x980] ;  /* 0x00098000010f7983 */ /* 0x000ea20000300800 */
[----:B------:R-:W-:Y:S01]  /*24df0*/  VIADD R0, R10, UR5 ;  /* 0x000000050a007c36 */ /* 0x000fe20008000000 */
[----:B------:R-:W-:Y:S01]  /*24e00*/  F2FP.SATFINITE.E4M3.F32.PACK_AB_MERGE_C R103, R103, R102, RZ ;  /* 0x000000666767723e */ /* 0x000fe200048070ff */
[----:B------:R-:W2:Y:S01]  /*24e10*/  LDCU UR4, c[0x0][0x39c] ;  /* 0x00007380ff0477ac */ /* 0x000ea20008000800 */
[----:B------:R-:W4:Y:S02]  /*24e20*/  LDL.LU R14, [R1+0x97c] ;  /* 0x00097c00010e7983 */ /* 0x000f240000300800 */
[C---:B---3--:R-:W-:Y:S01]  /*24e30*/  IADD3 R4, P6, PT, R0.reuse, R3, RZ ;  /* 0x0000000300047210 */ /* 0x048fe20007fde0ff */
[----:B------:R-:W4:Y:S01]  /*24e40*/  LDCU UR6, c[0x0][0x39c] ;  /* 0x00007380ff0677ac */ /* 0x000f220008000800 */
[----:B------:R-:W-:Y:S01]  /*24e50*/  PRMT R12, R103, 0x9910, RZ ;  /* 0x00009910670c7816 */ /* 0x000fe200000000ff */
[----:B------:R-:W3:Y:S01]  /*24e60*/  LDL.LU R10, [R1+0x8dc] ;  /* 0x0008dc00010a7983 */ /* 0x000ee20000300800 */
        /* <DEDUP_REMOVED lines=8> */
[----:B------:R-:W-:Y:S01]  /*24ef0*/  ISETP.LT.AND P0, PT, R18, UR7, !P2 ;  /* 0x0000000712007c0c */ /* 0x000fe2000d701270 */
[----:B------:R-:W3:Y:S02]  /*24f00*/  LDCU UR7, c[0x0][0x39c] ;  /* 0x00007380ff0777ac */ /* 0x000ee40008000800 */
[----:B------:R5:W-:Y:S04]  /*24f10*/  @P3 STG.E.U8 desc[UR18][R4.64], R11 ;  /* 0x0000000b04003986 */ /* 0x000be8000c101112 */
[----:B------:R1:W-:Y:S01]  /*24f20*/  @P1 STG.E.U8 desc[UR18][R8.64], R105 ;  /* 0x0000006908001986 */ /* 0x0003e2000c101112 */
[----:B0-----:R-:W-:Y:S01]  /*24f30*/  PRMT R6, R105, 0x9910, RZ ;  /* 0x0000991069067816 */ /* 0x001fe200000000ff */
[C---:B------:R-:W-:Y:S01]  /*24f40*/  VIADD R7, R0.reuse, UR5 ;  /* 0x0000000500077c36 */ /* 0x040fe20008000000 */
[----:B-----5:R-:W-:-:S03]  /*24f50*/  IADD3 R4, P1, PT, R0, R3, RZ ;  /* 0x0000000300047210 */ /* 0x020fc60007f3e0ff */
        /* <DEDUP_REMOVED lines=9> */
[----:B--2---:R-:W-:Y:S01]  /*24ff0*/  ISETP.LT.AND P1, PT, R15, UR4, !P2 ;  /* 0x000000040f007c0c */ /* 0x004fe2000d721270 */
[----:B------:R-:W2:Y:S02]  /*25000*/  LDCU UR4, c[0x0][0x39c] ;  /* 0x00007380ff0477ac */ /* 0x000ea40008000800 */
[----:B------:R-:W2:Y:S01]  /*25010*/  LDL.LU R15, [R1+0x808] ;  /* 0x00080800010f7983 */ /* 0x000ea20000300800 */
[----:B----4-:R-:W-:Y:S01]  /*25020*/  ISETP.LT.AND P0, PT, R14, UR6, !P2 ;  /* 0x000000060e007c0c */ /* 0x010fe2000d701270 */
[----:B------:R-:W4:Y:S02]  /*25030*/  LDCU UR6, c[0x0][0x39c] ;  /* 0x00007380ff0677ac */ /* 0x000f240008000800 */
[----:B------:R-:W4:Y:S01]  /*25040*/  LDL.LU R14, [R1+0x804] ;  /* 0x00080400010e7983 */ /* 0x000f220000300800 */
[----:B-1----:R-:W-:-:S02]  /*25050*/  ISETP.LT.AND P3, PT, R17, UR9, !P2 ;  /* 0x0000000911007c0c */ /* 0x002fc4000d761270 */
[----:B------:R-:W-:Y:S01]  /*25060*/  PRMT R13, R107, 0x9910, RZ ;  /* 0x000099106b0d7816 */ /* 0x000fe200000000ff */
[----:B------:R-:W4:Y:S01]  /*25070*/  LDL.LU R18, [R1+0x800] ;  /* 0x0008000001127983 */ /* 0x000f220000300800 */
[CC--:B------:R-:W-:Y:S01]  /*25080*/  IADD3 R8, P5, PT, R0.reuse, R3.reuse, RZ ;  /* 0x0000000300087210 */ /* 0x0c0fe20007fbe0ff */
[----:B------:R-:W1:Y:S01]  /*25090*/  LDCU UR9, c[0x0][0x39c] ;  /* 0x00007380ff0977ac */ /* 0x000e620008000800 */
[----:B------:R-:W-:Y:S01]  /*250a0*/  SHF.R.S32.HI R13, RZ, 0x8, R13 ;  /* 0x00000008ff0d7819 */ /* 0x000fe2000001140d */
[----:B------:R-:W1:Y:S01]  /*250b0*/  LDL.LU R17, [R1+0x7fc] ;  /* 0x0007fc0001117983 */ /* 0x000e620000300800 */
[C---:B------:R-:W-:Y:S01]  /*250c0*/  LEA.HI.X.SX32 R9, R0.reuse, R2, 0x1, P5 ;  /* 0x0000000200097211 */ /* 0x040fe200028f0eff */
[----:B------:R-:W-:Y:S01]  /*250d0*/  VIADD R0, R0, UR5 ;  /* 0x0000000500007c36 */ /* 0x000fe20008000000 */
[----:B---3--:R-:W-:Y:S01]  /*250e0*/  ISETP.LT.AND P5, PT, R10, UR7, !P2 ;  /* 0x000000070a007c0c */ /* 0x008fe2000d7a1270 */
[----:B------:R-:W3:Y:S01]  /*250f0*/  LDCU UR7, c[0x0][0x39c] ;  /* 0x00007380ff0777ac */ /* 0x000ee20008000800 */
[----:B------:R-:W-:Y:S01]  /*25100*/  ISETP.LT.AND P6, PT, R16, UR10, !P2 ;  /* 0x0000000a10007c0c */ /* 0x000fe2000d7c1270 */
[----:B------:R3:W-:Y:S01]  /*25110*/  @P3 STG.E.U8 desc[UR18][R8.64], R13 ;  /* 0x0000000d08003986 */ /* 0x0007e2000c101112 */
[C---:B0-----:R-:W-:Y:S01]  /*25120*/  IADD3 R4, P3, PT, R0.reuse, R3, RZ ;  /* 0x0000000300047210 */ /* 0x041fe20007f7e0ff */
[C---:B------:R-:W-:Y:S01]  /*25130*/  VIADD R10, R0.reuse, UR5 ;  /* 0x00000005000a7c36 */ /* 0x040fe20008000000 */
[----:B------:R-:W-:Y:S01]  /*25140*/  F2FP.SATFINITE.E4M3.F32.PACK_AB_MERGE_C R109, R109, R108, RZ ;  /* 0x0000006c6d6d723e */ /* 0x000fe200048070ff */
[----:B------:R-:W4:Y:S01]  /*25150*/  LDL.LU R16, [R1+0x978] ;  /* 0x0009780001107983 */ /* 0x000f220000300800 */
[----:B------:R-:W-:Y:S01]  /*25160*/  LEA.HI.X.SX32 R5, R0, R2, 0x1, P3 ;  /* 0x0000000200057211 */ /* 0x000fe200018f0eff */
[----:B------:R-:W0:Y:S01]  /*25170*/  LDCU UR10, c[0x0][0x39c] ;  /* 0x00007380ff0a77ac */ /* 0x000e220008000800 */
[----:B------:R-:W-:-:S02]  /*25180*/  PRMT R11, R109, 0x9910, RZ ;  /* 0x000099106d0b7816 */ /* 0x000fc400000000ff */
[CC--:B-----5:R-:W-:Y:S02]  /*25190*/  IADD3 R6, P3, PT, R10.reuse, R3.reuse, RZ ;  /* 0x000000030a067210 */ /* 0x0e0fe40007f7e0ff */
[----:B------:R-:W-:Y:S02]  /*251a0*/  SHF.R.S32.HI R11, RZ, 0x8, R11 ;  /* 0x00000008ff0b7819 */ /* 0x000fe4000001140b */
[C---:B------:R-:W-:Y:S01]  /*251b0*/  LEA.HI.X.SX32 R7, R10.reuse, R2, 0x1, P3 ;  /* 0x000000020a077211 */ /* 0x040fe200018f0eff */
[----:B------:R-:W-:Y:S01]  /*251c0*/  VIADD R10, R10, UR5 ;  /* 0x000000050a0a7c36 */ /* 0x000fe20008000000 */
[----:B------:R5:W-:Y:S04]  /*251d0*/  @P6 STG.E.U8 desc[UR18][R4.64], R109 ;  /* 0x0000006d04006986 */ /* 0x000be8000c101112 */
[----:B------:R0:W-:Y:S01]  /*251e0*/  @P1 STG.E.U8 desc[UR18][R6.64], R11 ;  /* 0x0000000b06001986 */ /* 0x0001e2000c101112 */
[----:B---3--:R-:W-:-:S04]  /*251f0*/  IADD3 R8, P1, PT, R10, R3, RZ ;  /* 0x000000030a087210 */ /* 0x008fc80007f3e0ff */
[----:B------:R-:W-:Y:S02]  /*25200*/  LEA.HI.X.SX32 R9, R10, R2, 0x1, P1 ;  /* 0x000000020a097211 */ /* 0x000fe400008f0eff */
[----:B--2---:R-:W-:Y:S02]  /*25210*/  ISETP.LT.AND P1, PT, R15, UR4, !P2 ;  /* 0x000000040f007c0c */ /* 0x004fe4000d721270 */
[----:B----4-:R-:W-:Y:S01]  /*25220*/  ISETP.LT.AND P3, PT, R14, UR6, !P2 ;  /* 0x000000060e007c0c */ /* 0x010fe2000d761270 */
[----:B------:R-:W2:Y:S01]  /*25230*/  LDL.LU R15, [R1+0x96c] ;  /* 0x00096c00010f7983 */ /* 0x000ea20000300800 */
[----:B------:R-:W-:Y:S01]  /*25240*/  VIADD R0, R10, UR5 ;  /* 0x000000050a007c36 */ /* 0x000fe20008000000 */
[----:B------:R-:W-:Y:S01]  /*25250*/  F2FP.SATFINITE.E4M3.F32.PACK_AB_MERGE_C R111, R111, R110, RZ ;  /* 0x0000006e6f6f723e */ /* 0x000fe200048070ff */
[----:B------:R-:W2:Y:S01]  /*25260*/  LDCU UR4, c[0x0][0x39c] ;  /* 0x00007380ff0477ac */ /* 0x000ea20008000800 */
[----:B------:R-:W3:Y:S02]  /*25270*/  LDL.LU R14, [R1+0x960] ;  /* 0x00096000010e7983 */ /* 0x000ee40000300800 */
[C---:B-----5:R-:W-:Y:S01]  /*25280*/  IADD3 R4, P6, PT, R0.reuse, R3, RZ ;  /* 0x0000000300047210 */ /* 0x060fe20007fde0ff */
[----:B------:R-:W3:Y:S01]  /*25290*/  LDCU UR6, c[0x0][0x39c] ;  /* 0x00007380ff0677ac */ /* 0x000ee20008000800 */
[----:B------:R-:W-:Y:S01]  /*252a0*/  PRMT R12, R111, 0x9910, RZ ;  /* 0x000099106f0c7816 */ /* 0x000fe200000000ff */
[----:B------:R-:W4:Y:S01]  /*252b0*/  LDL.LU R10, [R1+0x8d8] ;  /* 0x0008d800010a7983 */ /* 0x000f220000300800 */
        /* <DEDUP_REMOVED lines=9> */
[----:B------:R-:W4:Y:S02]  /*25350*/  LDCU UR7, c[0x0][0x39c] ;  /* 0x00007380ff0777ac */ /* 0x000f240008000800 */
        /* <DEDUP_REMOVED lines=14> */
[----:B-1----:R-:W-:Y:S01]  /*25440*/  ISETP.LT.AND P5, PT, R17, UR9, !P2 ;  /* 0x0000000911007c0c */ /* 0x002fe2000d7a1270 */
[----:B------:R-:W1:Y:S01]  /*25450*/  LDCU UR9, c[0x0][0x39c] ;  /* 0x00007380ff0977ac */ /* 0x000e620008000800 */
[----:B------:R-:W-:-:S02]  /*25460*/  ISETP.LT.AND P6, PT, R16, UR10, !P2 ;  /* 0x0000000a10007c0c */ /* 0x000fc4000d7c1270 */
[----:B--2---:R-:W-:Y:S01]  /*25470*/  ISETP.LT.AND P1, PT, R15, UR4, !P2 ;  /* 0x000000040f007c0c */ /* 0x004fe2000d721270 */
[----:B------:R-:W2:Y:S01]  /*25480*/  LDCU UR4, c[0x0][0x39c] ;  /* 0x00007380ff0477ac */ /* 0x000ea20008000800 */
[----:B------:R-:W2:Y:S01]  /*25490*/  LDL.LU R15, [R1+0x7f8] ;  /* 0x0007f800010f7983 */ /* 0x000ea20000300800 */
[----:B---3--:R-:W-:Y:S01]  /*254a0*/  ISETP.LT.AND P0, PT, R14, UR6, !P2 ;  /* 0x000000060e007c0c */ /* 0x008fe2000d701270 */
[----:B------:R-:W3:Y:S02]  /*254b0*/  LDCU UR6, c[0x0][0x39c] ;  /* 0x00007380ff0677ac */ /* 0x000ee40008000800 */
[----:B------:R-:W3:Y:S01]  /*254c0*/  LDL.LU R14, [R1+0x7f4] ;  /* 0x0007f400010e7983 */ /* 0x000ee20000300800 */
[----:B------:R-:W-:Y:S02]  /*254d0*/  PRMT R13, R115, 0x9910, RZ ;  /* 0x00009910730d7816 */ /* 0x000fe400000000ff */
[C---:B------:R-:W-:Y:S01]  /*254e0*/  IADD3 R6, P3, PT, R0.reuse, R3, RZ ;  /* 0x0000000300067210 */ /* 0x040fe20007f7e0ff */
[----:B------:R-:W3:Y:S01]  /*254f0*/  LDL.LU R18, [R1+0x7f0] ;  /* 0x0007f00001127983 */ /* 0x000ee20000300800 */
[----:B------:R-:W-:Y:S01]  /*25500*/  F2FP.SATFINITE.E4M3.F32.PACK_AB_MERGE_C R117, R117, R116, RZ ;  /* 0x000000747575723e */ /* 0x000fe200048070ff */
[----:B------:R-:W1:Y:S02]  /*25510*/  LDCU UR10, c[0x0][0x39c] ;  /* 0x00007380ff0a77ac */ /* 0x000e640008000800 */
[----:B------:R-:W3:Y:S04]  /*25520*/  LDL.LU R17, [R1+0x7e0] ;  /* 0x0007e00001117983 */ /* 0x000ee80000300800 */
[----:B------:R-:W1:Y:S01]  /*25530*/  LDL.LU R16, [R1+0x95c] ;  /* 0x00095c0001107983 */ /* 0x000e620000300800 */
[C---:B------:R-:W-:Y:S01]  /*25540*/  LEA.HI.X.SX32 R7, R0.reuse, R2, 0x1, P3 ;  /* 0x0000000200077211 */ /* 0x040fe200018f0eff */
[----:B------:R-:W-:Y:S01]  /*25550*/  VIADD R0, R0, UR5 ;  /* 0x0000000500007c36 */ /* 0x000fe20008000000 */
[----:B------:R-:W-:-:S02]  /*25560*/  SHF.R.S32.HI R13, RZ, 0x8, R13 ;  /* 0x00000008ff0d7819 */ /* 0x000fc4000001140d */
[----:B----4-:R-:W-:Y:S01]  /*25570*/  ISETP.LT.AND P3, PT, R10, UR7, !P2 ;  /* 0x000000070a007c0c */ /* 0x010fe2000d761270 */
[C---:B------:R-:W-:Y:S01]  /*25580*/  VIADD R10, R0.reuse, UR5 ;  /* 0x00000005000a7c36 */ /* 0x040fe20008000000 */
[----:B0-----:R-:W-:Y:S01]  /*25590*/  PRMT R11, R117, 0x9910, RZ ;  /* 0x00009910750b7816 */ /* 0x001fe200000000ff */
[----:B------:R0:W-:Y:S01]  /*255a0*/  @P5 STG.E.U8 desc[UR18][R6.64], R13 ;  /* 0x0000000d06005986 */ /* 0x0001e2000c101112 */
[CC--:B------:R-:W-:Y:S01]  /*255b0*/  IADD3 R4, P5, PT, R0.reuse, R3.reuse, RZ ;  /* 0x0000000300047210 */ /* 0x0c0fe20007fbe0ff */
[----:B------:R-:W4:Y:S03]  /*255c0*/  LDCU UR7, c[0x0][0x39c] ;  /* 0x00007380ff0777ac */ /* 0x000f260008000800 */
[----:B------:R-:W-:Y:S02]  /*255d0*/  LEA.HI.X.SX32 R5, R0, R2, 0x1, P5 ;  /* 0x0000000200057211 */ /* 0x000fe400028f0eff */
[----:B-----5:R-:W-:-:S02]  /*255e0*/  IADD3 R8, P5, PT, R10, R3, RZ ;  /* 0x000000030a087210 */ /* 0x020fc40007fbe0ff */
[----:B------:R-:W-:Y:S02]  /*255f0*/  SHF.R.S32.HI R11, RZ, 0x8, R11 ;  /* 0x00000008ff0b7819 */ /* 0x000fe4000001140b */
[C---:B------:R-:W-:Y:S01]  /*25600*/  LEA.HI.X.SX32 R9, R10.reuse, R2, 0x1, P5 ;  /* 0x000000020a097211 */ /* 0x040fe200028f0eff */
[----:B------:R-:W-:Y:S01]  /*25610*/  VIADD R10, R10, UR5 ;  /* 0x000000050a0a7c36 */ /* 0x000fe20008000000 */
[----:B------:R5:W-:Y:S04]  /*25620*/  @P6 STG.E.U8 desc[UR18][R4.64], R117 ;  /* 0x0000007504006986 */ /* 0x000be8000c101112 */
[----:B------:R4:W-:Y:S01]  /*25630*/  @P1 STG.E.U8 desc[UR18][R8.64], R11 ;  /* 0x0000000b08001986 */ /* 0x0009e2000c101112 */
[C---:B0-----:R-:W-:Y:S01]  /*25640*/  IADD3 R6, P1, PT, R10.reuse, R3, RZ ;  /* 0x000000030a067210 */ /* 0x041fe20007f3e0ff */
[----:B------:R-:W-:-:S03]  /*25650*/  VIADD R0, R10, UR5 ;  /* 0x000000050a007c36 */ /* 0x000fc60008000000 */
[----:B------:R-:W-:Y:S02]  /*25660*/  LEA.HI.X.SX32 R7, R10, R2, 0x1, P1 ;  /* 0x000000020a077211 */ /* 0x000fe400008f0eff */
[----:B------:R-:W-:Y:S02]  /*25670*/  F2FP.SATFINITE.E4M3.F32.PACK_AB_MERGE_C R119, R119, R118, RZ ;  /* 0x000000767777723e */ /* 0x000fe400048070ff */
[CC--:B-----5:R-:W-:Y:S02]  /*25680*/  IADD3 R4, P6, PT, R0.reuse, R3.reuse, RZ ;  /* 0x0000000300047210 */ /* 0x0e0fe40007fde0ff */
[----:B------:R-:W-:Y:S02]  /*25690*/  PRMT R12, R119, 0x9910, RZ ;  /* 0x00009910770c7816 */ /* 0x000fe400000000ff */
[C---:B------:R-:W-:Y:S02]  /*256a0*/  LEA.HI.X.SX32 R5, R0.reuse, R2, 0x1, P6 ;  /* 0x0000000200057211 */ /* 0x040fe400030f0eff */
[----:B----4-:R-:W-:Y:S01]  /*256b0*/  SHF.R.S32.HI R11, RZ, 0x8, R12 ;  /* 0x00000008ff0b7819 */ /* 0x010fe2000001140c */
[----:B------:R-:W-:Y:S01]  /*256c0*/  VIADD R0, R0, UR5 ;  /* 0x0000000500007c36 */ /* 0x000fe20008000000 */
[----:B------:R0:W-:Y:S04]  /*256d0*/  @P0 STG.E.U8 desc[UR18][R6.64], R119 ;  /* 0x0000007706000986 */ /* 0x0001e8000c101112 */
[----:B------:R-:W-:-:S04]  /*256e0*/  IADD3 R8, P6, PT, R0, R3, RZ ;  /* 0x0000000300087210 */ /* 0x000fc80007fde0ff */
[----:B------:R-:W-:Y:S02]  /*256f0*/  LEA.HI.X.SX32 R9, R0, R2, 0x1, P6 ;  /* 0x0000000200097211 */ /* 0x000fe400030f0eff */
[----:B--2---:R-:W-:Y:S02]  /*25700*/  ISETP.LT.AND P1, PT, R15, UR4, !P2 ;  /* 0x000000040f007c0c */ /* 0x004fe4000d721270 */
[----:B---3--:R-:W-:Y:S01]  /*25710*/  ISETP.LT.AND P5, PT, R14, UR6, !P2 ;  /* 0x000000060e007c0c */ /* 0x008fe2000d7a1270 */
[----:B------:R-:W2:Y:S01]  /*25720*/  LDL.LU R15, [R1+0x958] ;  /* 0x00095800010f7983 */ /* 0x000ea20000300800 */
[----:B------:R-:W-:-:S03]  /*25730*/  ISETP.LT.AND P0, PT, R18, UR7, !P2 ;  /* 0x0000000712007c0c */ /* 0x000fc6000d701270 */
[----:B------:R-:W3:Y:S01]  /*25740*/  LDL.LU R14, [R1+0x954] ;  /* 0x00095400010e7983 */ /* 0x000ee20000300800 */
[----:B------:R-:W-:Y:S01]  /*25750*/  F2FP.SATFINITE.E4M3.F32.PACK_AB_MERGE_C R121, R121, R120, RZ ;  /* 0x000000787979723e */ /* 0x000fe200048070ff */
[----:B------:R-:W-:Y:S01]  /*25760*/  VIADD R0, R0, UR5 ;  /* 0x0000000500007c36 */ /* 0x000fe20008000000 */
[----:B------:R-:W4:Y:S01]  /*25770*/  LDCU UR7, c[0x0][0x39c] ;  /* 0x00007380ff0777ac */ /* 0x000f220008000800 */
[----:B------:R-:W4:Y:S01]  /*25780*/  LDL.LU R10, [R1+0x8d4] ;  /* 0x0008d400010a7983 */ /* 0x000f220000300800 */
[----:B-1----:R-:W-:-:S03]  /*25790*/  ISETP.LT.AND P6, PT, R16, UR10, !P2 ;  /* 0x0000000a10007c0c */ /* 0x002fc6000d7c1270 */
[----:B------:R-:W5:Y:S01]  /*257a0*/  LDL.LU R12, [R1+0x7ec] ;  /* 0x0007ec00010c7983 */ /* 0x000f620000300800 */
[----:B------:R-:W2:Y:S03]  /*257b0*/  LDCU UR4, c[0x0][0x39c] ;  /* 0x00007380ff0477ac */ /* 0x000ea60008000800 */
[----:B------:R-:W5:Y:S01]  /*257c0*/  LDL.LU R18, [R1+0x7e8] ;  /* 0x0007e80001127983 */ /* 0x000f620000300800 */
[----:B------:R-:W-:Y:S01]  /*257d0*/  F2FP.SATFINITE.E4M3.F32.PACK_AB_MERGE_C R123, R123, R122, RZ ;  /* 0x0000007a7b7b723e */ /* 0x000fe200048070ff */
[----:B------:R-:W3:Y:S02]  /*257e0*/  LDCU UR6, c[0x0][0x39c] ;  /* 0x00007380ff0677ac */ /* 0x000ee40008000800 */
[----:B------:R-:W5:Y:S01]  /*257f0*/  LDL.LU R16, [R1+0x7d8] ;  /* 0x0007d80001107983 */ /* 0x000f620000300800 */
[----:B0-----:R-:W-:-:S03]  /*25800*/  PRMT R6, R121, 0x9910, RZ ;  /* 0x0000991079067816 */ /* 0x001fc600000000ff */
[----:B------:R0:W-:Y:S01]  /*25810*/  @P3 STG.E.U8 desc[UR18][R4.64], R11 ;  /* 0x0000000b04003986 */ /* 0x0001e2000c101112 */
[----:B------:R-:W-:-:S03]  /*25820*/  VIADD R7, R0, UR5 ;  /* 0x0000000500077c36 */ /* 0x000fc60008000000 */
[----:B------:R1:W-:Y:S01]  /*25830*/  @P1 STG.E.U8 desc[UR18][R8.64], R121 ;  /* 0x0000007908001986 */ /* 0x0003e2000c101112 */
[----:B------:R-:W-:Y:S01]  /*25840*/  ISETP.LT.AND P3, PT, R17, UR9, !P2 ;  /* 0x0000000911007c0c */ /* 0x000fe2000d761270 */
[----:B0-----:R-:W-:Y:S01]  /*25850*/  IMAD.MOV.U32 R11, RZ, RZ, R6 ;  /* 0x000000ffff0b7224 */ /* 0x001fe200078e0006 */
[----:B------:R-:W-:-:S04]  /*25860*/  IADD3 R4, P1, PT, R0, R3, RZ ;  /* 0x0000000300047210 */ /* 0x000fc80007f3e0ff */
[-C--:B------:R-:W-:Y:S01]  /*25870*/  LEA.HI.X.SX32 R5, R0, R2.reuse, 0x1, P1 ;  /* 0x0000000200057211 */ /* 0x080fe200008f0eff */
[C---:B------:R-:W-:Y:S01]  /*25880*/  VIADD R0, R7.reuse, UR5 ;  /* 0x0000000507007c36 */ /* 0x040fe20008000000 */
[----:B------:R-:W-:Y:S02]  /*25890*/  SHF.R.S32.HI R11, RZ, 0x8, R11 ;  /* 0x00000008ff0b7819 */ /* 0x000fe4000001140b */
[-C--:B------:R-:W-:Y:S02]  /*258a0*/  IADD3 R6, P1, PT, R7, R3.reuse, RZ ;  /* 0x0000000307067210 */ /* 0x080fe40007f3e0ff */
[----:B------:R-:W-:Y:S01]  /*258b0*/  PRMT R13, R123, 0x9910, RZ ;  /* 0x000099107b0d7816 */ /* 0x000fe200000000ff */
[----:B------:R0:W-:Y:S01]  /*258c0*/  @P5 STG.E.U8 desc[UR18][R4.64], R11 ;  /* 0x0000000b04005986 */ /* 0x0001e2000c101112 */
[----:B-1----:R-:W-:Y:S02]  /*258d0*/  IADD3 R8, P5, PT, R0, R3, RZ ;  /* 0x0000000300087210 */ /* 0x002fe40007fbe0ff */
[----:B------:R-:W-:-:S02]  /*258e0*/  LEA.HI.X.SX32 R7, R7, R2, 0x1, P1 ;  /* 0x0000000207077211 */ /* 0x000fc400008f0eff */
[C---:B------:R-:W-:Y:S01]  /*258f0*/  LEA.HI.X.SX32 R9, R0.reuse, R2, 0x1, P5 ;  /* 0x0000000200097211 */ /* 0x040fe200028f0eff */
[----:B------:R-:W-:Y:S01]  /*25900*/  VIADD R0, R0, UR5 ;  /* 0x0000000500007c36 */ /* 0x000fe20008000000 */
[----:B------:R-:W-:Y:S01]  /*25910*/  SHF.R.S32.HI R13, RZ, 0x8, R13 ;  /* 0x00000008ff0d7819 */ /* 0x000fe2000001140d */
[----:B------:R1:W-:Y:S01]  /*25920*/  @P0 STG.E.U8 desc[UR18][R6.64], R123 ;  /* 0x0000007b06000986 */ /* 0x0003e2000c101112 */
[----:B------:R-:W-:-:S03]  /*25930*/  F2FP.SATFINITE.E4M3.F32.PACK_AB_MERGE_C R125, R125, R124, RZ ;  /* 0x0000007c7d7d723e */ /* 0x000fc600048070ff */
[----:B------:R1:W-:Y:S01]  /*25940*/  @P3 STG.E.U8 desc[UR18][R8.64], R13 ;  /* 0x0000000d08003986 */ /* 0x0003e2000c101112 */
[C---:B0-----:R-:W-:Y:S02]  /*25950*/  IADD3 R4, P3, PT, R0.reuse, R3, RZ ;  /* 0x0000000300047210 */ /* 0x041fe40007f7e0ff */
[----:B------:R-:W-:Y:S02]  /*25960*/  PRMT R17, R125, 0x9910, RZ ;  /* 0x000099107d117816 */ /* 0x000fe400000000ff */
[----:B------:R-:W-:Y:S02]  /*25970*/  LEA.HI.X.SX32 R5, R0, R2, 0x1, P3 ;  /* 0x0000000200057211 */ /* 0x000fe400018f0eff */
[----:B------:R-:W-:-:S03]  /*25980*/  SHF.R.S32.HI R17, RZ, 0x8, R17 ;  /* 0x00000008ff117819 */ /* 0x000fc60000011411 */
[----:B------:R0:W-:Y:S01]  /*25990*/  @P6 STG.E.U8 desc[UR18][R4.64], R125 ;  /* 0x0000007d04006986 */ /* 0x0001e2000c101112 */
[----:B------:R-:W-:Y:S02]  /*259a0*/  F2FP.SATFINITE.E4M3.F32.PACK_AB_MERGE_C R127, R127, R126, RZ ;  /* 0x0000007e7f7f723e */ /* 0x000fe400048070ff */
[----:B------:R-:W-:Y:S02]  /*259b0*/  F2FP.SATFINITE.E4M3.F32.PACK_AB_MERGE_C R129, R129, R128, RZ ;  /* 0x000000808181723e */ /* 0x000fe400048070ff */
[----:B------:R-:W-:-:S04]  /*259c0*/  F2FP.SATFINITE.E4M3.F32.PACK_AB_MERGE_C R131, R131, R130, RZ ;  /* 0x000000828383723e */ /* 0x000fc800048070ff */
[----:B------:R-:W-:-:S04]  /*259d0*/  PRMT R19, R131, 0x9910, RZ ;  /* 0x0000991083137816 */ /* 0x000fc800000000ff */
[----:B------:R-:W-:Y:S02]  /*259e0*/  SHF.R.S32.HI R19, RZ, 0x8, R19 ;  /* 0x00000008ff137819 */ /* 0x000fe40000011413 */
[----:B--2---:R-:W-:Y:S01]  /*259f0*/  ISETP.LT.AND P1, PT, R15, UR4, !P2 ;  /* 0x000000040f007c0c */ /* 0x004fe2000d721270 */
[----:B------:R-:W5:Y:S01]  /*25a00*/  LDCU UR4, c[0x0][0x39c] ;  /* 0x00007380ff0477ac */ /* 0x000f620008000800 */
[----:B----4-:R-:W-:Y:S01]  /*25a10*/  ISETP.LT.AND P5, PT, R10, UR7, !P2 ;  /* 0x000000070a007c0c */ /* 0x010fe2000d7a1270 */
[----:B------:R-:W-:Y:S01]  /*25a20*/  VIADD R10, R0, UR5 ;  /* 0x00000005000a7c36 */ /* 0x000fe20008000000 */
[----:B---3--:R-:W-:Y:S01]  /*25a30*/  ISETP.LT.AND P0, PT, R14, UR6, !P2 ;  /* 0x000000060e007c0c */ /* 0x008fe2000d701270 */
[----:B------:R-:W2:Y:S02]  /*25a40*/  LDCU UR6, c[0x0][0x39c] ;  /* 0x00007380ff0677ac */ /* 0x000ea40008000800 */
[C---:B------:R-:W-:Y:S01]  /*25a50*/  VIADD R0, R10.reuse, UR5 ;  /* 0x000000050a007c36 */ /* 0x040fe20008000000 */
[----:B-1----:R-:W-:Y:S01]  /*25a60*/  IADD3 R6, P3, PT, R10, R3, RZ ;  /* 0x000000030a067210 */ /* 0x002fe20007f7e0ff */
[----:B------:R-:W1:Y:S02]  /*25a70*/  LDCU UR7, c[0x0][0x39c] ;  /* 0x00007380ff0777ac */ /* 0x000e640008000800 */
[----:B------:R-:W-:Y:S01]  /*25a80*/  VIADD R11, R0, UR5 ;  /* 0x00000005000b7c36 */ /* 0x000fe20008000000 */
[----:B------:R-:W-:-:S03]  /*25a90*/  LEA.HI.X.SX32 R7, R10, R2, 0x1, P3 ;  /* 0x000000020a077211 */ /* 0x000fc600018f0eff */
[----:B------:R-:W-:Y:S02]  /*25aa0*/  VIADD R13, R11, UR5 ;  /* 0x000000050b0d7c36 */ /* 0x000fe40008000000 */
[----:B------:R3:W-:Y:S01]  /*25ab0*/  @P1 STG.E.U8 desc[UR18][R6.64], R17 ;  /* 0x0000001106001986 */ /* 0x0007e2000c101112 */
[CC--:B------:R-:W-:Y:S01]  /*25ac0*/  IADD3 R8, P1, PT, R0.reuse, R3.reuse, RZ ;  /* 0x0000000300087210 */ /* 0x0c0fe20007f3e0ff */
[----:B------:R-:W-:Y:S01]  /*25ad0*/  VIADD R14, R13, UR5 ;  /* 0x000000050d0e7c36 */ /* 0x000fe20008000000 */
[CC--:B------:R-:W-:Y:S02]  /*25ae0*/  IADD3 R10, P6, PT, R11.reuse, R3.reuse, RZ ;  /* 0x000000030b0a7210 */ /* 0x0c0fe40007fde0ff */
[-C--:B------:R-:W-:Y:S01]  /*25af0*/  LEA.HI.X.SX32 R9, R0, R2.reuse, 0x1, P1 ;  /* 0x0000000200097211 */ /* 0x080fe200008f0eff */
[----:B------:R-:W-:Y:S01]  /*25b00*/  VIADD R0, R14, UR5 ;  /* 0x000000050e007c36 */ /* 0x000fe20008000000 */
[----:B-----5:R-:W-:Y:S02]  /*25b10*/  ISETP.LT.AND P3, PT, R12, UR4, !P2 ;  /* 0x000000040c007c0c */ /* 0x020fe4000d761270 */
[----:B------:R-:W-:Y:S01]  /*25b20*/  LEA.HI.X.SX32 R11, R11, R2, 0x1, P6 ;  /* 0x000000020b0b7211 */ /* 0x000fe200030f0eff */
[----:B------:R-:W-:Y:S01]  /*25b30*/  VIADD R15, R0, UR5 ;  /* 0x00000005000f7c36 */ /* 0x000fe20008000000 */
[----:B0-----:R-:W-:-:S02]  /*25b40*/  IADD3 R4, P1, PT, R13, R3, RZ ;  /* 0x000000030d047210 */ /* 0x001fc40007f3e0ff */
[CC--:B------:R-:W-:Y:S02]  /*25b50*/  IADD3 R12, P6, PT, R14.reuse, R3.reuse, RZ ;  /* 0x000000030e0c7210 */ /* 0x0c0fe40007fde0ff */
[-C--:B------:R-:W-:Y:S02]  /*25b60*/  LEA.HI.X.SX32 R5, R13, R2.reuse, 0x1, P1 ;  /* 0x000000020d057211 */ /* 0x080fe400008f0eff */
[-C--:B------:R-:W-:Y:S02]  /*25b70*/  LEA.HI.X.SX32 R13, R14, R2.reuse, 0x1, P6 ;  /* 0x000000020e0d7211 */ /* 0x080fe400030f0eff */
[----:B------:R-:W-:Y:S02]  /*25b80*/  IADD3 R14, P6, PT, R15, R3, RZ ;  /* 0x000000030f0e7210 */ /* 0x000fe40007fde0ff */
[----:B---3--:R-:W-:Y:S02]  /*25b90*/  PRMT R7, R127, 0x9910, RZ ;  /* 0x000099107f077816 */ /* 0x008fe400000000ff */
[----:B------:R-:W-:-:S02]  /*25ba0*/  LEA.HI.X.SX32 R15, R15, R2, 0x1, P6 ;  /* 0x000000020f0f7211 */ /* 0x000fc400030f0eff */
[----:B--2---:R-:W-:Y:S02]  /*25bb0*/  ISETP.LT.AND P1, PT, R18, UR6, !P2 ;  /* 0x0000000612007c0c */ /* 0x004fe4000d721270 */
[----:B------:R-:W-:Y:S01]  /*25bc0*/  IADD3 R6, P6, PT, R0, R3, RZ ;  /* 0x0000000300067210 */ /* 0x000fe20007fde0ff */
[----:B------:R-:W-:Y:S01]  /*25bd0*/  IMAD.MOV.U32 R3, RZ, RZ, R7 ;  /* 0x000000ffff037224 */ /* 0x000fe200078e0007 */
[----:B-1----:R-:W-:Y:S02]  /*25be0*/  ISETP.LT.AND P2, PT, R16, UR7, !P2 ;  /* 0x0000000710007c0c */ /* 0x002fe4000d741270 */
[----:B------:R-:W-:Y:S02]  /*25bf0*/  PRMT R17, R129, 0x9910, RZ ;  /* 0x0000991081117816 */ /* 0x000fe400000000ff */
[----:B------:R-:W-:Y:S02]  /*25c00*/  SHF.R.S32.HI R3, RZ, 0x8, R3 ;  /* 0x00000008ff037819 */ /* 0x000fe40000011403 */
[----:B------:R-:W-:Y:S01]  /*25c10*/  SHF.R.S32.HI R17, RZ, 0x8, R17 ;  /* 0x00000008ff117819 */ /* 0x000fe20000011411 */
[----:B------:R0:W-:Y:S01]  /*25c20*/  @P0 STG.E.U8 desc[UR18][R8.64], R127 ;  /* 0x0000007f08000986 */ /* 0x0001e2000c101112 */
[----:B------:R-:W-:-:S03]  /*25c30*/  LEA.HI.X.SX32 R7, R0, R2, 0x1, P6 ;  /* 0x0000000200077211 */ /* 0x000fc600030f0eff */
[----:B------:R0:W-:Y:S04]  /*25c40*/  @P5 STG.E.U8 desc[UR18][R10.64], R3 ;  /* 0x000000030a005986 */ /* 0x0001e8000c101112 */
[----:B------:R0:W-:Y:S04]  /*25c50*/  @P3 STG.E.U8 desc[UR18][R4.64], R129 ;  /* 0x0000008104003986 */ /* 0x0001e8000c101112 */
[----:B------:R0:W-:Y:S04]  /*25c60*/  @P1 STG.E.U8 desc[UR18][R12.64], R17 ;  /* 0x000000110c001986 */ /* 0x0001e8000c101112 */
[----:B------:R0:W-:Y:S04]  /*25c70*/  @P2 STG.E.U8 desc[UR18][R6.64], R131 ;  /* 0x0000008306002986 */ /* 0x0001e8000c101112 */
[----:B------:R0:W-:Y:S01]  /*25c80*/  @P4 STG.E.U8 desc[UR18][R14.64], R19 ;  /* 0x000000130e004986 */ /* 0x0001e2000c101112 */
[----:B------:R-:W-:Y:S06]  /*25c90*/  BAR.SYNC.DEFER_BLOCKING 0x0 ;  /* 0x0000000000007b1d */ /* 0x000fec0000010000 */
[----:B------:R-:W-:Y:S05]  /*25ca0*/  BRA.U UP0, `(.L_x_13) ;  /* 0x0000000100a07547 */ /* 0x000fea000b800000 */
[----:B------:R-:W1:Y:S01]  /*25cb0*/  S2UR UR5, SR_CgaCtaId ;  /* 0x00000000000579c3 */ /* 0x000e620000008800 */
[----:B------:R-:W-:Y:S01]  /*25cc0*/  NOP ;  /* 0x0000000000007918 */ /* 0x000fe20000000000 */
[----:B------:R-:W-:Y:S01]  /*25cd0*/  UMOV UR4, 0x50 ;  /* 0x0000005000047882 */ /* 0x000fe20000000000 */
[----:B------:R-:W-:Y:S02]  /*25ce0*/  IMAD.U32 R0, RZ, RZ, UR8 ;  /* 0x00000008ff007e24 */ /* 0x000fe4000f8e00ff */
[----:B0-----:R-:W-:Y:S02]  /*25cf0*/  IMAD.MOV.U32 R3, RZ, RZ, 0xf ;  /* 0x0000000fff037424 */ /* 0x001fe400078e00ff */
[----:B------:R-:W-:Y:S01]  /*25d00*/  IMAD.MOV.U32 R7, RZ, RZ, 0x1 ;  /* 0x00000001ff077424 */ /* 0x000fe200078e00ff */
[----:B------:R-:W-:-:S04]  /*25d10*/  LOP3.LUT R0, R0, 0xffff, RZ, 0xc0, !PT ;  /* 0x0000ffff00007812 */ /* 0x000fc800078ec0ff */
[----:B------:R-:W-:-:S05]  /*25d20*/  SHF.R.U32.HI R0, RZ, 0x5, R0 ;  /* 0x00000005ff007819 */ /* 0x000fca0000011600 */
[----:B------:R-:W-:Y:S01]  /*25d30*/  VIADD R2, R0, 0x10 ;  /* 0x0000001000027836 */ /* 0x000fe20000000000 */
[----:B------:R-:W-:Y:S01]  /*25d40*/  SHF.L.U32 R0, R3, R0, RZ ;  /* 0x0000000003007219 */ /* 0x000fe200000006ff */
[----:B-1----:R-:W-:-:S03]  /*25d50*/  ULEA UR6, UR5, UR4, 0x18 ;  /* 0x0000000405067291 */ /* 0x002fc6000f8ec0ff */
[----:B------:R-:W-:-:S04]  /*25d60*/  SHF.L.U32 R3, R7, R2, RZ ;  /* 0x0000000207037219 */ /* 0x000fc800000006ff */
[----:B------:R-:W-:Y:S02]  /*25d70*/  LOP3.LUT R0, R3, R0, RZ, 0xfc, !PT ;  /* 0x0000000003007212 */ /* 0x000fe400078efcff */
[----:B------:R-:W0:Y:S02]  /*25d80*/  LDS R5, [UR6] ;  /* 0x00000006ff057984 */ /* 0x000e240008000800 */
[C---:B------:R-:W-:Y:S02]  /*25d90*/  LOP3.LUT R2, R0.reuse, 0xffff, RZ, 0xc0, !PT ;  /* 0x0000ffff00027812 */ /* 0x040fe400078ec0ff */
[----:B0-----:R-:W-:-:S04]  /*25da0*/  LOP3.LUT R3, R0, 0xffff, R5, 0x80, !PT ;  /* 0x0000ffff00037812 */ /* 0x001fc800078e8005 */
[----:B------:R-:W-:-:S13]  /*25db0*/  ISETP.NE.AND P0, PT, R3, R2, PT ;  /* 0x000000020300720c */ /* 0x000fda0003f05270 */
[----:B------:R-:W-:Y:S05]  /*25dc0*/  @P0 BRA `(.L_x_14) ;  /* 0x0000000000500947 */ /* 0x000fea0003800000 */
[----:B------:R-:W-:Y:S02]  /*25dd0*/  SHF.R.U32.HI R5, RZ, 0x10, R5 ;  /* 0x00000010ff057819 */ /* 0x000fe40000011605 */
[----:B------:R-:W-:-:S04]  /*25de0*/  SHF.R.U32.HI R2, RZ, 0x10, R0 ;  /* 0x00000010ff027819 */ /* 0x000fc80000011600 */
[----:B------:R-:W-:-:S04]  /*25df0*/  LOP3.LUT R5, R5, R2, RZ, 0xc0, !PT ;  /* 0x0000000205057212 */ /* 0x000fc800078ec0ff */
[----:B------:R-:W-:-:S13]  /*25e00*/  ISETP.NE.AND P0, PT, R5, R2, PT ;  /* 0x000000020500720c */ /* 0x000fda0003f05270 */
[----:B------:R-:W-:Y:S05]  /*25e10*/  @P0 BRA `(.L_x_15) ;  /* 0x0000000000300947 */ /* 0x000fea0003800000 */
[----:B------:R-:W-:Y:S01]  /*25e20*/  R2UR UR4, R0 ;  /* 0x00000000000472ca */ /* 0x000fe200000e0000 */
[----:B------:R-:W-:Y:S01]  /*25e30*/  VOTEU.ANY UR5, UPT, PT ;  /* 0x0000000000057886 */ /* 0x000fe200038e0100 */
[----:B------:R-:W0:Y:S01]  /*25e40*/  S2R R0, SR_LANEID ;  /* 0x0000000000007919 */ /* 0x000e220000000000 */
[----:B------:R-:W-:-:S10]  /*25e50*/  UFLO.U32 UR5, UR5 ;  /* 0x00000005000572bd */ /* 0x000fd400080e0000 */
[----:B------:R-:W-:-:S06]  /*25e60*/  ULOP3.LUT UR4, URZ, UR4, URZ, 0x33, !UPT ;  /* 0x00000004ff047292 */ /* 0x000fcc000f8e33ff */
[----:B------:R-:W-:-:S04]  /*25e70*/  IMAD.U32 R2, RZ, RZ, UR4 ;  /* 0x00000004ff027e24 */ /* 0x000fc8000f8e00ff */
[----:B------:R-:W1:Y:S02]  /*25e80*/  REDUX UR7, R2 ;  /* 0x00000000020773c4 */ /* 0x000e640000000000 */
[----:B------:R2:W-:Y:S01]  /*25e90*/  UTCATOMSWS.AND URZ, UR4 ;  /* 0x0000000400ff79e3 */ /* 0x0005e20008000000 */
[----:B0-----:R-:W-:Y:S01]  /*25ea0*/  ISETP.EQ.U32.AND P0, PT, R0, UR5, PT ;  /* 0x0000000500007c0c */ /* 0x001fe2000bf02070 */
[----:B-1----:R-:W-:-:S12]  /*25eb0*/  IMAD.U32 R0, RZ, RZ, UR7 ;  /* 0x00000007ff007e24 */ /* 0x002fd8000f8e00ff */
[----:B------:R2:W-:Y:S01]  /*25ec0*/  @P0 ATOMS.AND RZ, [UR6], R0 ;  /* 0x00000000ffff098c */ /* 0x0005e2000a800006 */
[----:B------:R-:W-:Y:S05]  /*25ed0*/  BRA `(.L_x_13) ;  /* 0x0000000000147947 */ /* 0x000fea0003800000 */
.L_x_15:
[----:B------:R-:W-:-:S07]  /*25ee0*/  MOV R2, 0x25f00 ;  /* 0x00025f0000027802 */ /* 0x000fce0000000f00 */
[----:B------:R-:W-:Y:S05]  /*25ef0*/  CALL.REL.NOINC `($__internal_0_$__cuda_sm10x_tcgen05_guardrail_trap_col_being_dealloced_not_returned_by_alloc) ;  /* 0x00000000002c7944 */ /* 0x000fea0003c00000 */
[----:B------:R-:W-:Y:S05]  /*25f00*/  BRA `(.L_x_13) ;  /* 0x0000000000087947 */ /* 0x000fea0003800000 */
.L_x_14:
[----:B------:R-:W-:-:S07]  /*25f10*/  MOV R2, 0x25f30 ;  /* 0x00025f3000027802 */ /* 0x000fce0000000f00 */
[----:B------:R-:W-:Y:S05]  /*25f20*/  CALL.REL.NOINC `($__internal_2_$__cuda_sm10x_tcgen05_guardrail_trap_unallocated_columns_being_dealloced) ;  /* 0x0000000000387944 */ /* 0x000fea0003c00000 */
.L_x_13:
[----:B------:R-:W-:Y:S01]  /*25f30*/  NOP ;  /* 0x0000000000007918 */ /* 0x000fe20000000000 */
[----:B--2---:R-:W-:Y:S05]  /*25f40*/  EXIT ;  /* 0x000000000000794d */ /* 0x004fea0003800000 */
.L_x_8:
[----:B------:R-:W1:Y:S02]  /*25f50*/  SYNCS.PHASECHK.TRANS64.TRYWAIT P6, [UR6], R39 ;  /* 0x00000027ff0075a7 */ /* 0x000e6400080c1106 */
[----:B-1----:R-:W-:Y:S05]  /*25f60*/  @!P6 BRA `(.L_x_8) ;  /* 0xfffffffc00f8e947 */ /* 0x002fea000383ffff */
[----:B------:R-:W-:Y:S05]  /*25f70*/  BRA `(.L_x_16) ;  /* 0xfffffefc00847947 */ /* 0x000fea000383ffff */
.L_x_12:
[----:B------:R-:W0:Y:S02]  /*25f80*/  SYNCS.PHASECHK.TRANS64.TRYWAIT P4, [UR6], R10 ;  /* 0x0000000aff0075a7 */ /* 0x000e240008081106 */
[----:B0-----:R-:W-:Y:S05]  /*25f90*/  @!P4 BRA `(.L_x_12) ;  /* 0xfffffffc00f8c947 */ /* 0x001fea000383ffff */
[----:B------:R-:W-:Y:S05]  /*25fa0*/  BRA `(.L_x_11) ;  /* 0xffffffb400f47947 */ /* 0x000fea000383ffff */
        .weak           $__internal_0_$__cuda_sm10x_tcgen05_guardrail_trap_col_being_dealloced_not_returned_by_alloc
        .type           $__internal_0_$__cuda_sm10x_tcgen05_guardrail_trap_col_being_dealloced_not_returned_by_alloc,@function
        .size           $__internal_0_$__cuda_sm10x_tcgen05_guardrail_trap_col_being_dealloced_not_returned_by_alloc,($__internal_1_$__cuda_sm10x_tcgen05_guardrail_trap_phase_invalid_during_alloc - $__internal_0_$__cuda_sm10x_tcgen05_guardrail_trap_col_being_dealloced_not_returned_by_alloc)
$__internal_0_$__cuda_sm10x_tcgen05_guardrail_trap_col_being_dealloced_not_returned_by_alloc:
[----:B------:R-:W-:Y:S05]  /*25fb0*/  BPT.TRAP 0x1 ;  /* 0x000000040000795c */ /* 0x000fea0000300000 */
[----:B------:R-:W-:-:S04]  /*25fc0*/  IMAD.MOV.U32 R3, RZ, RZ, 0x0 ;  /* 0x00000000ff037424 */ /* 0x000fc800078e00ff */
[----:B------:R-:W-:Y:S05]  /*25fd0*/  RET.REL.NODEC R2 `(matmul_kernel) ;  /* 0xfffffda002087950 */ /* 0x000fea0003c3ffff */
        .weak           $__internal_1_$__cuda_sm10x_tcgen05_guardrail_trap_phase_invalid_during_alloc
        .type           $__internal_1_$__cuda_sm10x_tcgen05_guardrail_trap_phase_invalid_during_alloc,@function
        .size           $__internal_1_$__cuda_sm10x_tcgen05_guardrail_trap_phase_invalid_during_alloc,($__internal_2_$__cuda_sm10x_tcgen05_guardrail_trap_unallocated_columns_being_dealloced - $__internal_1_$__cuda_sm10x_tcgen05_guardrail_trap_phase_invalid_during_alloc)
$__internal_1_$__cuda_sm10x_tcgen05_guardrail_trap_phase_invalid_during_alloc:
[----:B------:R-:W-:Y:S05]  /*25fe0*/  BPT.TRAP 0x1 ;  /* 0x000000040000795c */ /* 0x000fea0000300000 */
[----:B------:R-:W-:-:S04]  /*25ff0*/  IMAD.MOV.U32 R5, RZ, RZ, 0x0 ;  /* 0x00000000ff057424 */ /* 0x000fc800078e00ff */
[----:B------:R-:W-:Y:S05]  /*26000*/  RET.REL.NODEC R4 `(matmul_kernel) ;  /* 0xfffffd9c04fc7950 */ /* 0x000fea0003c3ffff */
        .weak           $__internal_2_$__cuda_sm10x_tcgen05_guardrail_trap_unallocated_columns_being_dealloced
        .type           $__internal_2_$__cuda_sm10x_tcgen05_guardrail_trap_unallocated_columns_being_dealloced,@function
        .size           $__internal_2_$__cuda_sm10x_tcgen05_guardrail_trap_unallocated_columns_being_dealloced,(.L_x_20 - $__internal_2_$__cuda_sm10x_tcgen05_guardrail_trap_unallocated_columns_being_dealloced)
$__internal_2_$__cuda_sm10x_tcgen05_guardrail_trap_unallocated_columns_being_dealloced:
[----:B------:R-:W-:Y:S05]  /*26010*/  BPT.TRAP 0x1 ;  /* 0x000000040000795c */ /* 0x000fea0000300000 */
[----:B------:R-:W-:-:S04]  /*26020*/  IMAD.MOV.U32 R3, RZ, RZ, 0x0 ;  /* 0x00000000ff037424 */ /* 0x000fc800078e00ff */
[----:B------:R-:W-:Y:S05]  /*26030*/  RET.REL.NODEC R2 `(matmul_kernel) ;  /* 0xfffffd9c02f07950 */ /* 0x000fea0003c3ffff */
.L_x_17:
[----:B------:R-:W-:-:S00]  /*26040*/  BRA `(.L_x_17) ;  /* 0xfffffffc00fc7947 */ /* 0x000fc0000383ffff */
[----:B------:R-:W-:-:S00]  /*26050*/  NOP ;  /* 0x0000000000007918 */ /* 0x000fc00000000000 */
        /* <DEDUP_REMOVED lines=10> */
.L_x_20:


//--------------------- .nv.shared.matmul_kernel  --------------------------
	.section	.nv.shared.matmul_kernel,"aw",@nobits
	.sectionflags	@""
	.align	16
	.zero		1024


//--------------------- .nv.shared.reserved.0     --------------------------
	.section	.nv.shared.reserved.0,"aw",@nobits
	.align	8
	.weak		__nv_reservedSMEM_offset_0_alias
	.size		__nv_reservedSMEM_offset_0_alias, 0, 64
	.other		__nv_reservedSMEM_offset_0_alias,@"STO_CUDA_RESERVED_SHARED STV_DEFAULT"
__nv_reservedSMEM_offset_0_alias:
	.zero		0
.nv.shared.reserved.0:
	.zero		64
	.weak		__nv_reservedSMEM_allocation_phase
	.type		__nv_reservedSMEM_allocation_phase,@object
	.size		__nv_reservedSMEM_allocation_phase,(.L_0 - __nv_reservedSMEM_allocation_phase)
__nv_reservedSMEM_allocation_phase:
	.zero		1
.L_0:
	.zero		7
	.weak		__nv_reservedSMEM_devtool_atexit_pc
	.type		__nv_reservedSMEM_devtool_atexit_pc,@object
	.size		__nv_reservedSMEM_devtool_atexit_pc,(__nv_reservedSMEM_allocation_mask - __nv_reservedSMEM_devtool_atexit_pc)
__nv_reservedSMEM_devtool_atexit_pc:
	.zero		8
	.weak		__nv_reservedSMEM_allocation_mask
	.type		__nv_reservedSMEM_allocation_mask,@object
	.size		__nv_reservedSMEM_allocation_mask,(.L_2 - __nv_reservedSMEM_allocation_mask)
__nv_reservedSMEM_allocation_mask:
	.zero		4
.L_2:


//--------------------- .nv.constant0.matmul_kernel --------------------------
	.section	.nv.constant0.matmul_kernel,"a",@progbits
	.sectionflags	@""
	.align	4
.nv.constant0.matmul_kernel:
	.zero		976


//--------------------- SYMBOLS --------------------------

	.type		.nv.reservedSmem.offset0,@object
	.size		.nv.reservedSmem.offset0,0x4
	.type		.nv.reservedSmem.cap,@object
	.size		.nv.reservedSmem.cap,0x4
